	.target	sm_90a

	.elftype	@"ET_EXEC"


//--------------------- .note.nv.tkinfo           --------------------------
	.section	.note.nv.tkinfo,"",@"SHT_NOTE"
	.sectionflags	@"SHF_NOTE_NV_TKINFO"
	.tkinfo
        /*0018*/ 	.word	0x00000002
        /*0030*/ 	.string	""
        /*0030*/ 	.string	"ptxas"
        /*0030*/ 	.string	"Cuda compilation tools, release 13.0, V13.0.88"
        /*0030*/ 	.string	"Build cuda_13.0.r13.0/compiler.36424714_0"
        /*0030*/ 	.string	"-arch sm_90a -m 64 "



//--------------------- .note.nv.cuinfo           --------------------------
	.section	.note.nv.cuinfo,"",@"SHT_NOTE"
	.sectionflags	@"SHF_NOTE_NV_CUINFO"
        /*0018*/ 	.short	0x0002
        /*001a*/ 	.short	0x005a
        /*001c*/ 	.short	0x0082
	.zero		2


//--------------------- .nv.info                  --------------------------
	.section	.nv.info,"",@"SHT_CUDA_INFO"
	.align	4


	//----- nvinfo : EIATTR_REGCOUNT
	.align		4
        /*0000*/ 	.byte	0x04, 0x2f
        /*0002*/ 	.short	(.L_18 - .L_17)
	.align		4
.L_17:
        /*0004*/ 	.word	index@(_ZN7cutlass13device_kernelINS_4gemm6kernel13GemmUniversalIN4cute5tupleIJiiiiEEENS1_10collective13CollectiveMmaINS1_34MainloopSm90TmaGmmaWarpSpecializedILi4ENS5_IJNS4_1CILi1EEESB_SB_EEENS1_35KernelTmaWarpSpecializedCooperativeEEENS5_IJNSA_ILi256EEENSA_ILi128EEENSA_ILi64EEEEEENS_10bfloat16_tENS5_IJlSB_lEEESJ_SK_NS4_8TiledMMAINS4_8MMA_AtomIJNS4_4SM904GMMA28MMA_64x128x16_F32BF16BF16_SSILNSO_5MajorE0ELSQ_0ELNSO_7ScaleInE1ELSR_1EEEEEENS4_6LayoutINS5_IJNSA_ILi2EEESB_SB_EEENS5_IJSB_NSA_ILi0EEESX_EEEEENS5_IJNS4_10UnderscoreES10_S10_EEEEENS4_13SM90_TMA_LOADENS4_14ComposedLayoutINS4_7SwizzleILi3ELi4ELi3EEENS4_18smem_ptr_flag_bitsILi16EEENSU_INS5_IJNSA_ILi8EEESH_EEENS5_IJSH_SB_EEEEEEEvNS4_8identityES13_S1D_vS1E_EENS_8epilogue10collective18CollectiveEpilogueINS1G_22Sm90TmaWarpSpecializedILi4ELi2ELi16ELb1ELb0EEEJSI_NS5_IJSG_NSA_ILi32EEEEEESJ_SK_SJ_SK_NS1G_6fusion15FusionCallbacksIS1K_NS1N_13LinCombEltActINS1G_6thread7SigmoidESJ_fSJ_fLNS_15FloatRoundStyleE2EEESI_S1M_JEEES13_NS14_INS15_ILi2ELi4ELi3EEES18_NSU_INS5_IJS19_S1L_EEENS5_IJS1L_SB_EEEEEEENS4_17SM75_U32x4_LDSM_NENS4_14SM90_TMA_STOREES1Z_NS4_17SM90_U32x4_STSM_NENS4_9Copy_AtomIJS22_NS_6half_tEEEEvEEEvvEEEEvNT_6ParamsE)
        /*0008*/ 	.word	0x000000a8


	//----- nvinfo : EIATTR_FRAME_SIZE
	.align		4
.L_18:
        /*000c*/ 	.byte	0x04, 0x11
        /*000e*/ 	.short	(.L_20 - .L_19)
	.align		4
.L_19:
        /*0010*/ 	.word	index@($__internal_0_$__cuda_sm20_rcp_rn_f32_slowpath)
        /*0014*/ 	.word	0x00000000


	//----- nvinfo : EIATTR_FRAME_SIZE
	.align		4
.L_20:
        /*0018*/ 	.byte	0x04, 0x11
        /*001a*/ 	.short	(.L_22 - .L_21)
	.align		4
.L_21:
        /*001c*/ 	.word	index@(_ZN7cutlass13device_kernelINS_4gemm6kernel13GemmUniversalIN4cute5tupleIJiiiiEEENS1_10collective13CollectiveMmaINS1_34MainloopSm90TmaGmmaWarpSpecializedILi4ENS5_IJNS4_1CILi1EEESB_SB_EEENS1_35KernelTmaWarpSpecializedCooperativeEEENS5_IJNSA_ILi256EEENSA_ILi128EEENSA_ILi64EEEEEENS_10bfloat16_tENS5_IJlSB_lEEESJ_SK_NS4_8TiledMMAINS4_8MMA_AtomIJNS4_4SM904GMMA28MMA_64x128x16_F32BF16BF16_SSILNSO_5MajorE0ELSQ_0ELNSO_7ScaleInE1ELSR_1EEEEEENS4_6LayoutINS5_IJNSA_ILi2EEESB_SB_EEENS5_IJSB_NSA_ILi0EEESX_EEEEENS5_IJNS4_10UnderscoreES10_S10_EEEEENS4_13SM90_TMA_LOADENS4_14ComposedLayoutINS4_7SwizzleILi3ELi4ELi3EEENS4_18smem_ptr_flag_bitsILi16EEENSU_INS5_IJNSA_ILi8EEESH_EEENS5_IJSH_SB_EEEEEEEvNS4_8identityES13_S1D_vS1E_EENS_8epilogue10collective18CollectiveEpilogueINS1G_22Sm90TmaWarpSpecializedILi4ELi2ELi16ELb1ELb0EEEJSI_NS5_IJSG_NSA_ILi32EEEEEESJ_SK_SJ_SK_NS1G_6fusion15FusionCallbacksIS1K_NS1N_13LinCombEltActINS1G_6thread7SigmoidESJ_fSJ_fLNS_15FloatRoundStyleE2EEESI_S1M_JEEES13_NS14_INS15_ILi2ELi4ELi3EEES18_NSU_INS5_IJS19_S1L_EEENS5_IJS1L_SB_EEEEEEENS4_17SM75_U32x4_LDSM_NENS4_14SM90_TMA_STOREES1Z_NS4_17SM90_U32x4_STSM_NENS4_9Copy_AtomIJS22_NS_6half_tEEEEvEEEvvEEEEvNT_6ParamsE)
        /*0020*/ 	.word	0x00000000


	//----- nvinfo : EIATTR_MIN_STACK_SIZE
	.align		4
.L_22:
        /*0024*/ 	.byte	0x04, 0x12
        /*0026*/ 	.short	(.L_24 - .L_23)
	.align		4
.L_23:
        /*0028*/ 	.word	index@(_ZN7cutlass13device_kernelINS_4gemm6kernel13GemmUniversalIN4cute5tupleIJiiiiEEENS1_10collective13CollectiveMmaINS1_34MainloopSm90TmaGmmaWarpSpecializedILi4ENS5_IJNS4_1CILi1EEESB_SB_EEENS1_35KernelTmaWarpSpecializedCooperativeEEENS5_IJNSA_ILi256EEENSA_ILi128EEENSA_ILi64EEEEEENS_10bfloat16_tENS5_IJlSB_lEEESJ_SK_NS4_8TiledMMAINS4_8MMA_AtomIJNS4_4SM904GMMA28MMA_64x128x16_F32BF16BF16_SSILNSO_5MajorE0ELSQ_0ELNSO_7ScaleInE1ELSR_1EEEEEENS4_6LayoutINS5_IJNSA_ILi2EEESB_SB_EEENS5_IJSB_NSA_ILi0EEESX_EEEEENS5_IJNS4_10UnderscoreES10_S10_EEEEENS4_13SM90_TMA_LOADENS4_14ComposedLayoutINS4_7SwizzleILi3ELi4ELi3EEENS4_18smem_ptr_flag_bitsILi16EEENSU_INS5_IJNSA_ILi8EEESH_EEENS5_IJSH_SB_EEEEEEEvNS4_8identityES13_S1D_vS1E_EENS_8epilogue10collective18CollectiveEpilogueINS1G_22Sm90TmaWarpSpecializedILi4ELi2ELi16ELb1ELb0EEEJSI_NS5_IJSG_NSA_ILi32EEEEEESJ_SK_SJ_SK_NS1G_6fusion15FusionCallbacksIS1K_NS1N_13LinCombEltActINS1G_6thread7SigmoidESJ_fSJ_fLNS_15FloatRoundStyleE2EEESI_S1M_JEEES13_NS14_INS15_ILi2ELi4ELi3EEES18_NSU_INS5_IJS19_S1L_EEENS5_IJS1L_SB_EEEEEEENS4_17SM75_U32x4_LDSM_NENS4_14SM90_TMA_STOREES1Z_NS4_17SM90_U32x4_STSM_NENS4_9Copy_AtomIJS22_NS_6half_tEEEEvEEEvvEEEEvNT_6ParamsE)
        /*002c*/ 	.word	0x00000000
.L_24:


//--------------------- .nv.compat                --------------------------
	.section	.nv.compat,"",@"SHT_CUDA_COMPAT_INFO"
	.align	4
        /*0000*/ 	.byte	0x02, 0x09, 0x01, 0x00, 0x02, 0x02, 0x04, 0x00, 0x02, 0x05, 0x05, 0x00, 0x03, 0x07, 0x01, 0x01
        /*0010*/ 	.byte	0x02, 0x03, 0x01, 0x00, 0x02, 0x06, 0x01, 0x00, 0x04, 0x0b, 0x08, 0x00, 0x00, 0x00, 0x00, 0x00
        /*0020*/ 	.byte	0x00, 0x00, 0x00, 0x00


//--------------------- .nv.info._ZN7cutlass13device_kernelINS_4gemm6kernel13GemmUniversalIN4cute5tupleIJiiiiEEENS1_10collective13CollectiveMmaINS1_34MainloopSm90TmaGmmaWarpSpecializedILi4ENS5_IJNS4_1CILi1EEESB_SB_EEENS1_35KernelTmaWarpSpecializedCooperativeEEENS5_IJNSA_ILi256EEENSA_ILi128EEENSA_ILi64EEEEEENS_10bfloat16_tENS5_IJlSB_lEEESJ_SK_NS4_8TiledMMAINS4_8MMA_AtomIJNS4_4SM904GMMA28MMA_64x128x16_F32BF16BF16_SSILNSO_5MajorE0ELSQ_0ELNSO_7ScaleInE1ELSR_1EEEEEENS4_6LayoutINS5_IJNSA_ILi2EEESB_SB_EEENS5_IJSB_NSA_ILi0EEESX_EEEEENS5_IJNS4_10UnderscoreES10_S10_EEEEENS4_13SM90_TMA_LOADENS4_14ComposedLayoutINS4_7SwizzleILi3ELi4ELi3EEENS4_18smem_ptr_flag_bitsILi16EEENSU_INS5_IJNSA_ILi8EEESH_EEENS5_IJSH_SB_EEEEEEEvNS4_8identityES13_S1D_vS1E_EENS_8epilogue10collective18CollectiveEpilogueINS1G_22Sm90TmaWarpSpecializedILi4ELi2ELi16ELb1ELb0EEEJSI_NS5_IJSG_NSA_ILi32EEEEEESJ_SK_SJ_SK_NS1G_6fusion15FusionCallbacksIS1K_NS1N_13LinCombEltActINS1G_6thread7SigmoidESJ_fSJ_fLNS_15FloatRoundStyleE2EEESI_S1M_JEEES13_NS14_INS15_ILi2ELi4ELi3EEES18_NSU_INS5_IJS19_S1L_EEENS5_IJS1L_SB_EEEEEEENS4_17SM75_U32x4_LDSM_NENS4_14SM90_TMA_STOREES1Z_NS4_17SM90_U32x4_STSM_NENS4_9Copy_AtomIJS22_NS_6half_tEEEEvEEEvvEEEEvNT_6ParamsE --------------------------
	.section	.nv.info._ZN7cutlass13device_kernelINS_4gemm6kernel13GemmUniversalIN4cute5tupleIJiiiiEEENS1_10collective13CollectiveMmaINS1_34MainloopSm90TmaGmmaWarpSpecializedILi4ENS5_IJNS4_1CILi1EEESB_SB_EEENS1_35KernelTmaWarpSpecializedCooperativeEEENS5_IJNSA_ILi256EEENSA_ILi128EEENSA_ILi64EEEEEENS_10bfloat16_tENS5_IJlSB_lEEESJ_SK_NS4_8TiledMMAINS4_8MMA_AtomIJNS4_4SM904GMMA28MMA_64x128x16_F32BF16BF16_SSILNSO_5MajorE0ELSQ_0ELNSO_7ScaleInE1ELSR_1EEEEEENS4_6LayoutINS5_IJNSA_ILi2EEESB_SB_EEENS5_IJSB_NSA_ILi0EEESX_EEEEENS5_IJNS4_10UnderscoreES10_S10_EEEEENS4_13SM90_TMA_LOADENS4_14ComposedLayoutINS4_7SwizzleILi3ELi4ELi3EEENS4_18smem_ptr_flag_bitsILi16EEENSU_INS5_IJNSA_ILi8EEESH_EEENS5_IJSH_SB_EEEEEEEvNS4_8identityES13_S1D_vS1E_EENS_8epilogue10collective18CollectiveEpilogueINS1G_22Sm90TmaWarpSpecializedILi4ELi2ELi16ELb1ELb0EEEJSI_NS5_IJSG_NSA_ILi32EEEEEESJ_SK_SJ_SK_NS1G_6fusion15FusionCallbacksIS1K_NS1N_13LinCombEltActINS1G_6thread7SigmoidESJ_fSJ_fLNS_15FloatRoundStyleE2EEESI_S1M_JEEES13_NS14_INS15_ILi2ELi4ELi3EEES18_NSU_INS5_IJS19_S1L_EEENS5_IJS1L_SB_EEEEEEENS4_17SM75_U32x4_LDSM_NENS4_14SM90_TMA_STOREES1Z_NS4_17SM90_U32x4_STSM_NENS4_9Copy_AtomIJS22_NS_6half_tEEEEvEEEvvEEEEvNT_6ParamsE,"",@"SHT_CUDA_INFO"
	.sectionflags	@""
	.align	4


	//----- nvinfo : EIATTR_CUDA_API_VERSION
	.align		4
        /*0000*/ 	.byte	0x04, 0x37
        /*0002*/ 	.short	(.L_26 - .L_25)
.L_25:
        /*0004*/ 	.word	0x00000082


	//----- nvinfo : EIATTR_KPARAM_INFO
	.align		4
.L_26:
        /*0008*/ 	.byte	0x04, 0x17
        /*000a*/ 	.short	(.L_28 - .L_27)
.L_27:
        /*000c*/ 	.word	0x00000000
        /*0010*/ 	.short	0x0000
        /*0012*/ 	.short	0x0070
        /*0014*/ 	.byte	0x00, 0xf0, 0x01, 0x1c


	//----- nvinfo : EIATTR_SPARSE_MMA_MASK
	.align		4
.L_28:
        /*0018*/ 	.byte	0x03, 0x50
        /*001a*/ 	.short	0x0000


	//----- nvinfo : EIATTR_MAXREG_COUNT
	.align		4
        /*001c*/ 	.byte	0x03, 0x1b
        /*001e*/ 	.short	0x00a8


	//----- nvinfo : EIATTR_NUM_BARRIERS
	.align		4
        /*0020*/ 	.byte	0x02, 0x4c
        /*0022*/ 	.byte	0x02
	.zero		1


	//----- nvinfo : EIATTR_EXTERNS
	.align		4
        /*0024*/ 	.byte	0x04, 0x0f
        /*0026*/ 	.short	(.L_30 - .L_29)


	//   ....[0]....
	.align		4
.L_29:
        /*0028*/ 	.word	index@(__assertfail)


	//----- nvinfo : EIATTR_MERCURY_ISA_VERSION
	.align		4
.L_30:
        /*002c*/ 	.byte	0x03, 0x5f
        /*002e*/ 	.short	0x0101


	//----- nvinfo : EIATTR_INT_WARP_WIDE_INSTR_OFFSETS
	.align		4
        /*0030*/ 	.byte	0x04, 0x31
        /*0032*/ 	.short	(.L_32 - .L_31)


	//   ....[0]....
.L_31:
        /*0034*/ 	.word	0x000008c0


	//   ....[1]....
        /*0038*/ 	.word	0x000008d0


	//   ....[2]....
        /*003c*/ 	.word	0x00000950


	//----- nvinfo : EIATTR_COOP_GROUP_MASK_REGIDS
	.align		4
.L_32:
        /*0040*/ 	.byte	0x04, 0x29
        /*0042*/ 	.short	(.L_34 - .L_33)


	//   ....[0]....
.L_33:
        /*0044*/ 	.word	0xffffffff


	//   ....[1]....
        /*0048*/ 	.word	0xffffffff


	//   ....[2]....
        /*004c*/ 	.word	0xffffffff


	//   ....[3]....
        /*0050*/ 	.word	0xffffffff


	//   ....[4]....
        /*0054*/ 	.word	0xffffffff


	//   ....[5]....
        /*0058*/ 	.word	0xffffffff


	//----- nvinfo : EIATTR_COOP_GROUP_INSTR_OFFSETS
	.align		4
.L_34:
        /*005c*/ 	.byte	0x04, 0x28
        /*005e*/ 	.short	(.L_36 - .L_35)


	//   ....[0]....
.L_35:
        /*0060*/ 	.word	0x00000070


	//   ....[1]....
        /*0064*/ 	.word	0x00000080


	//   ....[2]....
        /*0068*/ 	.word	0x00000440


	//   ....[3]....
        /*006c*/ 	.word	0x000005d0


	//   ....[4]....
        /*0070*/ 	.word	0x00000780


	//   ....[5]....
        /*0074*/ 	.word	0x000014a0


	//----- nvinfo : EIATTR_REG_RECONFIG
	.align		4
.L_36:
        /*0078*/ 	.byte	0x01, 0x54
	.zero		2


	//----- nvinfo : EIATTR_SYSCALL_OFFSETS
	.align		4
        /*007c*/ 	.byte	0x04, 0x46
        /*007e*/ 	.short	(.L_38 - .L_37)


	//   ....[0]....
.L_37:
        /*0080*/ 	.word	0x00001660


	//   ....[1]....
        /*0084*/ 	.word	0x00002300


	//   ....[2]....
        /*0088*/ 	.word	0x000023f0


	//----- nvinfo : EIATTR_MBARRIER_INSTR_OFFSETS
	.align		4
.L_38:
        /*008c*/ 	.byte	0x04, 0x39
        /*008e*/ 	.short	(.L_40 - .L_39)


	//   ....[0]....
.L_39:
        /*0090*/ 	.word	0x00000540
        /*0094*/ 	.word	0x000000ff
        /*0098*/ 	.word	0x00000000
        /*009c*/ 	.short	0x0100
        /*009e*/ 	.byte	0x08
	.zero		1


	//   ....[1]....
        /*00a0*/ 	.word	0x00000550
        /*00a4*/ 	.word	0x000000ff
        /*00a8*/ 	.word	0x00000020
        /*00ac*/ 	.short	0x0100
        /*00ae*/ 	.byte	0x08
	.zero		1


	//   ....[2]....
        /*00b0*/ 	.word	0x00000560
        /*00b4*/ 	.word	0x000000ff
        /*00b8*/ 	.word	0x00000008
        /*00bc*/ 	.short	0x0100
        /*00be*/ 	.byte	0x08
	.zero		1


	//   ....[3]....
        /*00c0*/ 	.word	0x00000570
        /*00c4*/ 	.word	0x000000ff
        /*00c8*/ 	.word	0x00000028
        /*00cc*/ 	.short	0x0100
        /*00ce*/ 	.byte	0x08
	.zero		1


	//   ....[4]....
        /*00d0*/ 	.word	0x00000580
        /*00d4*/ 	.word	0x000000ff
        /*00d8*/ 	.word	0x00000010
        /*00dc*/ 	.short	0x0100
        /*00de*/ 	.byte	0x08
	.zero		1


	//   ....[5]....
        /*00e0*/ 	.word	0x00000590
        /*00e4*/ 	.word	0x000000ff
        /*00e8*/ 	.word	0x00000030
        /*00ec*/ 	.short	0x0100
        /*00ee*/ 	.byte	0x08
	.zero		1


	//   ....[6]....
        /*00f0*/ 	.word	0x000005a0
        /*00f4*/ 	.word	0x000000ff
        /*00f8*/ 	.word	0x00000018
        /*00fc*/ 	.short	0x0100
        /*00fe*/ 	.byte	0x08
	.zero		1


	//   ....[7]....
        /*0100*/ 	.word	0x000005b0
        /*0104*/ 	.word	0x000000ff
        /*0108*/ 	.word	0x00000038
        /*010c*/ 	.short	0x0100
        /*010e*/ 	.byte	0x08
	.zero		1


	//   ....[8]....
        /*0110*/ 	.word	0x000006f0
        /*0114*/ 	.word	0x000000ff
        /*0118*/ 	.word	0x00000040
        /*011c*/ 	.short	0x0100
        /*011e*/ 	.byte	0x08
	.zero		1


	//   ....[9]....
        /*0120*/ 	.word	0x00000700
        /*0124*/ 	.word	0x000000ff
        /*0128*/ 	.word	0x00000060
        /*012c*/ 	.short	0x0100
        /*012e*/ 	.byte	0x08
	.zero		1


	//   ....[10]....
        /*0130*/ 	.word	0x00000710
        /*0134*/ 	.word	0x000000ff
        /*0138*/ 	.word	0x00000048
        /*013c*/ 	.short	0x0100
        /*013e*/ 	.byte	0x08
	.zero		1


	//   ....[11]....
        /*0140*/ 	.word	0x00000720
        /*0144*/ 	.word	0x000000ff
        /*0148*/ 	.word	0x00000068
        /*014c*/ 	.short	0x0100
        /*014e*/ 	.byte	0x08
	.zero		1


	//   ....[12]....
        /*0150*/ 	.word	0x00000730
        /*0154*/ 	.word	0x000000ff
        /*0158*/ 	.word	0x00000050
        /*015c*/ 	.short	0x0100
        /*015e*/ 	.byte	0x08
	.zero		1


	//   ....[13]....
        /*0160*/ 	.word	0x00000740
        /*0164*/ 	.word	0x000000ff
        /*0168*/ 	.word	0x00000070
        /*016c*/ 	.short	0x0100
        /*016e*/ 	.byte	0x08
	.zero		1


	//   ....[14]....
        /*0170*/ 	.word	0x00000750
        /*0174*/ 	.word	0x000000ff
        /*0178*/ 	.word	0x00000058
        /*017c*/ 	.short	0x0100
        /*017e*/ 	.byte	0x08
	.zero		1


	//   ....[15]....
        /*0180*/ 	.word	0x00000760
        /*0184*/ 	.word	0x000000ff
        /*0188*/ 	.word	0x00000078
        /*018c*/ 	.short	0x0100
        /*018e*/ 	.byte	0x08
	.zero		1


	//   ....[16]....
        /*0190*/ 	.word	0x000009f0
        /*0194*/ 	.word	0x000000ff
        /*0198*/ 	.word	0x00000080
        /*019c*/ 	.short	0x0100
        /*019e*/ 	.byte	0x08
	.zero		1


	//   ....[17]....
        /*01a0*/ 	.word	0x00000a60
        /*01a4*/ 	.word	0x000000ff
        /*01a8*/ 	.word	0x00000088
        /*01ac*/ 	.short	0x0100
        /*01ae*/ 	.byte	0x08
	.zero		1


	//   ....[18]....
        /*01b0*/ 	.word	0x000016e0
        /*01b4*/ 	.word	0x00000003
        /*01b8*/ 	.word	0x00000000
        /*01bc*/ 	.short	0x010a
        /*01be*/ 	.byte	0x3f
	.zero		1


	//   ....[19]....
        /*01c0*/ 	.word	0x00001720
        /*01c4*/ 	.word	0x00000003
        /*01c8*/ 	.word	0x00000000
        /*01cc*/ 	.short	0x010a
        /*01ce*/ 	.byte	0x3f
	.zero		1


	//   ....[20]....
        /*01d0*/ 	.word	0x00001bd0
        /*01d4*/ 	.word	0x000000ff
        /*01d8*/ 	.word	0x00000000
        /*01dc*/ 	.short	0x010a
        /*01de*/ 	.byte	0x08
	.zero		1


	//   ....[21]....
        /*01e0*/ 	.word	0x00001c10
        /*01e4*/ 	.word	0x000000ff
        /*01e8*/ 	.word	0x00000000
        /*01ec*/ 	.short	0x010a
        /*01ee*/ 	.byte	0x08
	.zero		1


	//   ....[22]....
        /*01f0*/ 	.word	0x00001fb0
        /*01f4*/ 	.word	0x000000ff
        /*01f8*/ 	.word	0x00000000
        /*01fc*/ 	.short	0x0101
        /*01fe*/ 	.byte	0x08
	.zero		1


	//   ....[23]....
        /*0200*/ 	.word	0x00002160
        /*0204*/ 	.word	0x000000ff
        /*0208*/ 	.word	0x00000000
        /*020c*/ 	.short	0x0101
        /*020e*/ 	.byte	0x04
	.zero		1


	//   ....[24]....
        /*0210*/ 	.word	0x00002890
        /*0214*/ 	.word	0x000000ff
        /*0218*/ 	.word	0x00000040
        /*021c*/ 	.short	0x010a
        /*021e*/ 	.byte	0x34
	.zero		1


	//   ....[25]....
        /*0220*/ 	.word	0x000047a0
        /*0224*/ 	.word	0x000000ff
        /*0228*/ 	.word	0x00000000
        /*022c*/ 	.short	0x0101
        /*022e*/ 	.byte	0x04
	.zero		1


	//   ....[26]....
        /*0230*/ 	.word	0x00004870
        /*0234*/ 	.word	0x00000000
        /*0238*/ 	.word	0x00000040
        /*023c*/ 	.short	0x010a
        /*023e*/ 	.byte	0x3f
	.zero		1


	//   ....[27]....
        /*0240*/ 	.word	0x000065b0
        /*0244*/ 	.word	0x000000ff
        /*0248*/ 	.word	0x00000000
        /*024c*/ 	.short	0x0101
        /*024e*/ 	.byte	0x04
	.zero		1


	//   ....[28]....
        /*0250*/ 	.word	0x000066a0
        /*0254*/ 	.word	0x00000000
        /*0258*/ 	.word	0x00000040
        /*025c*/ 	.short	0x010a
        /*025e*/ 	.byte	0x3f
	.zero		1


	//   ....[29]....
        /*0260*/ 	.word	0x00008400
        /*0264*/ 	.word	0x000000ff
        /*0268*/ 	.word	0x00000000
        /*026c*/ 	.short	0x0101
        /*026e*/ 	.byte	0x04
	.zero		1


	//   ....[30]....
        /*0270*/ 	.word	0x000084e0
        /*0274*/ 	.word	0x00000003
        /*0278*/ 	.word	0x00000040
        /*027c*/ 	.short	0x010a
        /*027e*/ 	.byte	0x3f
	.zero		1


	//   ....[31]....
        /*0280*/ 	.word	0x0000a250
        /*0284*/ 	.word	0x000000ff
        /*0288*/ 	.word	0x00000000
        /*028c*/ 	.short	0x0101
        /*028e*/ 	.byte	0x04
	.zero		1


	//   ....[32]....
        /*0290*/ 	.word	0x0000a330
        /*0294*/ 	.word	0x00000000
        /*0298*/ 	.word	0x00000040
        /*029c*/ 	.short	0x010a
        /*029e*/ 	.byte	0x3f
	.zero		1


	//   ....[33]....
        /*02a0*/ 	.word	0x0000c070
        /*02a4*/ 	.word	0x000000ff
        /*02a8*/ 	.word	0x00000000
        /*02ac*/ 	.short	0x0101
        /*02ae*/ 	.byte	0x04
	.zero		1


	//   ....[34]....
        /*02b0*/ 	.word	0x0000c150
        /*02b4*/ 	.word	0x00000000
        /*02b8*/ 	.word	0x00000040
        /*02bc*/ 	.short	0x010a
        /*02be*/ 	.byte	0x3f
	.zero		1


	//   ....[35]....
        /*02c0*/ 	.word	0x0000de90
        /*02c4*/ 	.word	0x000000ff
        /*02c8*/ 	.word	0x00000000
        /*02cc*/ 	.short	0x0101
        /*02ce*/ 	.byte	0x04
	.zero		1


	//   ....[36]....
        /*02d0*/ 	.word	0x0000df70
        /*02d4*/ 	.word	0x00000000
        /*02d8*/ 	.word	0x00000040
        /*02dc*/ 	.short	0x010a
        /*02de*/ 	.byte	0x3f
	.zero		1


	//   ....[37]....
        /*02e0*/ 	.word	0x0000fcb0
        /*02e4*/ 	.word	0x000000ff
        /*02e8*/ 	.word	0x00000000
        /*02ec*/ 	.short	0x0101
        /*02ee*/ 	.byte	0x04
	.zero		1


	//   ....[38]....
        /*02f0*/ 	.word	0x0000fd80
        /*02f4*/ 	.word	0x00000003
        /*02f8*/ 	.word	0x00000040
        /*02fc*/ 	.short	0x010a
        /*02fe*/ 	.byte	0x3f
	.zero		1


	//   ....[39]....
        /*0300*/ 	.word	0x00011a80
        /*0304*/ 	.word	0x000000ff
        /*0308*/ 	.word	0x00000000
        /*030c*/ 	.short	0x0101
        /*030e*/ 	.byte	0x04
	.zero		1


	//   ....[40]....
        /*0310*/ 	.word	0x00012470
        /*0314*/ 	.word	0x000000ff
        /*0318*/ 	.word	0x00000000
        /*031c*/ 	.short	0x0101
        /*031e*/ 	.byte	0x04
	.zero		1


	//   ....[41]....
        /*0320*/ 	.word	0x00012b60
        /*0324*/ 	.word	0x000000ff
        /*0328*/ 	.word	0x00000088
        /*032c*/ 	.short	0x010a
        /*032e*/ 	.byte	0x04
	.zero		1


	//   ....[42]....
        /*0330*/ 	.word	0x00012f60
        /*0334*/ 	.word	0x000000ff
        /*0338*/ 	.word	0x00000060
        /*033c*/ 	.short	0x010a
        /*033e*/ 	.byte	0x0d
	.zero		1


	//   ....[43]....
        /*0340*/ 	.word	0x00013050
        /*0344*/ 	.word	0x000000ff
        /*0348*/ 	.word	0x00000040
        /*034c*/ 	.short	0x010b
        /*034e*/ 	.byte	0x0d
	.zero		1


	//   ....[44]....
        /*0350*/ 	.word	0x000130b0
        /*0354*/ 	.word	0x000000ff
        /*0358*/ 	.word	0x00000000
        /*035c*/ 	.short	0x0101
        /*035e*/ 	.byte	0x10
	.zero		1


	//   ....[45]....
        /*0360*/ 	.word	0x000130e0
        /*0364*/ 	.word	0x000000ff
        /*0368*/ 	.word	0x00000068
        /*036c*/ 	.short	0x010a
        /*036e*/ 	.byte	0x0d
	.zero		1


	//   ....[46]....
        /*0370*/ 	.word	0x000131f0
        /*0374*/ 	.word	0x000000ff
        /*0378*/ 	.word	0x00000048
        /*037c*/ 	.short	0x010b
        /*037e*/ 	.byte	0x0d
	.zero		1


	//   ....[47]....
        /*0380*/ 	.word	0x00013260
        /*0384*/ 	.word	0x000000ff
        /*0388*/ 	.word	0x00000000
        /*038c*/ 	.short	0x0101
        /*038e*/ 	.byte	0x14
	.zero		1


	//   ....[48]....
        /*0390*/ 	.word	0x00013290
        /*0394*/ 	.word	0x000000ff
        /*0398*/ 	.word	0x00000070
        /*039c*/ 	.short	0x010a
        /*039e*/ 	.byte	0x0d
	.zero		1


	//   ....[49]....
        /*03a0*/ 	.word	0x00013390
        /*03a4*/ 	.word	0x000000ff
        /*03a8*/ 	.word	0x00000050
        /*03ac*/ 	.short	0x010b
        /*03ae*/ 	.byte	0x0d
	.zero		1


	//   ....[50]....
        /*03b0*/ 	.word	0x000133f0
        /*03b4*/ 	.word	0x000000ff
        /*03b8*/ 	.word	0x00000000
        /*03bc*/ 	.short	0x0101
        /*03be*/ 	.byte	0x15
	.zero		1


	//   ....[51]....
        /*03c0*/ 	.word	0x00013420
        /*03c4*/ 	.word	0x000000ff
        /*03c8*/ 	.word	0x00000078
        /*03cc*/ 	.short	0x010a
        /*03ce*/ 	.byte	0x0d
	.zero		1


	//   ....[52]....
        /*03d0*/ 	.word	0x00013520
        /*03d4*/ 	.word	0x000000ff
        /*03d8*/ 	.word	0x00000058
        /*03dc*/ 	.short	0x010b
        /*03de*/ 	.byte	0x0d
	.zero		1


	//   ....[53]....
        /*03e0*/ 	.word	0x00013590
        /*03e4*/ 	.word	0x000000ff
        /*03e8*/ 	.word	0x00000000
        /*03ec*/ 	.short	0x0101
        /*03ee*/ 	.byte	0x1d
	.zero		1


	//   ....[54]....
        /*03f0*/ 	.word	0x000135d0
        /*03f4*/ 	.word	0x000000ff
        /*03f8*/ 	.word	0x00000060
        /*03fc*/ 	.short	0x010a
        /*03fe*/ 	.byte	0x0d
	.zero		1


	//   ....[55]....
        /*0400*/ 	.word	0x000136c0
        /*0404*/ 	.word	0x000000ff
        /*0408*/ 	.word	0x00000040
        /*040c*/ 	.short	0x010b
        /*040e*/ 	.byte	0x0d
	.zero		1


	//   ....[56]....
        /*0410*/ 	.word	0x00013700
        /*0414*/ 	.word	0x000000ff
        /*0418*/ 	.word	0x00000000
        /*041c*/ 	.short	0x0101
        /*041e*/ 	.byte	0x10
	.zero		1


	//   ....[57]....
        /*0420*/ 	.word	0x00013730
        /*0424*/ 	.word	0x000000ff
        /*0428*/ 	.word	0x00000068
        /*042c*/ 	.short	0x010a
        /*042e*/ 	.byte	0x0d
	.zero		1


	//   ....[58]....
        /*0430*/ 	.word	0x00013830
        /*0434*/ 	.word	0x000000ff
        /*0438*/ 	.word	0x00000048
        /*043c*/ 	.short	0x010b
        /*043e*/ 	.byte	0x0d
	.zero		1


	//   ....[59]....
        /*0440*/ 	.word	0x00013870
        /*0444*/ 	.word	0x000000ff
        /*0448*/ 	.word	0x00000000
        /*044c*/ 	.short	0x0101
        /*044e*/ 	.byte	0x14
	.zero		1


	//   ....[60]....
        /*0450*/ 	.word	0x000138b0
        /*0454*/ 	.word	0x000000ff
        /*0458*/ 	.word	0x00000070
        /*045c*/ 	.short	0x010a
        /*045e*/ 	.byte	0x0d
	.zero		1


	//   ....[61]....
        /*0460*/ 	.word	0x00013990
        /*0464*/ 	.word	0x000000ff
        /*0468*/ 	.word	0x00000050
        /*046c*/ 	.short	0x010b
        /*046e*/ 	.byte	0x0d
	.zero		1


	//   ....[62]....
        /*0470*/ 	.word	0x000139d0
        /*0474*/ 	.word	0x000000ff
        /*0478*/ 	.word	0x00000000
        /*047c*/ 	.short	0x0101
        /*047e*/ 	.byte	0x15
	.zero		1


	//   ....[63]....
        /*0480*/ 	.word	0x00013a00
        /*0484*/ 	.word	0x000000ff
        /*0488*/ 	.word	0x00000078
        /*048c*/ 	.short	0x010a
        /*048e*/ 	.byte	0x0d
	.zero		1


	//   ....[64]....
        /*0490*/ 	.word	0x00013b00
        /*0494*/ 	.word	0x000000ff
        /*0498*/ 	.word	0x00000058
        /*049c*/ 	.short	0x010b
        /*049e*/ 	.byte	0x0d
	.zero		1


	//   ....[65]....
        /*04a0*/ 	.word	0x00013b50
        /*04a4*/ 	.word	0x000000ff
        /*04a8*/ 	.word	0x00000000
        /*04ac*/ 	.short	0x0101
        /*04ae*/ 	.byte	0x1d
	.zero		1


	//   ....[66]....
        /*04b0*/ 	.word	0x00014220
        /*04b4*/ 	.word	0x00000000
        /*04b8*/ 	.word	0x00000060
        /*04bc*/ 	.short	0x010a
        /*04be*/ 	.byte	0x3f
	.zero		1


	//   ....[67]....
        /*04c0*/ 	.word	0x00014260
        /*04c4*/ 	.word	0x00000000
        /*04c8*/ 	.word	0x00000068
        /*04cc*/ 	.short	0x010a
        /*04ce*/ 	.byte	0x3f
	.zero		1


	//   ....[68]....
        /*04d0*/ 	.word	0x000142a0
        /*04d4*/ 	.word	0x00000000
        /*04d8*/ 	.word	0x00000070
        /*04dc*/ 	.short	0x010a
        /*04de*/ 	.byte	0x3f
	.zero		1


	//   ....[69]....
        /*04e0*/ 	.word	0x00014300
        /*04e4*/ 	.word	0x00000000
        /*04e8*/ 	.word	0x00000078
        /*04ec*/ 	.short	0x010a
        /*04ee*/ 	.byte	0x3f
	.zero		1


	//   ....[70]....
        /*04f0*/ 	.word	0x00014630
        /*04f4*/ 	.word	0x00000014
        /*04f8*/ 	.word	0x00000020
        /*04fc*/ 	.short	0x010a
        /*04fe*/ 	.byte	0x3f
	.zero		1


	//   ....[71]....
        /*0500*/ 	.word	0x000149e0
        /*0504*/ 	.word	0x00000004
        /*0508*/ 	.word	0x00000088
        /*050c*/ 	.short	0x0101
        /*050e*/ 	.byte	0x3f
	.zero		1


	//   ....[72]....
        /*0510*/ 	.word	0x00015100
        /*0514*/ 	.word	0x00000007
        /*0518*/ 	.word	0x00000000
        /*051c*/ 	.short	0x010a
        /*051e*/ 	.byte	0x3f
	.zero		1


	//   ....[73]....
        /*0520*/ 	.word	0x00015180
        /*0524*/ 	.word	0x00000009
        /*0528*/ 	.word	0x00000000
        /*052c*/ 	.short	0x010a
        /*052e*/ 	.byte	0x3f
	.zero		1


	//   ....[74]....
        /*0530*/ 	.word	0x00015210
        /*0534*/ 	.word	0x00000006
        /*0538*/ 	.word	0x00000000
        /*053c*/ 	.short	0x010a
        /*053e*/ 	.byte	0x3f
	.zero		1


	//   ....[75]....
        /*0540*/ 	.word	0x000152a0
        /*0544*/ 	.word	0x00000003
        /*0548*/ 	.word	0x00000000
        /*054c*/ 	.short	0x010a
        /*054e*/ 	.byte	0x3f
	.zero		1


	//   ....[76]....
        /*0550*/ 	.word	0x00015300
        /*0554*/ 	.word	0x00000003
        /*0558*/ 	.word	0x00000000
        /*055c*/ 	.short	0x010a
        /*055e*/ 	.byte	0x3f
	.zero		1


	//   ....[77]....
        /*0560*/ 	.word	0x00015360
        /*0564*/ 	.word	0x00000004
        /*0568*/ 	.word	0x00000000
        /*056c*/ 	.short	0x010a
        /*056e*/ 	.byte	0x3f
	.zero		1


	//   ....[78]....
        /*0570*/ 	.word	0x000153c0
        /*0574*/ 	.word	0x00000003
        /*0578*/ 	.word	0x00000040
        /*057c*/ 	.short	0x010a
        /*057e*/ 	.byte	0x3f
	.zero		1


	//   ....[79]....
        /*0580*/ 	.word	0x00015410
        /*0584*/ 	.word	0x00000000
        /*0588*/ 	.word	0x00000040
        /*058c*/ 	.short	0x010a
        /*058e*/ 	.byte	0x3f
	.zero		1


	//   ....[80]....
        /*0590*/ 	.word	0x00015460
        /*0594*/ 	.word	0x00000000
        /*0598*/ 	.word	0x00000040
        /*059c*/ 	.short	0x010a
        /*059e*/ 	.byte	0x3f
	.zero		1


	//   ....[81]....
        /*05a0*/ 	.word	0x000154b0
        /*05a4*/ 	.word	0x00000003
        /*05a8*/ 	.word	0x00000040
        /*05ac*/ 	.short	0x010a
        /*05ae*/ 	.byte	0x3f
	.zero		1


	//   ....[82]....
        /*05b0*/ 	.word	0x00015500
        /*05b4*/ 	.word	0x00000000
        /*05b8*/ 	.word	0x00000040
        /*05bc*/ 	.short	0x010a
        /*05be*/ 	.byte	0x3f
	.zero		1


	//   ....[83]....
        /*05c0*/ 	.word	0x00015550
        /*05c4*/ 	.word	0x00000000
        /*05c8*/ 	.word	0x00000040
        /*05cc*/ 	.short	0x010a
        /*05ce*/ 	.byte	0x3f
	.zero		1


	//   ....[84]....
        /*05d0*/ 	.word	0x000155a0
        /*05d4*/ 	.word	0x00000000
        /*05d8*/ 	.word	0x00000040
        /*05dc*/ 	.short	0x010a
        /*05de*/ 	.byte	0x3f
	.zero		1


	//   ....[85]....
        /*05e0*/ 	.word	0x000155f0
        /*05e4*/ 	.word	0x00000003
        /*05e8*/ 	.word	0x00000040
        /*05ec*/ 	.short	0x010a
        /*05ee*/ 	.byte	0x3f
	.zero		1


	//   ....[86]....
        /*05f0*/ 	.word	0x00015650
        /*05f4*/ 	.word	0x00000009
        /*05f8*/ 	.word	0x00000088
        /*05fc*/ 	.short	0x010a
        /*05fe*/ 	.byte	0x3f
	.zero		1


	//   ....[87]....
        /*0600*/ 	.word	0x000156b0
        /*0604*/ 	.word	0x00000005
        /*0608*/ 	.word	0x00000060
        /*060c*/ 	.short	0x010a
        /*060e*/ 	.byte	0x3f
	.zero		1


	//   ....[88]....
        /*0610*/ 	.word	0x00015710
        /*0614*/ 	.word	0x00000005
        /*0618*/ 	.word	0x00000068
        /*061c*/ 	.short	0x010a
        /*061e*/ 	.byte	0x3f
	.zero		1


	//   ....[89]....
        /*0620*/ 	.word	0x00015770
        /*0624*/ 	.word	0x00000005
        /*0628*/ 	.word	0x00000070
        /*062c*/ 	.short	0x010a
        /*062e*/ 	.byte	0x3f
	.zero		1


	//   ....[90]....
        /*0630*/ 	.word	0x000157d0
        /*0634*/ 	.word	0x00000005
        /*0638*/ 	.word	0x00000078
        /*063c*/ 	.short	0x010a
        /*063e*/ 	.byte	0x3f
	.zero		1


	//   ....[91]....
        /*0640*/ 	.word	0x00015830
        /*0644*/ 	.word	0x00000005
        /*0648*/ 	.word	0x00000060
        /*064c*/ 	.short	0x010a
        /*064e*/ 	.byte	0x3f
	.zero		1


	//   ....[92]....
        /*0650*/ 	.word	0x00015890
        /*0654*/ 	.word	0x00000005
        /*0658*/ 	.word	0x00000068
        /*065c*/ 	.short	0x010a
        /*065e*/ 	.byte	0x3f
	.zero		1


	//   ....[93]....
        /*0660*/ 	.word	0x000158f0
        /*0664*/ 	.word	0x00000005
        /*0668*/ 	.word	0x00000070
        /*066c*/ 	.short	0x010a
        /*066e*/ 	.byte	0x3f
	.zero		1


	//   ....[94]....
        /*0670*/ 	.word	0x00015950
        /*0674*/ 	.word	0x00000005
        /*0678*/ 	.word	0x00000078
        /*067c*/ 	.short	0x010a
        /*067e*/ 	.byte	0x3f
	.zero		1


	//   ....[95]....
        /*0680*/ 	.word	0x000159a0
        /*0684*/ 	.word	0x00000000
        /*0688*/ 	.word	0x00000060
        /*068c*/ 	.short	0x010a
        /*068e*/ 	.byte	0x3f
	.zero		1


	//   ....[96]....
        /*0690*/ 	.word	0x000159f0
        /*0694*/ 	.word	0x00000000
        /*0698*/ 	.word	0x00000068
        /*069c*/ 	.short	0x010a
        /*069e*/ 	.byte	0x3f
	.zero		1


	//   ....[97]....
        /*06a0*/ 	.word	0x00015a40
        /*06a4*/ 	.word	0x00000000
        /*06a8*/ 	.word	0x00000070
        /*06ac*/ 	.short	0x010a
        /*06ae*/ 	.byte	0x3f
	.zero		1


	//   ....[98]....
        /*06b0*/ 	.word	0x00015b10
        /*06b4*/ 	.word	0x00000014
        /*06b8*/ 	.word	0x00000020
        /*06bc*/ 	.short	0x010a
        /*06be*/ 	.byte	0x3f
	.zero		1


	//   ....[99]....
        /*06c0*/ 	.word	0x00015be0
        /*06c4*/ 	.word	0x00000007
        /*06c8*/ 	.word	0x00000000
        /*06cc*/ 	.short	0x010a
        /*06ce*/ 	.byte	0x3f
	.zero		1


	//   ....[100]....
        /*06d0*/ 	.word	0x00015c30
        /*06d4*/ 	.word	0x00000009
        /*06d8*/ 	.word	0x00000000
        /*06dc*/ 	.short	0x010a
        /*06de*/ 	.byte	0x3f
	.zero		1


	//   ....[101]....
        /*06e0*/ 	.word	0x00015c80
        /*06e4*/ 	.word	0x00000006
        /*06e8*/ 	.word	0x00000000
        /*06ec*/ 	.short	0x010a
        /*06ee*/ 	.byte	0x3f
	.zero		1


	//----- nvinfo : EIATTR_NUM_MBARRIERS
	.align		4
.L_40:
        /*06f0*/ 	.byte	0x03, 0x38
        /*06f2*/ 	.short	0x0012


	//----- nvinfo : EIATTR_EXIT_INSTR_OFFSETS
	.align		4
        /*06f4*/ 	.byte	0x04, 0x1c
        /*06f6*/ 	.short	(.L_42 - .L_41)


	//   ....[0]....
.L_41:
        /*06f8*/ 	.word	0x000152f0


	//----- nvinfo : EIATTR_MAX_THREADS
	.align		4
.L_42:
        /*06fc*/ 	.byte	0x04, 0x05
        /*06fe*/ 	.short	(.L_44 - .L_43)
.L_43:
        /*0700*/ 	.word	0x00000180
        /*0704*/ 	.word	0x00000001
        /*0708*/ 	.word	0x00000001


	//----- nvinfo : EIATTR_CRS_STACK_SIZE
	.align		4
.L_44:
        /*070c*/ 	.byte	0x04, 0x1e
        /*070e*/ 	.short	(.L_46 - .L_45)
.L_45:
        /*0710*/ 	.word	0x00000000


	//----- nvinfo : EIATTR_CBANK_PARAM_SIZE
	.align		4
.L_46:
        /*0714*/ 	.byte	0x03, 0x19
        /*0716*/ 	.short	0x0770


	//----- nvinfo : EIATTR_PARAM_CBANK
	.align		4
        /*0718*/ 	.byte	0x04, 0x0a
        /*071a*/ 	.short	(.L_48 - .L_47)
	.align		4
.L_47:
        /*071c*/ 	.word	index@(.nv.constant0._ZN7cutlass13device_kernelINS_4gemm6kernel13GemmUniversalIN4cute5tupleIJiiiiEEENS1_10collective13CollectiveMmaINS1_34MainloopSm90TmaGmmaWarpSpecializedILi4ENS5_IJNS4_1CILi1EEESB_SB_EEENS1_35KernelTmaWarpSpecializedCooperativeEEENS5_IJNSA_ILi256EEENSA_ILi128EEENSA_ILi64EEEEEENS_10bfloat16_tENS5_IJlSB_lEEESJ_SK_NS4_8TiledMMAINS4_8MMA_AtomIJNS4_4SM904GMMA28MMA_64x128x16_F32BF16BF16_SSILNSO_5MajorE0ELSQ_0ELNSO_7ScaleInE1ELSR_1EEEEEENS4_6LayoutINS5_IJNSA_ILi2EEESB_SB_EEENS5_IJSB_NSA_ILi0EEESX_EEEEENS5_IJNS4_10UnderscoreES10_S10_EEEEENS4_13SM90_TMA_LOADENS4_14ComposedLayoutINS4_7SwizzleILi3ELi4ELi3EEENS4_18smem_ptr_flag_bitsILi16EEENSU_INS5_IJNSA_ILi8EEESH_EEENS5_IJSH_SB_EEEEEEEvNS4_8identityES13_S1D_vS1E_EENS_8epilogue10collective18CollectiveEpilogueINS1G_22Sm90TmaWarpSpecializedILi4ELi2ELi16ELb1ELb0EEEJSI_NS5_IJSG_NSA_ILi32EEEEEESJ_SK_SJ_SK_NS1G_6fusion15FusionCallbacksIS1K_NS1N_13LinCombEltActINS1G_6thread7SigmoidESJ_fSJ_fLNS_15FloatRoundStyleE2EEESI_S1M_JEEES13_NS14_INS15_ILi2ELi4ELi3EEES18_NSU_INS5_IJS19_S1L_EEENS5_IJS1L_SB_EEEEEEENS4_17SM75_U32x4_LDSM_NENS4_14SM90_TMA_STOREES1Z_NS4_17SM90_U32x4_STSM_NENS4_9Copy_AtomIJS22_NS_6half_tEEEEvEEEvvEEEEvNT_6ParamsE)
        /*0720*/ 	.short	0x0210
        /*0722*/ 	.short	0x0770


	//----- nvinfo : EIATTR_SW_WAR
	.align		4
.L_48:
        /*0724*/ 	.byte	0x04, 0x36
        /*0726*/ 	.short	(.L_50 - .L_49)
.L_49:
        /*0728*/ 	.word	0x00000008
.L_50:


//--------------------- .nv.callgraph             --------------------------
	.section	.nv.callgraph,"",@"SHT_CUDA_CALLGRAPH"
	.align	4
	.sectionentsize	8
	.align		4
        /*0000*/ 	.word	0x00000000
	.align		4
        /*0004*/ 	.word	0xffffffff
	.align		4
        /*0008*/ 	.word	index@(_ZN7cutlass13device_kernelINS_4gemm6kernel13GemmUniversalIN4cute5tupleIJiiiiEEENS1_10collective13CollectiveMmaINS1_34MainloopSm90TmaGmmaWarpSpecializedILi4ENS5_IJNS4_1CILi1EEESB_SB_EEENS1_35KernelTmaWarpSpecializedCooperativeEEENS5_IJNSA_ILi256EEENSA_ILi128EEENSA_ILi64EEEEEENS_10bfloat16_tENS5_IJlSB_lEEESJ_SK_NS4_8TiledMMAINS4_8MMA_AtomIJNS4_4SM904GMMA28MMA_64x128x16_F32BF16BF16_SSILNSO_5MajorE0ELSQ_0ELNSO_7ScaleInE1ELSR_1EEEEEENS4_6LayoutINS5_IJNSA_ILi2EEESB_SB_EEENS5_IJSB_NSA_ILi0EEESX_EEEEENS5_IJNS4_10UnderscoreES10_S10_EEEEENS4_13SM90_TMA_LOADENS4_14ComposedLayoutINS4_7SwizzleILi3ELi4ELi3EEENS4_18smem_ptr_flag_bitsILi16EEENSU_INS5_IJNSA_ILi8EEESH_EEENS5_IJSH_SB_EEEEEEEvNS4_8identityES13_S1D_vS1E_EENS_8epilogue10collective18CollectiveEpilogueINS1G_22Sm90TmaWarpSpecializedILi4ELi2ELi16ELb1ELb0EEEJSI_NS5_IJSG_NSA_ILi32EEEEEESJ_SK_SJ_SK_NS1G_6fusion15FusionCallbacksIS1K_NS1N_13LinCombEltActINS1G_6thread7SigmoidESJ_fSJ_fLNS_15FloatRoundStyleE2EEESI_S1M_JEEES13_NS14_INS15_ILi2ELi4ELi3EEES18_NSU_INS5_IJS19_S1L_EEENS5_IJS1L_SB_EEEEEEENS4_17SM75_U32x4_LDSM_NENS4_14SM90_TMA_STOREES1Z_NS4_17SM90_U32x4_STSM_NENS4_9Copy_AtomIJS22_NS_6half_tEEEEvEEEvvEEEEvNT_6ParamsE)
	.align		4
        /*000c*/ 	.word	index@(__assertfail)
	.align		4
        /*0010*/ 	.word	0x00000000
	.align		4
        /*0014*/ 	.word	0xfffffffe
	.align		4
        /*0018*/ 	.word	0x00000000
	.align		4
        /*001c*/ 	.word	0xfffffffd
	.align		4
        /*0020*/ 	.word	0x00000000
	.align		4
        /*0024*/ 	.word	0xfffffffc


//--------------------- .nv.constant4             --------------------------
	.section	.nv.constant4,"a",@progbits
	.align	8
	.align		8
.nv.constant4:
        /*0000*/ 	.dword	__assertfail
	.align		8
        /*0008*/ 	.dword	__unnamed_1
	.align		8
        /*0010*/ 	.dword	__unnamed_2
	.align		8
        /*0018*/ 	.dword	_ZN39_INTERNAL_0c17ad2d_4_k_cu_11bd5419_33514cuda3std3__45__cpo5beginE
	.align		8
        /*0020*/ 	.dword	_ZN39_INTERNAL_0c17ad2d_4_k_cu_11bd5419_33514cuda3std3__45__cpo3endE
	.align		8
        /*0028*/ 	.dword	_ZN39_INTERNAL_0c17ad2d_4_k_cu_11bd5419_33514cuda3std3__45__cpo6cbeginE
	.align		8
        /*0030*/ 	.dword	_ZN39_INTERNAL_0c17ad2d_4_k_cu_11bd5419_33514cuda3std3__45__cpo4cendE
	.align		8
        /*0038*/ 	.dword	_ZN39_INTERNAL_0c17ad2d_4_k_cu_11bd5419_33514cuda3std3__441_GLOBAL__N__0c17ad2d_4_k_cu_11bd5419_33516ignoreE
	.align		8
        /*0040*/ 	.dword	_ZN39_INTERNAL_0c17ad2d_4_k_cu_11bd5419_33514cuda3std3__419piecewise_constructE
	.align		8
        /*0048*/ 	.dword	_ZN39_INTERNAL_0c17ad2d_4_k_cu_11bd5419_33514cuda3std3__48in_placeE
	.align		8
        /*0050*/ 	.dword	_ZN39_INTERNAL_0c17ad2d_4_k_cu_11bd5419_33514cuda3std6ranges3__45__cpo4swapE
	.align		8
        /*0058*/ 	.dword	_ZN39_INTERNAL_0c17ad2d_4_k_cu_11bd5419_33514cuda3std6ranges3__45__cpo9iter_moveE
	.align		8
        /*0060*/ 	.dword	_ZN39_INTERNAL_0c17ad2d_4_k_cu_11bd5419_33514cute7productE
	.align		8
        /*0068*/ 	.dword	_ZN39_INTERNAL_0c17ad2d_4_k_cu_11bd5419_33514cute1_E
	.align		8
        /*0070*/ 	.dword	$str$22
	.align		8
        /*0078*/ 	.dword	$str$23
	.align		8
        /*0080*/ 	.dword	$str$26
	.align		8
        /*0088*/ 	.dword	$str$27


//--------------------- .text._ZN7cutlass13device_kernelINS_4gemm6kernel13GemmUniversalIN4cute5tupleIJiiiiEEENS1_10collective13CollectiveMmaINS1_34MainloopSm90TmaGmmaWarpSpecializedILi4ENS5_IJNS4_1CILi1EEESB_SB_EEENS1_35KernelTmaWarpSpecializedCooperativeEEENS5_IJNSA_ILi256EEENSA_ILi128EEENSA_ILi64EEEEEENS_10bfloat16_tENS5_IJlSB_lEEESJ_SK_NS4_8TiledMMAINS4_8MMA_AtomIJNS4_4SM904GMMA28MMA_64x128x16_F32BF16BF16_SSILNSO_5MajorE0ELSQ_0ELNSO_7ScaleInE1ELSR_1EEEEEENS4_6LayoutINS5_IJNSA_ILi2EEESB_SB_EEENS5_IJSB_NSA_ILi0EEESX_EEEEENS5_IJNS4_10UnderscoreES10_S10_EEEEENS4_13SM90_TMA_LOADENS4_14ComposedLayoutINS4_7SwizzleILi3ELi4ELi3EEENS4_18smem_ptr_flag_bitsILi16EEENSU_INS5_IJNSA_ILi8EEESH_EEENS5_IJSH_SB_EEEEEEEvNS4_8identityES13_S1D_vS1E_EENS_8epilogue10collective18CollectiveEpilogueINS1G_22Sm90TmaWarpSpecializedILi4ELi2ELi16ELb1ELb0EEEJSI_NS5_IJSG_NSA_ILi32EEEEEESJ_SK_SJ_SK_NS1G_6fusion15FusionCallbacksIS1K_NS1N_13LinCombEltActINS1G_6thread7SigmoidESJ_fSJ_fLNS_15FloatRoundStyleE2EEESI_S1M_JEEES13_NS14_INS15_ILi2ELi4ELi3EEES18_NSU_INS5_IJS19_S1L_EEENS5_IJS1L_SB_EEEEEEENS4_17SM75_U32x4_LDSM_NENS4_14SM90_TMA_STOREES1Z_NS4_17SM90_U32x4_STSM_NENS4_9Copy_AtomIJS22_NS_6half_tEEEEvEEEvvEEEEvNT_6ParamsE --------------------------
	.section	.text._ZN7cutlass13device_kernelINS_4gemm6kernel13GemmUniversalIN4cute5tupleIJiiiiEEENS1_10collective13CollectiveMmaINS1_34MainloopSm90TmaGmmaWarpSpecializedILi4ENS5_IJNS4_1CILi1EEESB_SB_EEENS1_35KernelTmaWarpSpecializedCooperativeEEENS5_IJNSA_ILi256EEENSA_ILi128EEENSA_ILi64EEEEEENS_10bfloat16_tENS5_IJlSB_lEEESJ_SK_NS4_8TiledMMAINS4_8MMA_AtomIJNS4_4SM904GMMA28MMA_64x128x16_F32BF16BF16_SSILNSO_5MajorE0ELSQ_0ELNSO_7ScaleInE1ELSR_1EEEEEENS4_6LayoutINS5_IJNSA_ILi2EEESB_SB_EEENS5_IJSB_NSA_ILi0EEESX_EEEEENS5_IJNS4_10UnderscoreES10_S10_EEEEENS4_13SM90_TMA_LOADENS4_14ComposedLayoutINS4_7SwizzleILi3ELi4ELi3EEENS4_18smem_ptr_flag_bitsILi16EEENSU_INS5_IJNSA_ILi8EEESH_EEENS5_IJSH_SB_EEEEEEEvNS4_8identityES13_S1D_vS1E_EENS_8epilogue10collective18CollectiveEpilogueINS1G_22Sm90TmaWarpSpecializedILi4ELi2ELi16ELb1ELb0EEEJSI_NS5_IJSG_NSA_ILi32EEEEEESJ_SK_SJ_SK_NS1G_6fusion15FusionCallbacksIS1K_NS1N_13LinCombEltActINS1G_6thread7SigmoidESJ_fSJ_fLNS_15FloatRoundStyleE2EEESI_S1M_JEEES13_NS14_INS15_ILi2ELi4ELi3EEES18_NSU_INS5_IJS19_S1L_EEENS5_IJS1L_SB_EEEEEEENS4_17SM75_U32x4_LDSM_NENS4_14SM90_TMA_STOREES1Z_NS4_17SM90_U32x4_STSM_NENS4_9Copy_AtomIJS22_NS_6half_tEEEEvEEEvvEEEEvNT_6ParamsE,"ax",@progbits
	.align	128
.text._ZN7cutlass13device_kernelINS_4gemm6kernel13GemmUniversalIN4cute5tupleIJiiiiEEENS1_10collective13CollectiveMmaINS1_34MainloopSm90TmaGmmaWarpSpecializedILi4ENS5_IJNS4_1CILi1EEESB_SB_EEENS1_35KernelTmaWarpSpecializedCooperativeEEENS5_IJNSA_ILi256EEENSA_ILi128EEENSA_ILi64EEEEEENS_10bfloat16_tENS5_IJlSB_lEEESJ_SK_NS4_8TiledMMAINS4_8MMA_AtomIJNS4_4SM904GMMA28MMA_64x128x16_F32BF16BF16_SSILNSO_5MajorE0ELSQ_0ELNSO_7ScaleInE1ELSR_1EEEEEENS4_6LayoutINS5_IJNSA_ILi2EEESB_SB_EEENS5_IJSB_NSA_ILi0EEESX_EEEEENS5_IJNS4_10UnderscoreES10_S10_EEEEENS4_13SM90_TMA_LOADENS4_14ComposedLayoutINS4_7SwizzleILi3ELi4ELi3EEENS4_18smem_ptr_flag_bitsILi16EEENSU_INS5_IJNSA_ILi8EEESH_EEENS5_IJSH_SB_EEEEEEEvNS4_8identityES13_S1D_vS1E_EENS_8epilogue10collective18CollectiveEpilogueINS1G_22Sm90TmaWarpSpecializedILi4ELi2ELi16ELb1ELb0EEEJSI_NS5_IJSG_NSA_ILi32EEEEEESJ_SK_SJ_SK_NS1G_6fusion15FusionCallbacksIS1K_NS1N_13LinCombEltActINS1G_6thread7SigmoidESJ_fSJ_fLNS_15FloatRoundStyleE2EEESI_S1M_JEEES13_NS14_INS15_ILi2ELi4ELi3EEES18_NSU_INS5_IJS19_S1L_EEENS5_IJS1L_SB_EEEEEEENS4_17SM75_U32x4_LDSM_NENS4_14SM90_TMA_STOREES1Z_NS4_17SM90_U32x4_STSM_NENS4_9Copy_AtomIJS22_NS_6half_tEEEEvEEEvvEEEEvNT_6ParamsE:
        .type           _ZN7cutlass13device_kernelINS_4gemm6kernel13GemmUniversalIN4cute5tupleIJiiiiEEENS1_10collective13CollectiveMmaINS1_34MainloopSm90TmaGmmaWarpSpecializedILi4ENS5_IJNS4_1CILi1EEESB_SB_EEENS1_35KernelTmaWarpSpecializedCooperativeEEENS5_IJNSA_ILi256EEENSA_ILi128EEENSA_ILi64EEEEEENS_10bfloat16_tENS5_IJlSB_lEEESJ_SK_NS4_8TiledMMAINS4_8MMA_AtomIJNS4_4SM904GMMA28MMA_64x128x16_F32BF16BF16_SSILNSO_5MajorE0ELSQ_0ELNSO_7ScaleInE1ELSR_1EEEEEENS4_6LayoutINS5_IJNSA_ILi2EEESB_SB_EEENS5_IJSB_NSA_ILi0EEESX_EEEEENS5_IJNS4_10UnderscoreES10_S10_EEEEENS4_13SM90_TMA_LOADENS4_14ComposedLayoutINS4_7SwizzleILi3ELi4ELi3EEENS4_18smem_ptr_flag_bitsILi16EEENSU_INS5_IJNSA_ILi8EEESH_EEENS5_IJSH_SB_EEEEEEEvNS4_8identityES13_S1D_vS1E_EENS_8epilogue10collective18CollectiveEpilogueINS1G_22Sm90TmaWarpSpecializedILi4ELi2ELi16ELb1ELb0EEEJSI_NS5_IJSG_NSA_ILi32EEEEEESJ_SK_SJ_SK_NS1G_6fusion15FusionCallbacksIS1K_NS1N_13LinCombEltActINS1G_6thread7SigmoidESJ_fSJ_fLNS_15FloatRoundStyleE2EEESI_S1M_JEEES13_NS14_INS15_ILi2ELi4ELi3EEES18_NSU_INS5_IJS19_S1L_EEENS5_IJS1L_SB_EEEEEEENS4_17SM75_U32x4_LDSM_NENS4_14SM90_TMA_STOREES1Z_NS4_17SM90_U32x4_STSM_NENS4_9Copy_AtomIJS22_NS_6half_tEEEEvEEEvvEEEEvNT_6ParamsE,@function
        .size           _ZN7cutlass13device_kernelINS_4gemm6kernel13GemmUniversalIN4cute5tupleIJiiiiEEENS1_10collective13CollectiveMmaINS1_34MainloopSm90TmaGmmaWarpSpecializedILi4ENS5_IJNS4_1CILi1EEESB_SB_EEENS1_35KernelTmaWarpSpecializedCooperativeEEENS5_IJNSA_ILi256EEENSA_ILi128EEENSA_ILi64EEEEEENS_10bfloat16_tENS5_IJlSB_lEEESJ_SK_NS4_8TiledMMAINS4_8MMA_AtomIJNS4_4SM904GMMA28MMA_64x128x16_F32BF16BF16_SSILNSO_5MajorE0ELSQ_0ELNSO_7ScaleInE1ELSR_1EEEEEENS4_6LayoutINS5_IJNSA_ILi2EEESB_SB_EEENS5_IJSB_NSA_ILi0EEESX_EEEEENS5_IJNS4_10UnderscoreES10_S10_EEEEENS4_13SM90_TMA_LOADENS4_14ComposedLayoutINS4_7SwizzleILi3ELi4ELi3EEENS4_18smem_ptr_flag_bitsILi16EEENSU_INS5_IJNSA_ILi8EEESH_EEENS5_IJSH_SB_EEEEEEEvNS4_8identityES13_S1D_vS1E_EENS_8epilogue10collective18CollectiveEpilogueINS1G_22Sm90TmaWarpSpecializedILi4ELi2ELi16ELb1ELb0EEEJSI_NS5_IJSG_NSA_ILi32EEEEEESJ_SK_SJ_SK_NS1G_6fusion15FusionCallbacksIS1K_NS1N_13LinCombEltActINS1G_6thread7SigmoidESJ_fSJ_fLNS_15FloatRoundStyleE2EEESI_S1M_JEEES13_NS14_INS15_ILi2ELi4ELi3EEES18_NSU_INS5_IJS19_S1L_EEENS5_IJS1L_SB_EEEEEEENS4_17SM75_U32x4_LDSM_NENS4_14SM90_TMA_STOREES1Z_NS4_17SM90_U32x4_STSM_NENS4_9Copy_AtomIJS22_NS_6half_tEEEEvEEEvvEEEEvNT_6ParamsE,(.L_x_644 - _ZN7cutlass13device_kernelINS_4gemm6kernel13GemmUniversalIN4cute5tupleIJiiiiEEENS1_10collective13CollectiveMmaINS1_34MainloopSm90TmaGmmaWarpSpecializedILi4ENS5_IJNS4_1CILi1EEESB_SB_EEENS1_35KernelTmaWarpSpecializedCooperativeEEENS5_IJNSA_ILi256EEENSA_ILi128EEENSA_ILi64EEEEEENS_10bfloat16_tENS5_IJlSB_lEEESJ_SK_NS4_8TiledMMAINS4_8MMA_AtomIJNS4_4SM904GMMA28MMA_64x128x16_F32BF16BF16_SSILNSO_5MajorE0ELSQ_0ELNSO_7ScaleInE1ELSR_1EEEEEENS4_6LayoutINS5_IJNSA_ILi2EEESB_SB_EEENS5_IJSB_NSA_ILi0EEESX_EEEEENS5_IJNS4_10UnderscoreES10_S10_EEEEENS4_13SM90_TMA_LOADENS4_14ComposedLayoutINS4_7SwizzleILi3ELi4ELi3EEENS4_18smem_ptr_flag_bitsILi16EEENSU_INS5_IJNSA_ILi8EEESH_EEENS5_IJSH_SB_EEEEEEEvNS4_8identityES13_S1D_vS1E_EENS_8epilogue10collective18CollectiveEpilogueINS1G_22Sm90TmaWarpSpecializedILi4ELi2ELi16ELb1ELb0EEEJSI_NS5_IJSG_NSA_ILi32EEEEEESJ_SK_SJ_SK_NS1G_6fusion15FusionCallbacksIS1K_NS1N_13LinCombEltActINS1G_6thread7SigmoidESJ_fSJ_fLNS_15FloatRoundStyleE2EEESI_S1M_JEEES13_NS14_INS15_ILi2ELi4ELi3EEES18_NSU_INS5_IJS19_S1L_EEENS5_IJS1L_SB_EEEEEEENS4_17SM75_U32x4_LDSM_NENS4_14SM90_TMA_STOREES1Z_NS4_17SM90_U32x4_STSM_NENS4_9Copy_AtomIJS22_NS_6half_tEEEEvEEEvvEEEEvNT_6ParamsE)
        .other          _ZN7cutlass13device_kernelINS_4gemm6kernel13GemmUniversalIN4cute5tupleIJiiiiEEENS1_10collective13CollectiveMmaINS1_34MainloopSm90TmaGmmaWarpSpecializedILi4ENS5_IJNS4_1CILi1EEESB_SB_EEENS1_35KernelTmaWarpSpecializedCooperativeEEENS5_IJNSA_ILi256EEENSA_ILi128EEENSA_ILi64EEEEEENS_10bfloat16_tENS5_IJlSB_lEEESJ_SK_NS4_8TiledMMAINS4_8MMA_AtomIJNS4_4SM904GMMA28MMA_64x128x16_F32BF16BF16_SSILNSO_5MajorE0ELSQ_0ELNSO_7ScaleInE1ELSR_1EEEEEENS4_6LayoutINS5_IJNSA_ILi2EEESB_SB_EEENS5_IJSB_NSA_ILi0EEESX_EEEEENS5_IJNS4_10UnderscoreES10_S10_EEEEENS4_13SM90_TMA_LOADENS4_14ComposedLayoutINS4_7SwizzleILi3ELi4ELi3EEENS4_18smem_ptr_flag_bitsILi16EEENSU_INS5_IJNSA_ILi8EEESH_EEENS5_IJSH_SB_EEEEEEEvNS4_8identityES13_S1D_vS1E_EENS_8epilogue10collective18CollectiveEpilogueINS1G_22Sm90TmaWarpSpecializedILi4ELi2ELi16ELb1ELb0EEEJSI_NS5_IJSG_NSA_ILi32EEEEEESJ_SK_SJ_SK_NS1G_6fusion15FusionCallbacksIS1K_NS1N_13LinCombEltActINS1G_6thread7SigmoidESJ_fSJ_fLNS_15FloatRoundStyleE2EEESI_S1M_JEEES13_NS14_INS15_ILi2ELi4ELi3EEES18_NSU_INS5_IJS19_S1L_EEENS5_IJS1L_SB_EEEEEEENS4_17SM75_U32x4_LDSM_NENS4_14SM90_TMA_STOREES1Z_NS4_17SM90_U32x4_STSM_NENS4_9Copy_AtomIJS22_NS_6half_tEEEEvEEEvvEEEEvNT_6ParamsE,@"STO_CUDA_ENTRY STV_DEFAULT"
_ZN7cutlass13device_kernelINS_4gemm6kernel13GemmUniversalIN4cute5tupleIJiiiiEEENS1_10collective13CollectiveMmaINS1_34MainloopSm90TmaGmmaWarpSpecializedILi4ENS5_IJNS4_1CILi1EEESB_SB_EEENS1_35KernelTmaWarpSpecializedCooperativeEEENS5_IJNSA_ILi256EEENSA_ILi128EEENSA_ILi64EEEEEENS_10bfloat16_tENS5_IJlSB_lEEESJ_SK_NS4_8TiledMMAINS4_8MMA_AtomIJNS4_4SM904GMMA28MMA_64x128x16_F32BF16BF16_SSILNSO_5MajorE0ELSQ_0ELNSO_7ScaleInE1ELSR_1EEEEEENS4_6LayoutINS5_IJNSA_ILi2EEESB_SB_EEENS5_IJSB_NSA_ILi0EEESX_EEEEENS5_IJNS4_10UnderscoreES10_S10_EEEEENS4_13SM90_TMA_LOADENS4_14ComposedLayoutINS4_7SwizzleILi3ELi4ELi3EEENS4_18smem_ptr_flag_bitsILi16EEENSU_INS5_IJNSA_ILi8EEESH_EEENS5_IJSH_SB_EEEEEEEvNS4_8identityES13_S1D_vS1E_EENS_8epilogue10collective18CollectiveEpilogueINS1G_22Sm90TmaWarpSpecializedILi4ELi2ELi16ELb1ELb0EEEJSI_NS5_IJSG_NSA_ILi32EEEEEESJ_SK_SJ_SK_NS1G_6fusion15FusionCallbacksIS1K_NS1N_13LinCombEltActINS1G_6thread7SigmoidESJ_fSJ_fLNS_15FloatRoundStyleE2EEESI_S1M_JEEES13_NS14_INS15_ILi2ELi4ELi3EEES18_NSU_INS5_IJS19_S1L_EEENS5_IJS1L_SB_EEEEEEENS4_17SM75_U32x4_LDSM_NENS4_14SM90_TMA_STOREES1Z_NS4_17SM90_U32x4_STSM_NENS4_9Copy_AtomIJS22_NS_6half_tEEEEvEEEvvEEEEvNT_6ParamsE:
[----:B------:R-:W1:Y:S01]  /*0000*/  LDC R1, c[0x0][0x28] ;  /* 0x00000a00ff017b82 */ /* 0x000e620000000800 */
[----:B------:R-:W2:Y:S07]  /*0010*/  S2R R18, SR_TID.X ;  /* 0x0000000000127919 */ /* 0x000eae0000002100 */
[----:B------:R-:W3:Y:S01]  /*0020*/  LDC.64 R4, c[0x0][0x588] ;  /* 0x00016200ff047b82 */ /* 0x000ee20000000a00 */
[----:B------:R-:W-:Y:S01]  /*0030*/  ELECT P0, URZ, PT ;  /* 0x00000000003f782f */ /* 0x000fe20003800000 */
[----:B------:R-:W-:Y:S01]  /*0040*/  BSSY B0, `(.L_x_0) ;  /* 0x0000016000007945 */ /* 0x000fe20003800000 */
[----:B--2---:R-:W-:-:S02]  /*0050*/  SHF.R.U32.HI R6, RZ, 0x5, R18 ;  /* 0x00000005ff067819 */ /* 0x004fc40000011612 */
[----:B------:R-:W-:-:S03]  /*0060*/  SHF.R.U32.HI R2, RZ, 0x7, R18 ;  /* 0x00000007ff027819 */ /* 0x000fc60000011612 */
[----:B------:R-:W2:Y:S04]  /*0070*/  SHFL.IDX PT, R0, R6, RZ, 0x1f ;  /* 0x00001fff06007589 */ /* 0x000ea800000e0000 */
[----:B------:R4:W1:Y:S01]  /*0080*/  SHFL.IDX PT, R12, R2, RZ, 0x1f ;  /* 0x00001fff020c7589 */ /* 0x00086200000e0000 */
[----:B--2---:R-:W-:Y:S02]  /*0090*/  ISETP.NE.OR P0, PT, R0, RZ, !P0 ;  /* 0x000000ff0000720c */ /* 0x004fe40004705670 */
[----:B------:R-:W-:-:S11]  /*00a0*/  SHF.R.S32.HI R3, RZ, 0x1f, R0 ;  /* 0x0000001fff037819 */ /* 0x000fd60000011400 */
[----:B-1-34-:R-:W-:Y:S05]  /*00b0*/  @P0 BRA `(.L_x_1) ;  /* 0x0000000000380947 */ /* 0x01afea0003800000 */
[----:B------:R-:W-:Y:S02]  /*00c0*/  ULDC.64 UR4, c[0x0][0x198] ;  /* 0x0000660000047ab9 */ /* 0x000fe40000000a00 */
[----:B------:R-:W-:Y:S02]  /*00d0*/  UIADD3 UR6, UP0, UR4, 0xf0, URZ ;  /* 0x000000f004067890 */ /* 0x000fe4000ff1e03f */
[----:B------:R-:W-:Y:S02]  /*00e0*/  UIADD3 UR8, UP1, UR4, 0x1f0, URZ ;  /* 0x000001f004087890 */ /* 0x000fe4000ff3e03f */
[----:B------:R-:W-:Y:S02]  /*00f0*/  UIADD3 UR10, UP2, UR4, 0x3f0, URZ ;  /* 0x000003f0040a7890 */ /* 0x000fe4000ff5e03f */
[----:B------:R-:W-:Y:S02]  /*0100*/  UIADD3 UR4, UP3, UR4, 0x4f0, URZ ;  /* 0x000004f004047890 */ /* 0x000fe4000ff7e03f */
[----:B------:R-:W-:-:S02]  /*0110*/  UIADD3.X UR7, URZ, UR5, URZ, UP0, !UPT ;  /* 0x000000053f077290 */ /* 0x000fc400087fe43f */
[----:B------:R-:W-:Y:S02]  /*0120*/  UIADD3.X UR9, URZ, UR5, URZ, UP1, !UPT ;  /* 0x000000053f097290 */ /* 0x000fe40008ffe43f */
[----:B------:R-:W-:Y:S02]  /*0130*/  UIADD3.X UR11, URZ, UR5, URZ, UP2, !UPT ;  /* 0x000000053f0b7290 */ /* 0x000fe400097fe43f */
[----:B------:R-:W-:-:S03]  /*0140*/  UIADD3.X UR5, URZ, UR5, URZ, UP3, !UPT ;  /* 0x000000053f057290 */ /* 0x000fc60009ffe43f */
[----:B------:R1:W-:Y:S02]  /*0150*/  UTMACCTL.PF [UR6] ;  /* 0x00000000060079b9 */ /* 0x0003e40008040000 */
[----:B------:R1:W-:Y:S02]  /*0160*/  UTMACCTL.PF [UR8] ;  /* 0x00000000080079b9 */ /* 0x0003e40008040000 */
[----:B------:R1:W-:Y:S02]  /*0170*/  UTMACCTL.PF [UR10] ;  /* 0x000000000a0079b9 */ /* 0x0003e40008040000 */
[----:B------:R1:W-:Y:S02]  /*0180*/  UTMACCTL.PF [UR4] ;  /* 0x00000000040079b9 */ /* 0x0003e40008040000 */
[----:B-1----:R-:W-:Y:S01]  /*0190*/  NOP ;  /* 0x0000000000007918 */ /* 0x002fe20000000000 */
.L_x_1:
[----:B------:R-:W-:Y:S05]  /*01a0*/  BSYNC B0 ;  /* 0x0000000000007941 */ /* 0x000fea0003800000 */
.L_x_0:
[----:B------:R-:W-:Y:S01]  /*01b0*/  ULDC.64 UR4, c[0x0][0x590] ;  /* 0x0001640000047ab9 */ /* 0x000fe20000000a00 */
[----:B------:R-:W-:Y:S01]  /*01c0*/  LEA.HI R3, R3, R0, RZ, 0x2 ;  /* 0x0000000003037211 */ /* 0x000fe200078f10ff */
[----:B------:R-:W-:Y:S01]  /*01d0*/  ULDC.64 UR42, c[0x0][0x208] ;  /* 0x00008200002a7ab9 */ /* 0x000fe20000000a00 */
[----:B------:R-:W-:Y:S02]  /*01e0*/  ISETP.NE.U32.AND P2, PT, RZ, UR4, PT ;  /* 0x00000004ff007c0c */ /* 0x000fe4000bf45070 */
[----:B------:R-:W-:Y:S02]  /*01f0*/  LOP3.LUT R3, R3, 0xfffffffc, RZ, 0xc0, !PT ;  /* 0xfffffffc03037812 */ /* 0x000fe400078ec0ff */
[----:B------:R-:W-:Y:S02]  /*0200*/  ISETP.NE.AND.EX P3, PT, RZ, UR5, PT, P2 ;  /* 0x00000005ff007c0c */ /* 0x000fe4000bf65320 */
[----:B------:R-:W-:Y:S02]  /*0210*/  IADD3 R0, R0, -R3, RZ ;  /* 0x8000000300007210 */ /* 0x000fe40007ffe0ff */
[----:B------:R-:W-:-:S02]  /*0220*/  PRMT R7, RZ, 0x7610, R7 ;  /* 0x00007610ff077816 */ /* 0x000fc40000000007 */
[----:B------:R-:W-:Y:S02]  /*0230*/  MOV R2, R4 ;  /* 0x0000000400027202 */ /* 0x000fe40000000f00 */
[----:B------:R-:W-:-:S05]  /*0240*/  MOV R3, R5 ;  /* 0x0000000500037202 */ /* 0x000fca0000000f00 */
[----:B------:R-:W-:Y:S05]  /*0250*/  @P3 BRA `(.L_x_2) ;  /* 0x0000000000303947 */ /* 0x000fea0003800000 */
[----:B------:R-:W-:Y:S02]  /*0260*/  ULDC.64 UR6, c[0x0][0x588] ;  /* 0x0001620000067ab9 */ /* 0x000fe40000000a00 */
[----:B------:R-:W-:-:S04]  /*0270*/  ISETP.NE.U32.AND P0, PT, RZ, UR6, PT ;  /* 0x00000006ff007c0c */ /* 0x000fc8000bf05070 */
[----:B------:R-:W-:-:S13]  /*0280*/  ISETP.NE.AND.EX P0, PT, RZ, UR7, PT, P0 ;  /* 0x00000007ff007c0c */ /* 0x000fda000bf05300 */
[----:B------:R-:W-:Y:S05]  /*0290*/  @!P0 BRA `(.L_x_3) ;  /* 0x0000000000108947 */ /* 0x000fea0003800000 */
[----:B------:R-:W2:Y:S02]  /*02a0*/  LDG.E R7, desc[UR42][R2.64] ;  /* 0x0000002a02077981 */ /* 0x000ea4000c1e1900 */
[----:B--2---:R-:W-:Y:S02]  /*02b0*/  FSETP.NEU.AND P1, PT, R7, RZ, PT ;  /* 0x000000ff0700720b */ /* 0x004fe40003f2d000 */
[----:B------:R-:W-:Y:S01]  /*02c0*/  MOV R7, 0x1 ;  /* 0x0000000100077802 */ /* 0x000fe20000000f00 */
[----:B------:R-:W-:Y:S10]  /*02d0*/  BRA `(.L_x_2) ;  /* 0x0000000000107947 */ /* 0x000ff40003800000 */
.L_x_3:
[----:B------:R-:W-:Y:S01]  /*02e0*/  ULDC UR6, c[0x0][0x580] ;  /* 0x0001600000067ab9 */ /* 0x000fe20000000800 */
[----:B------:R-:W-:Y:S01]  /*02f0*/  IMAD.MOV.U32 R7, RZ, RZ, 0x1 ;  /* 0x00000001ff077424 */ /* 0x000fe200078e00ff */
[----:B------:R-:W-:Y:S02]  /*0300*/  FSETP.NEU.AND P1, PT, RZ, UR6, PT ;  /* 0x00000006ff007c0b */ /* 0x000fe4000bf2d000 */
[----:B------:R-:W-:-:S11]  /*0310*/  CS2R R2, SRZ ;  /* 0x0000000000027805 */ /* 0x000fd6000001ff00 */
.L_x_2:
[----:B------:R-:W-:Y:S02]  /*0320*/  ISETP.NE.U32.AND P4, PT, R2, RZ, PT ;  /* 0x000000ff0200720c */ /* 0x000fe40003f85070 */
[----:B------:R-:W-:Y:S02]  /*0330*/  ISETP.NE.AND.EX P5, PT, RZ, UR5, PT, P2 ;  /* 0x00000005ff007c0c */ /* 0x000fe4000bfa5320 */
[----:B------:R-:W-:Y:S02]  /*0340*/  ISETP.NE.AND.EX P2, PT, R3, RZ, PT, P4 ;  /* 0x000000ff0300720c */ /* 0x000fe40003f45340 */
[----:B------:R-:W-:-:S11]  /*0350*/  PLOP3.LUT P0, PT, PT, PT, PT, 0x8, 0x0 ;  /* 0x000000000000781c */ /* 0x000fd60003f0e170 */
[----:B------:R-:W-:Y:S05]  /*0360*/  @P2 BRA P5, `(.L_x_4) ;  /* 0x0000000000342947 */ /* 0x000fea0002800000 */
[----:B------:R-:W-:-:S04]  /*0370*/  ISETP.NE.U32.AND P0, PT, RZ, UR4, PT ;  /* 0x00000004ff007c0c */ /* 0x000fc8000bf05070 */
[----:B------:R-:W-:-:S13]  /*0380*/  ISETP.NE.AND.EX P0, PT, RZ, UR5, PT, P0 ;  /* 0x00000005ff007c0c */ /* 0x000fda000bf05300 */
[----:B------:R-:W-:Y:S05]  /*0390*/  @!P0 BRA `(.L_x_5) ;  /* 0x0000000000248947 */ /* 0x000fea0003800000 */
[----:B------:R-:W-:Y:S02]  /*03a0*/  PRMT R7, R7, 0x9910, RZ ;  /* 0x0000991007077816 */ /* 0x000fe400000000ff */
[----:B------:R-:W-:Y:S02]  /*03b0*/  ISETP.NE.U32.AND P0, PT, R2, RZ, PT ;  /* 0x000000ff0200720c */ /* 0x000fe40003f05070 */
[----:B------:R-:W-:Y:S02]  /*03c0*/  ISETP.NE.AND P2, PT, R7, RZ, PT ;  /* 0x000000ff0700720c */ /* 0x000fe40003f45270 */
[----:B------:R-:W-:Y:S02]  /*03d0*/  ISETP.NE.AND.EX P0, PT, R3, RZ, PT, P0 ;  /* 0x000000ff0300720c */ /* 0x000fe40003f05300 */
[----:B------:R-:W-:-:S09]  /*03e0*/  SEL R2, RZ, 0xffffffff, P1 ;  /* 0xffffffffff027807 */ /* 0x000fd20000800000 */
[----:B------:R-:W-:-:S04]  /*03f0*/  @!P2 SEL R2, RZ, 0xffffffff, P0 ;  /* 0xffffffffff02a807 */ /* 0x000fc80000000000 */
[----:B------:R-:W-:-:S04]  /*0400*/  LOP3.LUT R2, R2, 0x1, RZ, 0xc0, !PT ;  /* 0x0000000102027812 */ /* 0x000fc800078ec0ff */
[----:B------:R-:W-:Y:S01]  /*0410*/  ISETP.EQ.U32.AND P0, PT, R2, 0x1, PT ;  /* 0x000000010200780c */ /* 0x000fe20003f02070 */
[----:B------:R-:W-:-:S12]  /*0420*/  BRA `(.L_x_4) ;  /* 0x0000000000047947 */ /* 0x000fd80003800000 */
.L_x_5:
[----:B------:R-:W-:-:S13]  /*0430*/  PLOP3.LUT P0, PT, P1, PT, PT, 0x8, 0x0 ;  /* 0x000000000000781c */ /* 0x000fda0000f0e170 */
.L_x_4:
[----:B------:R-:W1:Y:S02]  /*0440*/  SHFL.IDX PT, R2, R6, RZ, 0x1f ;  /* 0x00001fff06027589 */ /* 0x000e6400000e0000 */
[----:B-1----:R-:W-:-:S13]  /*0450*/  ISETP.NE.AND P1, PT, R2, RZ, PT ;  /* 0x000000ff0200720c */ /* 0x002fda0003f25270 */
[----:B------:R-:W-:Y:S05]  /*0460*/  @P1 BRA `(.L_x_6) ;  /* 0x0000000000581947 */ /* 0x000fea0003800000 */
[----:B------:R-:W1:Y:S01]  /*0470*/  S2UR UR8, SR_CgaCtaId ;  /* 0x00000000000879c3 */ /* 0x000e620000008800 */
[----:B------:R-:W-:Y:S01]  /*0480*/  UMOV UR4, 0x400 ;  /* 0x0000040000047882 */ /* 0x000fe20000000000 */
[----:B------:R-:W-:Y:S01]  /*0490*/  UMOV UR5, 0x1 ;  /* 0x0000000100057882 */ /* 0x000fe20000000000 */
[----:B------:R-:W-:Y:S01]  /*04a0*/  UMOV UR6, 0x100 ;  /* 0x0000010000067882 */ /* 0x000fe20000000000 */
[----:B------:R-:W-:Y:S01]  /*04b0*/  ELECT P1, URZ, PT ;  /* 0x00000000003f782f */ /* 0x000fe20003820000 */
[----:B------:R-:W-:-:S04]  /*04c0*/  UIADD3 UR6, -UR6, 0x100000, URZ ;  /* 0x0010000006067890 */ /* 0x000fc8000fffe13f */
[----:B------:R-:W-:Y:S02]  /*04d0*/  USHF.L.U32 UR7, UR6, 0xb, URZ ;  /* 0x0000000b06077899 */ /* 0x000fe4000800063f */
[----:B------:R-:W-:Y:S02]  /*04e0*/  USHF.L.U32 UR6, UR6, 0x1, URZ ;  /* 0x0000000106067899 */ /* 0x000fe4000800063f */
[----:B-1----:R-:W-:Y:S02]  /*04f0*/  ULEA UR8, UR8, UR4, 0x18 ;  /* 0x0000000408087291 */ /* 0x002fe4000f8ec03f */
[----:B------:R-:W-:-:S04]  /*0500*/  UIADD3 UR4, -UR5, 0x100000, URZ ;  /* 0x0010000005047890 */ /* 0x000fc8000fffe13f */
[----:B------:R-:W-:Y:S02]  /*0510*/  USHF.L.U32 UR5, UR4, 0xb, URZ ;  /* 0x0000000b04057899 */ /* 0x000fe4000800063f */
[----:B------:R-:W-:Y:S01]  /*0520*/  USHF.L.U32 UR4, UR4, 0x1, URZ ;  /* 0x0000000104047899 */ /* 0x000fe2000800063f */
[----:B------:R-:W1:Y:S11]  /*0530*/  FENCE.VIEW.ASYNC.S ;  /* 0x00000000000073c6 */ /* 0x000e760000000000 */
[----:B-1----:R1:W2:Y:S01]  /*0540*/  SYNCS.EXCH.64 URZ, [UR8], UR4 ;  /* 0x00000004083f75b2 */ /* 0x0022a20008000100 */
[----:B------:R1:W3:Y:S01]  /*0550*/  SYNCS.EXCH.64 URZ, [UR8+0x20], UR6 ;  /* 0x00002006083f75b2 */ /* 0x0002e20008000100 */
[----:B------:R1:W4:Y:S01]  /*0560*/  SYNCS.EXCH.64 URZ, [UR8+0x8], UR4 ;  /* 0x00000804083f75b2 */ /* 0x0003220008000100 */
[----:B------:R1:W1:Y:S01]  /*0570*/  SYNCS.EXCH.64 URZ, [UR8+0x28], UR6 ;  /* 0x00002806083f75b2 */ /* 0x0002620008000100 */
[----:B------:R1:W1:Y:S01]  /*0580*/  SYNCS.EXCH.64 URZ, [UR8+0x10], UR4 ;  /* 0x00001004083f75b2 */ /* 0x0002620008000100 */
[----:B------:R1:W1:Y:S01]  /*0590*/  SYNCS.EXCH.64 URZ, [UR8+0x30], UR6 ;  /* 0x00003006083f75b2 */ /* 0x0002620008000100 */
[----:B------:R1:W1:Y:S01]  /*05a0*/  SYNCS.EXCH.64 URZ, [UR8+0x18], UR4 ;  /* 0x00001804083f75b2 */ /* 0x0002620008000100 */
[----:B------:R1:W1:Y:S01]  /*05b0*/  SYNCS.EXCH.64 URZ, [UR8+0x38], UR6 ;  /* 0x00003806083f75b2 */ /* 0x0002620008000100 */
[----:B------:R-:W-:Y:S01]  /*05c0*/  NOP ;  /* 0x0000000000007918 */ /* 0x000fe20000000000 */
.L_x_6:
[----:B------:R-:W5:Y:S01]  /*05d0*/  SHFL.IDX PT, R2, R6, RZ, 0x1f ;  /* 0x00001fff06027589 */ /* 0x000f6200000e0000 */
[----:B------:R-:W1:Y:S01]  /*05e0*/  LDC R22, c[0x0][0x904] ;  /* 0x00024100ff167b82 */ /* 0x000e620000000800 */
[----:B------:R-:W-:Y:S01]  /*05f0*/  NOP ;  /* 0x0000000000007918 */ /* 0x000fe20000000000 */
[----:B-----5:R-:W-:-:S13]  /*0600*/  ISETP.NE.AND P1, PT, R2, RZ, PT ;  /* 0x000000ff0200720c */ /* 0x020fda0003f25270 */
[----:B------:R-:W-:Y:S05]  /*0610*/  @P1 BRA `(.L_x_7) ;  /* 0x0000000000581947 */ /* 0x000fea0003800000 */
[----:B-1----:R-:W1:Y:S01]  /*0620*/  S2UR UR5, SR_CgaCtaId ;  /* 0x00000000000579c3 */ /* 0x002e620000008800 */
[----:B------:R-:W-:Y:S01]  /*0630*/  UMOV UR4, 0x400 ;  /* 0x0000040000047882 */ /* 0x000fe20000000000 */
[----:B------:R-:W-:Y:S01]  /*0640*/  UMOV UR6, 0x20 ;  /* 0x0000002000067882 */ /* 0x000fe20000000000 */
[----:B------:R-:W-:Y:S01]  /*0650*/  UMOV UR7, 0x100 ;  /* 0x0000010000077882 */ /* 0x000fe20000000000 */
[----:B------:R-:W-:Y:S01]  /*0660*/  ELECT P1, URZ, PT ;  /* 0x00000000003f782f */ /* 0x000fe20003820000 */
[----:B-1----:R-:W-:Y:S02]  /*0670*/  ULEA UR8, UR5, UR4, 0x18 ;  /* 0x0000000405087291 */ /* 0x002fe4000f8ec03f */
[----:B------:R-:W-:-:S04]  /*0680*/  UIADD3 UR4, -UR6, 0x100000, URZ ;  /* 0x0010000006047890 */ /* 0x000fc8000fffe13f */
[----:B------:R-:W-:Y:S02]  /*0690*/  USHF.L.U32 UR5, UR4, 0xb, URZ ;  /* 0x0000000b04057899 */ /* 0x000fe4000800063f */
[----:B------:R-:W-:Y:S02]  /*06a0*/  USHF.L.U32 UR4, UR4, 0x1, URZ ;  /* 0x0000000104047899 */ /* 0x000fe4000800063f */
[----:B------:R-:W-:-:S04]  /*06b0*/  UIADD3 UR6, -UR7, 0x100000, URZ ;  /* 0x0010000007067890 */ /* 0x000fc8000fffe13f */
[----:B------:R-:W-:Y:S02]  /*06c0*/  USHF.L.U32 UR7, UR6, 0xb, URZ ;  /* 0x0000000b06077899 */ /* 0x000fe4000800063f */
[----:B------:R-:W-:Y:S01]  /*06d0*/  USHF.L.U32 UR6, UR6, 0x1, URZ ;  /* 0x0000000106067899 */ /* 0x000fe2000800063f */
[----:B------:R-:W1:Y:S03]  /*06e0*/  FENCE.VIEW.ASYNC.S ;  /* 0x00000000000073c6 */ /* 0x000e660000000000 */
[----:B-1----:R1:W1:Y:S08]  /*06f0*/  SYNCS.EXCH.64 URZ, [UR8+0x40], UR4 ;  /* 0x00004004083f75b2 */ /* 0x0022700008000100 */
[----:B------:R1:W1:Y:S01]  /*0700*/  SYNCS.EXCH.64 URZ, [UR8+0x60], UR6 ;  /* 0x00006006083f75b2 */ /* 0x0002620008000100 */
[----:B------:R1:W1:Y:S01]  /*0710*/  SYNCS.EXCH.64 URZ, [UR8+0x48], UR4 ;  /* 0x00004804083f75b2 */ /* 0x0002620008000100 */
[----:B------:R1:W1:Y:S01]  /*0720*/  SYNCS.EXCH.64 URZ, [UR8+0x68], UR6 ;  /* 0x00006806083f75b2 */ /* 0x0002620008000100 */
[----:B------:R1:W1:Y:S01]  /*0730*/  SYNCS.EXCH.64 URZ, [UR8+0x50], UR4 ;  /* 0x00005004083f75b2 */ /* 0x0002620008000100 */
[----:B------:R1:W1:Y:S01]  /*0740*/  SYNCS.EXCH.64 URZ, [UR8+0x70], UR6 ;  /* 0x00007006083f75b2 */ /* 0x0002620008000100 */
[----:B------:R1:W1:Y:S01]  /*0750*/  SYNCS.EXCH.64 URZ, [UR8+0x58], UR4 ;  /* 0x00005804083f75b2 */ /* 0x0002620008000100 */
[----:B------:R1:W1:Y:S01]  /*0760*/  SYNCS.EXCH.64 URZ, [UR8+0x78], UR6 ;  /* 0x00007806083f75b2 */ /* 0x0002620008000100 */
[----:B------:R-:W-:Y:S01]  /*0770*/  NOP ;  /* 0x0000000000007918 */ /* 0x000fe20000000000 */
.L_x_7:
[----:B------:R-:W5:Y:S01]  /*0780*/  SHFL.IDX PT, R6, R6, RZ, 0x1f ;  /* 0x00001fff06067589 */ /* 0x000f6200000e0000 */
[----:B-1----:R-:W-:Y:S02]  /*0790*/  ISETP.NE.AND P6, PT, R22, 0x1, PT ;  /* 0x000000011600780c */ /* 0x002fe40003fc5270 */
[----:B------:R-:W-:Y:S01]  /*07a0*/  ELECT P1, URZ, PT ;  /* 0x00000000003f782f */ /* 0x000fe20003820000 */
[----:B------:R-:W1:Y:S01]  /*07b0*/  S2UR UR37, SR_CgaCtaId ;  /* 0x00000000002579c3 */ /* 0x000e620000008800 */
[----:B------:R-:W2:Y:S01]  /*07c0*/  S2R R13, SR_CTAID.Y ;  /* 0x00000000000d7919 */ /* 0x000ea20000002600 */
[----:B------:R-:W-:Y:S01]  /*07d0*/  UMOV UR4, 0x20 ;  /* 0x0000002000047882 */ /* 0x000fe20000000000 */
[----:B------:R-:W-:Y:S01]  /*07e0*/  P2R R2, PR, RZ, 0x40 ;  /* 0x00000040ff027803 */ /* 0x000fe20000000000 */
[----:B------:R-:W-:Y:S01]  /*07f0*/  NOP ;  /* 0x0000000000007918 */ /* 0x000fe20000000000 */
[----:B------:R-:W3:Y:S01]  /*0800*/  S2R R8, SR_CTAID.X ;  /* 0x0000000000087919 */ /* 0x000ee20000002500 */
[----:B------:R-:W-:Y:S01]  /*0810*/  ISETP.NE.AND P4, PT, R0, RZ, PT ;  /* 0x000000ff0000720c */ /* 0x000fe20003f85270 */
[----:B------:R-:W-:Y:S03]  /*0820*/  BSSY B6, `(.L_x_8) ;  /* 0x00014ac000067945 */ /* 0x000fe60003800000 */
[----:B------:R-:W3:Y:S01]  /*0830*/  @P6 LDC R3, c[0x0][0x10] ;  /* 0x00000400ff036b82 */ /* 0x000ee20000000800 */
[----:B------:R-:W-:-:S02]  /*0840*/  @P6 MOV R11, RZ ;  /* 0x000000ff000b6202 */ /* 0x000fc40000000f00 */
[----:B------:R-:W-:-:S05]  /*0850*/  @P6 MOV R9, RZ ;  /* 0x000000ff00096202 */ /* 0x000fca0000000f00 */
[----:B------:R-:W4:Y:S01]  /*0860*/  @!P6 LDC R7, c[0x0][0xc] ;  /* 0x00000300ff07eb82 */ /* 0x000f220000000800 */
[----:B-----5:R-:W-:Y:S02]  /*0870*/  ISETP.NE.OR P2, PT, R6, RZ, !P1 ;  /* 0x000000ff0600720c */ /* 0x020fe40004f45670 */
[----:B------:R-:W-:-:S04]  /*0880*/  ISETP.EQ.OR P1, PT, R0, 0x3, !P4 ;  /* 0x000000030000780c */ /* 0x000fc80006722670 */
[----:B------:R-:W-:-:S04]  /*0890*/  ISETP.EQ.AND P1, PT, R12, RZ, P1 ;  /* 0x000000ff0c00720c */ /* 0x000fc80000f22270 */
[----:B------:R-:W-:Y:S02]  /*08a0*/  SEL R17, RZ, 0x1, !P1 ;  /* 0x00000001ff117807 */ /* 0x000fe40004800000 */
[----:B--2---:R-:W-:Y:S01]  /*08b0*/  @P6 MOV R10, R13 ;  /* 0x0000000d000a6202 */ /* 0x004fe20000000f00 */
[----:B------:R-:W-:Y:S01]  /*08c0*/  VOTEU.ALL UP0, P2 ;  /* 0x00000000003f7886 */ /* 0x000fe20001000000 */
[----:B------:R-:W-:-:S03]  /*08d0*/  VOTEU.ALL UP1, P2 ;  /* 0x00000000003f7886 */ /* 0x000fc60001020000 */
[----:B---3--:R-:W-:Y:S01]  /*08e0*/  @P6 IMAD.WIDE.U32 R2, R8, R3, R10 ;  /* 0x0000000308026225 */ /* 0x008fe200078e000a */
[----:B------:R-:W-:Y:S01]  /*08f0*/  @!UP0 UMOV UR6, 0x400 ;  /* 0x0000040000068882 */ /* 0x000fe20000000000 */
[----:B------:R-:W-:-:S04]  /*0900*/  @!UP0 UIADD3 UR4, -UR4, 0x100000, URZ ;  /* 0x0010000004048890 */ /* 0x000fc8000fffe13f */
[----:B------:R-:W-:Y:S02]  /*0910*/  @!UP0 USHF.L.U32 UR5, UR4, 0xb, URZ ;  /* 0x0000000b04058899 */ /* 0x000fe4000800063f */
[----:B------:R-:W-:Y:S02]  /*0920*/  @!UP0 USHF.L.U32 UR4, UR4, 0x1, URZ ;  /* 0x0000000104048899 */ /* 0x000fe4000800063f */
[----:B-1----:R-:W-:Y:S01]  /*0930*/  @!UP0 ULEA UR8, UR37, UR6, 0x18 ;  /* 0x0000000625088291 */ /* 0x002fe2000f8ec03f */
[----:B------:R-:W-:Y:S01]  /*0940*/  @P6 IADD3 R16, R3, R9, RZ ;  /* 0x0000000903106210 */ /* 0x000fe20007ffe0ff */
[----:B------:R-:W-:Y:S01]  /*0950*/  VOTEU.ALL UP0, P2 ;  /* 0x00000000003f7886 */ /* 0x000fe20001000000 */
[C---:B------:R-:W-:Y:S01]  /*0960*/  ISETP.NE.AND P2, PT, R12.reuse, RZ, PT ;  /* 0x000000ff0c00720c */ /* 0x040fe20003f45270 */
[----:B------:R-:W-:Y:S01]  /*0970*/  ULDC UR6, c[0x0][0xc] ;  /* 0x0000030000067ab9 */ /* 0x000fe20000000800 */
[----:B------:R-:W-:Y:S01]  /*0980*/  ULDC UR7, c[0x0][0x10] ;  /* 0x0000040000077ab9 */ /* 0x000fe20000000800 */
[----:B------:R-:W-:Y:S01]  /*0990*/  MOV R9, RZ ;  /* 0x000000ff00097202 */ /* 0x000fe20000000f00 */
[----:B------:R-:W-:Y:S01]  /*09a0*/  @!P6 IMAD.MOV.U32 R10, RZ, RZ, R13 ;  /* 0x000000ffff0ae224 */ /* 0x000fe200078e000d */
[----:B------:R-:W-:-:S02]  /*09b0*/  IADD3 R12, R12, -0x1, RZ ;  /* 0xffffffff0c0c7810 */ /* 0x000fc40007ffe0ff */
[----:B------:R-:W-:Y:S01]  /*09c0*/  ISETP.EQ.AND P5, PT, R0, 0x2, !P2 ;  /* 0x000000020000780c */ /* 0x000fe200057a2270 */
[----:B----4-:R-:W-:Y:S01]  /*09d0*/  @!P6 IMAD.WIDE.U32 R6, R7, R10, R8 ;  /* 0x0000000a0706e225 */ /* 0x010fe200078e0008 */
[----:B------:R-:W1:Y:S02]  /*09e0*/  FENCE.VIEW.ASYNC.S ;  /* 0x00000000000073c6 */ /* 0x000e640000000000 */
[----:B-1----:R-:W1:Y:S01]  /*09f0*/  @!UP0 SYNCS.EXCH.64 URZ, [UR8+0x80], UR4 ;  /* 0x00008004083f85b2 */ /* 0x002e620008000100 */
[----:B------:R-:W-:Y:S02]  /*0a00*/  ISETP.GE.U32.AND P1, PT, R12, 0x2, PT ;  /* 0x000000020c00780c */ /* 0x000fe40003f26070 */
[----:B------:R-:W-:Y:S01]  /*0a10*/  SEL R19, RZ, 0x1, !P5 ;  /* 0x00000001ff137807 */ /* 0x000fe20006800000 */
[----:B------:R-:W-:Y:S01]  /*0a20*/  @!P6 IMAD.MOV.U32 R16, RZ, RZ, R7 ;  /* 0x000000ffff10e224 */ /* 0x000fe200078e0007 */
[----:B------:R-:W-:Y:S02]  /*0a30*/  @!P6 MOV R2, R6 ;  /* 0x000000060002e202 */ /* 0x000fe40000000f00 */
[----:B------:R-:W-:-:S02]  /*0a40*/  SEL R19, R19, 0x2, P1 ;  /* 0x0000000213137807 */ /* 0x000fc40000800000 */
[----:B------:R-:W-:Y:S01]  /*0a50*/  SEL R17, R17, 0x2, P1 ;  /* 0x0000000211117807 */ /* 0x000fe20000800000 */
[----:B------:R2:W1:Y:S01]  /*0a60*/  @!UP1 SYNCS.EXCH.64 URZ, [UR8+0x88], UR4 ;  /* 0x00008804083f95b2 */ /* 0x0004620008000100 */
[----:B------:R-:W-:Y:S01]  /*0a70*/  NOP ;  /* 0x0000000000007918 */ /* 0x000fe20000000000 */
[----:B--2---:R-:W-:-:S03]  /*0a80*/  UIMAD.WIDE.U32 UR4, UR6, UR7, URZ ;  /* 0x00000007060472a5 */ /* 0x004fc6000f8e003f */
[----:B------:R-:W-:Y:S02]  /*0a90*/  ULDC UR6, c[0x0][0x14] ;  /* 0x0000050000067ab9 */ /* 0x000fe40000000800 */
[----:B------:R-:W-:Y:S02]  /*0aa0*/  UIMAD.WIDE.U32 UR40, UR4, UR6, URZ ;  /* 0x00000006042872a5 */ /* 0x000fe4000f8e003f */
[----:B------:R-:W-:-:S04]  /*0ab0*/  UIMAD UR38, UR5, UR6, URZ ;  /* 0x00000006052672a4 */ /* 0x000fc8000f8e023f */
[----:B------:R-:W-:Y:S01]  /*0ac0*/  UIADD3 UR38, UR41, UR38, URZ ;  /* 0x0000002629267290 */ /* 0x000fe2000fffe03f */
[----:B-1----:R-:W-:Y:S06]  /*0ad0*/  BAR.SYNC.DEFER_BLOCKING 0x0 ;  /* 0x0000000000007b1d */ /* 0x002fec0000010000 */
[----:B------:R-:W-:Y:S05]  /*0ae0*/  @!P2 BRA `(.L_x_9) ;  /* 0x000001180068a947 */ /* 0x000fea0003800000 */
[----:B------:R-:W-:-:S13]  /*0af0*/  ISETP.GT.U32.AND P0, PT, R12, 0x1, PT ;  /* 0x000000010c00780c */ /* 0x000fda0003f04070 */
[----:B------:R-:W-:Y:S05]  /*0b00*/  @P0 BRA `(.L_x_10) ;  /* 0x0000014400f40947 */ /* 0x000fea0003800000 */
[----:B------:R-:W-:Y:S01]  /*0b10*/  ULDC.64 UR4, c[0x0][0x8f8] ;  /* 0x00023e0000047ab9 */ /* 0x000fe20000000a00 */
[----:B------:R-:W-:Y:S01]  /*0b20*/  UMOV UR47, 0xffffffff ;  /* 0xffffffff002f7882 */ /* 0x000fe20000000000 */
[----:B------:R-:W-:Y:S02]  /*0b30*/  ISETP.GE.U32.AND P0, PT, R2, UR4, PT ;  /* 0x0000000402007c0c */ /* 0x000fe4000bf06070 */
[----:B------:R-:W-:Y:S02]  /*0b40*/  PRMT R152, RZ, 0x7610, R152 ;  /* 0x00007610ff987816 */ /* 0x000fe40000000098 */
[----:B------:R-:W-:Y:S02]  /*0b50*/  ISETP.GE.U32.AND.EX P0, PT, R16, UR5, PT, P0 ;  /* 0x0000000510007c0c */ /* 0x000fe4000bf06100 */
[----:B------:R-:W-:Y:S02]  /*0b60*/  MOV R23, 0xffffffff ;  /* 0xffffffff00177802 */ /* 0x000fe40000000f00 */
[----:B------:R-:W-:-:S02]  /*0b70*/  MOV R157, 0xffffffff ;  /* 0xffffffff009d7802 */ /* 0x000fc40000000f00 */
[----:B------:R-:W-:-:S07]  /*0b80*/  PRMT R0, RZ, 0x7610, R0 ;  /* 0x00007610ff007816 */ /* 0x000fce0000000000 */
[----:B------:R-:W-:Y:S05]  /*0b90*/  @P0 BRA `(.L_x_11) ;  /* 0x0000000400640947 */ /* 0x000fea0003800000 */
[----:B------:R-:W1:Y:S01]  /*0ba0*/  LDC.64 R14, c[0x0][0x8d0] ;  /* 0x00023400ff0e7b82 */ /* 0x000e620000000a00 */
[----:B------:R-:W-:Y:S02]  /*0bb0*/  MOV R4, R2 ;  /* 0x0000000200047202 */ /* 0x000fe40000000f00 */
[----:B------:R-:W-:-:S05]  /*0bc0*/  MOV R5, R16 ;  /* 0x0000001000057202 */ /* 0x000fca0000000f00 */
[----:B------:R-:W2:Y:S08]  /*0bd0*/  LDC R0, c[0x0][0x8d8] ;  /* 0x00023600ff007b82 */ /* 0x000eb00000000800 */
[----:B------:R-:W3:Y:S01]  /*0be0*/  LDC.64 R20, c[0x0][0x8c8] ;  /* 0x00023200ff147b82 */ /* 0x000ee20000000a00 */
[----:B-1----:R-:W-:-:S04]  /*0bf0*/  ISETP.NE.U32.AND P0, PT, R14, RZ, PT ;  /* 0x000000ff0e00720c */ /* 0x002fc80003f05070 */
[----:B------:R-:W-:-:S13]  /*0c00*/  ISETP.NE.AND.EX P0, PT, R15, RZ, PT, P0 ;  /* 0x000000ff0f00720c */ /* 0x000fda0003f05300 */
[----:B--23--:R-:W-:Y:S05]  /*0c10*/  @!P0 BRA `(.L_x_12) ;  /* 0x0000000000288947 */ /* 0x00cfea0003800000 */
[----:B------:R-:W1:Y:S02]  /*0c20*/  LDC R3, c[0x0][0x8dc] ;  /* 0x00023700ff037b82 */ /* 0x000e640000000800 */
[----:B-1----:R-:W-:-:S05]  /*0c30*/  IADD3 R3, P0, R2, R3, RZ ;  /* 0x0000000302037210 */ /* 0x002fca0007f1e0ff */
[----:B------:R-:W-:-:S04]  /*0c40*/  IMAD.X R11, RZ, RZ, R16, P0 ;  /* 0x000000ffff0b7224 */ /* 0x000fc800000e0610 */
[----:B------:R-:W-:-:S04]  /*0c50*/  IMAD.WIDE.U32 R4, R11, R14, RZ ;  /* 0x0000000e0b047225 */ /* 0x000fc800078e00ff */
[----:B------:R-:W-:-:S04]  /*0c60*/  IMAD.WIDE.U32 R6, P0, R3, R15, R4 ;  /* 0x0000000f03067225 */ /* 0x000fc80007800004 */
[----:B------:R-:W-:Y:S01]  /*0c70*/  IMAD.WIDE.U32 R4, R3, R14, RZ ;  /* 0x0000000e03047225 */ /* 0x000fe200078e00ff */
[----:B------:R-:W-:Y:S02]  /*0c80*/  IADD3.X R13, RZ, RZ, RZ, P0, !PT ;  /* 0x000000ffff0d7210 */ /* 0x000fe400007fe4ff */
[----:B------:R-:W-:Y:S02]  /*0c90*/  MOV R12, R7 ;  /* 0x00000007000c7202 */ /* 0x000fe40000000f00 */
[----:B------:R-:W-:-:S05]  /*0ca0*/  IADD3 RZ, P0, R5, R6, RZ ;  /* 0x0000000605ff7210 */ /* 0x000fca0007f1e0ff */
[----:B------:R-:W-:-:S08]  /*0cb0*/  IMAD.WIDE.U32.X R4, R11, R15, R12, P0 ;  /* 0x0000000f0b047225 */ /* 0x000fd000000e040c */
.L_x_12:
[-CC-:B------:R-:W-:Y:S01]  /*0cc0*/  SHF.R.U64 R29, R4, R0.reuse, R5.reuse ;  /* 0x00000000041d7219 */ /* 0x180fe20000001205 */
[----:B------:R-:W1:Y:S01]  /*0cd0*/  LDC.64 R24, c[0x0][0x8e8] ;  /* 0x00023a00ff187b82 */ /* 0x000e620000000a00 */
[----:B------:R-:W-:Y:S01]  /*0ce0*/  SHF.R.U32.HI R3, RZ, R0, R5 ;  /* 0x00000000ff037219 */ /* 0x000fe20000011605 */
[----:B------:R-:W-:Y:S01]  /*0cf0*/  ULDC UR4, c[0x0][0x150] ;  /* 0x0000540000047ab9 */ /* 0x000fe20000000800 */
[----:B------:R-:W-:Y:S02]  /*0d00*/  IADD3 R9, P0, RZ, -R29, RZ ;  /* 0x8000001dff097210 */ /* 0x000fe40007f1e0ff */
[----:B------:R-:W-:Y:S02]  /*0d10*/  I2FP.F32.U32 R0, R8 ;  /* 0x0000000800007245 */ /* 0x000fe40000201000 */
[----:B------:R-:W-:Y:S01]  /*0d20*/  IADD3.X R11, RZ, ~R3, RZ, P0, !PT ;  /* 0x80000003ff0b7210 */ /* 0x000fe200007fe4ff */
[----:B------:R-:W2:Y:S01]  /*0d30*/  LDC R12, c[0x0][0x8c0] ;  /* 0x00023000ff0c7b82 */ /* 0x000ea20000000800 */
[----:B------:R-:W-:Y:S01]  /*0d40*/  MOV R3, R16 ;  /* 0x0000001000037202 */ /* 0x000fe20000000f00 */
[----:B------:R-:W-:Y:S01]  /*0d50*/  FMUL R0, R0, UR4 ;  /* 0x0000000400007c20 */ /* 0x000fe20008400000 */
[----:B------:R-:W-:Y:S01]  /*0d60*/  ULDC UR4, c[0x0][0x154] ;  /* 0x0000550000047ab9 */ /* 0x000fe20000000800 */
[----:B------:R-:W-:-:S02]  /*0d70*/  IMAD R6, R11, R20, RZ ;  /* 0x000000140b067224 */ /* 0x000fc400078e02ff */
[C---:B------:R-:W-:Y:S02]  /*0d80*/  IMAD.WIDE.U32 R4, R9.reuse, R20, R2 ;  /* 0x0000001409047225 */ /* 0x040fe400078e0002 */
[----:B------:R-:W3:Y:S01]  /*0d90*/  LDC R7, c[0x0][0x144] ;  /* 0x00005100ff077b82 */ /* 0x000ee20000000800 */
[----:B------:R-:W4:Y:S01]  /*0da0*/  F2I.U32.TRUNC.NTZ R0, R0 ;  /* 0x0000000000007305 */ /* 0x000f22000020f000 */
[----:B------:R-:W-:Y:S01]  /*0db0*/  IMAD R3, R9, R21, R6 ;  /* 0x0000001509037224 */ /* 0x000fe200078e0206 */
[----:B------:R-:W-:-:S03]  /*0dc0*/  MOV R9, 0x1 ;  /* 0x0000000100097802 */ /* 0x000fc60000000f00 */
[----:B------:R-:W-:Y:S01]  /*0dd0*/  IMAD.IADD R5, R5, 0x1, R3 ;  /* 0x0000000105057824 */ /* 0x000fe200078e0203 */
[----:B------:R-:W-:Y:S01]  /*0de0*/  I2FP.F32.U32 R3, R10 ;  /* 0x0000000a00037245 */ /* 0x000fe20000201000 */
[----:B------:R-:W5:Y:S01]  /*0df0*/  LDC R11, c[0x0][0x8b0] ;  /* 0x00022c00ff0b7b82 */ /* 0x000f620000000800 */
[----:B-1----:R-:W-:-:S04]  /*0e00*/  ISETP.NE.U32.AND P0, PT, R24, RZ, PT ;  /* 0x000000ff1800720c */ /* 0x002fc80003f05070 */
[----:B------:R-:W-:-:S03]  /*0e10*/  ISETP.NE.AND.EX P0, PT, R25, RZ, PT, P0 ;  /* 0x000000ff1900720c */ /* 0x000fc60003f05300 */
[----:B------:R-:W1:Y:S01]  /*0e20*/  LDC R20, c[0x0][0x900] ;  /* 0x00024000ff147b82 */ /* 0x000e620000000800 */
[----:B----4-:R-:W-:Y:S02]  /*0e30*/  IADD3 R6, -R0, RZ, RZ ;  /* 0x000000ff00067210 */ /* 0x010fe40007ffe1ff */
[-CC-:B--2---:R-:W-:Y:S02]  /*0e40*/  SHF.R.U64 R21, R4, R12.reuse, R5.reuse ;  /* 0x0000000c04157219 */ /* 0x184fe40000001205 */
[----:B------:R-:W-:Y:S01]  /*0e50*/  SHF.R.U32.HI R4, RZ, R12, R5 ;  /* 0x0000000cff047219 */ /* 0x000fe20000011605 */
[----:B------:R-:W-:Y:S02]  /*0e60*/  FMUL R5, R3, UR4 ;  /* 0x0000000403057c20 */ /* 0x000fe40008400000 */
[----:B------:R-:W2:Y:S01]  /*0e70*/  LDC R13, c[0x0][0x148] ;  /* 0x00005200ff0d7b82 */ /* 0x000ea20000000800 */
[----:B---3--:R-:W-:Y:S01]  /*0e80*/  IMAD R0, R7, R6, R8 ;  /* 0x0000000607007224 */ /* 0x008fe200078e0208 */
[----:B------:R-:W-:Y:S01]  /*0e90*/  MOV R7, 0xffffffff ;  /* 0xffffffff00077802 */ /* 0x000fe20000000f00 */
[----:B------:R3:W4:Y:S05]  /*0ea0*/  F2I.U32.TRUNC.NTZ R12, R5 ;  /* 0x00000005000c7305 */ /* 0x00072a000020f000 */
[----:B------:R-:W2:Y:S01]  /*0eb0*/  LDC R14, c[0x0][0x8a8] ;  /* 0x00022a00ff0e7b82 */ /* 0x000ea20000000800 */
[----:B-----5:R-:W-:-:S02]  /*0ec0*/  SHF.R.U32.HI R3, RZ, R11, R4 ;  /* 0x0000000bff037219 */ /* 0x020fc40000011604 */
[----:B------:R-:W-:-:S05]  /*0ed0*/  SHF.R.U64 R28, R21, R11, R4 ;  /* 0x0000000b151c7219 */ /* 0x000fca0000001204 */
[----:B------:R-:W2:Y:S01]  /*0ee0*/  LDC R23, c[0x0][0x8f0] ;  /* 0x00023c00ff177b82 */ /* 0x000ea20000000800 */
[-C--:B-1----:R-:W-:Y:S02]  /*0ef0*/  SHF.L.U32 R4, R7, R20.reuse, RZ ;  /* 0x0000001407047219 */ /* 0x082fe400000006ff */
[-CC-:B------:R-:W-:Y:S02]  /*0f00*/  SHF.R.U32.HI R15, RZ, R20.reuse, R3.reuse ;  /* 0x00000014ff0f7219 */ /* 0x180fe40000011603 */
[----:B------:R-:W-:Y:S02]  /*0f10*/  SHF.R.U64 R30, R28, R20, R3 ;  /* 0x000000141c1e7219 */ /* 0x000fe40000001203 */
[----:B------:R-:W-:Y:S01]  /*0f20*/  LOP3.LUT R11, RZ, R4, RZ, 0x33, !PT ;  /* 0x00000004ff0b7212 */ /* 0x000fe200078e33ff */
[----:B------:R-:W1:Y:S01]  /*0f30*/  LDC R26, c[0x0][0x8e0] ;  /* 0x00023800ff1a7b82 */ /* 0x000e620000000800 */
[----:B------:R-:W-:Y:S01]  /*0f40*/  SHF.L.U32 R3, R9, R20, RZ ;  /* 0x0000001409037219 */ /* 0x000fe200000006ff */
[----:B---3--:R-:W-:Y:S01]  /*0f50*/  IMAD.MOV.U32 R5, RZ, RZ, R15 ;  /* 0x000000ffff057224 */ /* 0x008fe200078e000f */
[----:B------:R-:W-:-:S05]  /*0f60*/  MOV R4, R30 ;  /* 0x0000001e00047202 */ /* 0x000fca0000000f00 */
[----:B------:R-:W3:Y:S01]  /*0f70*/  LDC R27, c[0x0][0x8b8] ;  /* 0x00022e00ff1b7b82 */ /* 0x000ee20000000800 */
[----:B----4-:R-:W-:Y:S05]  /*0f80*/  @!P0 BRA `(.L_x_13) ;  /* 0x0000000000288947 */ /* 0x010fea0003800000 */
[----:B------:R-:W4:Y:S02]  /*0f90*/  LDC R9, c[0x0][0x8f4] ;  /* 0x00023d00ff097b82 */ /* 0x000f240000000800 */
[----:B----4-:R-:W-:-:S04]  /*0fa0*/  IADD3 R9, P0, R30, R9, RZ ;  /* 0x000000091e097210 */ /* 0x010fc80007f1e0ff */
[----:B------:R-:W-:-:S05]  /*0fb0*/  IADD3.X R15, RZ, R15, RZ, P0, !PT ;  /* 0x0000000fff0f7210 */ /* 0x000fca00007fe4ff */
[----:B------:R-:W-:-:S04]  /*0fc0*/  IMAD.WIDE.U32 R4, R15, R24, RZ ;  /* 0x000000180f047225 */ /* 0x000fc800078e00ff */
[----:B------:R-:W-:-:S04]  /*0fd0*/  IMAD.WIDE.U32 R6, P0, R9, R25, R4 ;  /* 0x0000001909067225 */ /* 0x000fc80007800004 */
[----:B------:R-:W-:Y:S01]  /*0fe0*/  IMAD.WIDE.U32 R4, R9, R24, RZ ;  /* 0x0000001809047225 */ /* 0x000fe200078e00ff */
[----:B------:R-:W-:Y:S02]  /*0ff0*/  IADD3.X R9, RZ, RZ, RZ, P0, !PT ;  /* 0x000000ffff097210 */ /* 0x000fe400007fe4ff */
[----:B------:R-:W-:Y:S02]  /*1000*/  MOV R8, R7 ;  /* 0x0000000700087202 */ /* 0x000fe40000000f00 */
[----:B------:R-:W-:-:S05]  /*1010*/  IADD3 RZ, P0, R5, R6, RZ ;  /* 0x0000000605ff7210 */ /* 0x000fca0007f1e0ff */
[----:B------:R-:W-:-:S08]  /*1020*/  IMAD.WIDE.U32.X R4, R15, R25, R8, P0 ;  /* 0x000000190f047225 */ /* 0x000fd000000e0408 */
.L_x_13:
[----:B--2---:R-:W-:Y:S01]  /*1030*/  SHF.R.U64 R5, R4, R23, R5 ;  /* 0x0000001704057219 */ /* 0x004fe20000001205 */
[----:B------:R-:W-:Y:S01]  /*1040*/  VIADD R6, R14, 0xffffffff ;  /* 0xffffffff0e067836 */ /* 0x000fe20000000000 */
[----:B------:R-:W-:Y:S02]  /*1050*/  LOP3.LUT R4, R28, R11, RZ, 0xc0, !PT ;  /* 0x0000000b1c047212 */ /* 0x000fe400078ec0ff */
[----:B------:R-:W-:Y:S02]  /*1060*/  IADD3 R12, -R12, RZ, RZ ;  /* 0x000000ff0c0c7210 */ /* 0x000fe40007ffe1ff */
[----:B------:R-:W-:Y:S01]  /*1070*/  IADD3 R7, -R5, RZ, RZ ;  /* 0x000000ff05077210 */ /* 0x000fe20007ffe1ff */
[----:B------:R-:W-:Y:S01]  /*1080*/  IMAD R5, R3, R5, R4 ;  /* 0x0000000503057224 */ /* 0x000fe200078e0204 */
[----:B------:R-:W-:Y:S01]  /*1090*/  LOP3.LUT R6, R21, R6, RZ, 0xc0, !PT ;  /* 0x0000000615067212 */ /* 0x000fe200078ec0ff */
[----:B------:R-:W-:Y:S01]  /*10a0*/  @P6 IMAD R0, R13, R12, R10 ;  /* 0x0000000c0d006224 */ /* 0x000fe200078e020a */
[----:B------:R-:W-:Y:S01]  /*10b0*/  R2UR UR47, R29 ;  /* 0x000000001d2f72ca */ /* 0x000fe200000e0000 */
[----:B-1----:R-:W-:Y:S01]  /*10c0*/  IMAD R3, R7, R26, R30 ;  /* 0x0000001a07037224 */ /* 0x002fe200078e021e */
[----:B------:R-:W-:Y:S01]  /*10d0*/  MOV R4, 0x1 ;  /* 0x0000000100047802 */ /* 0x000fe20000000f00 */
[----:B---3--:R-:W-:-:S02]  /*10e0*/  IMAD R0, R5, R27, R0 ;  /* 0x0000001b05007224 */ /* 0x008fc400078e0200 */
[----:B------:R-:W-:-:S05]  /*10f0*/  IMAD R3, R3, R14, R6 ;  /* 0x0000000e03037224 */ /* 0x000fca00078e0206 */
[----:B------:R-:W-:Y:S02]  /*1100*/  SEL R157, R3, R0, !P6 ;  /* 0x00000000039d7207 */ /* 0x000fe40007000000 */
[----:B------:R-:W-:Y:S02]  /*1110*/  SEL R23, R0, R3, !P6 ;  /* 0x0000000300177207 */ /* 0x000fe40007000000 */
[----:B------:R-:W-:-:S07]  /*1120*/  PRMT R0, R4, 0x7610, R0 ;  /* 0x0000761004007816 */ /* 0x000fce0000000000 */
.L_x_11:
[----:B------:R-:W-:-:S08]  /*1130*/  NOP ;  /* 0x0000000000007918 */ /* 0x000fd00000000000 */
[----:B------:R-:W1:Y:S02]  /*1140*/  USETMAXREG.TRY_ALLOC.CTAPOOL UP0, 0xe8 ;  /* 0x000000e8000079c8 */ /* 0x000e640008000600 */
[----:B-1----:R-:W-:-:S13]  /*1150*/  PLOP3.LUT P0, PT, PT, PT, UP0, 0x80, 0x0 ;  /* 0x000000000000781c */ /* 0x002fda0003f0f008 */
[----:B------:R-:W-:Y:S05]  /*1160*/  @!P0 BRA `(.L_x_11) ;  /* 0xfffffffc00f08947 */ /* 0x000fea000383ffff */
[----:B------:R-:W-:Y:S02]  /*1170*/  ULDC.64 UR4, c[0x0][0x590] ;  /* 0x0001640000047ab9 */ /* 0x000fe40000000a00 */
[----:B------:R-:W-:-:S04]  /*1180*/  ISETP.NE.U32.AND P0, PT, RZ, UR4, PT ;  /* 0x00000004ff007c0c */ /* 0x000fc8000bf05070 */
[----:B------:R-:W-:-:S13]  /*1190*/  ISETP.NE.AND.EX P0, PT, RZ, UR5, PT, P0 ;  /* 0x00000005ff007c0c */ /* 0x000fda000bf05300 */
[----:B------:R-:W-:Y:S05]  /*11a0*/  @P0 BRA `(.L_x_14) ;  /* 0x00000000002c0947 */ /* 0x000fea0003800000 */
[----:B------:R-:W-:Y:S02]  /*11b0*/  ULDC.64 UR4, c[0x0][0x588] ;  /* 0x0001620000047ab9 */ /* 0x000fe40000000a00 */
[----:B------:R-:W-:-:S04]  /*11c0*/  ISETP.NE.U32.AND P0, PT, RZ, UR4, PT ;  /* 0x00000004ff007c0c */ /* 0x000fc8000bf05070 */
[----:B------:R-:W-:-:S13]  /*11d0*/  ISETP.NE.AND.EX P0, PT, RZ, UR5, PT, P0 ;  /* 0x00000005ff007c0c */ /* 0x000fda000bf05300 */
[----:B------:R-:W-:Y:S05]  /*11e0*/  @!P0 BRA `(.L_x_15) ;  /* 0x0000000000108947 */ /* 0x000fea0003800000 */
[----:B------:R-:W1:Y:S02]  /*11f0*/  LDC.64 R4, c[0x0][0x588] ;  /* 0x00016200ff047b82 */ /* 0x000e640000000a00 */
[----:B-1----:R1:W5:Y:S01]  /*1200*/  LDG.E R153, desc[UR42][R4.64] ;  /* 0x0000002a04997981 */ /* 0x002362000c1e1900 */
[----:B------:R-:W-:Y:S01]  /*1210*/  MOV R152, 0x1 ;  /* 0x0000000100987802 */ /* 0x000fe20000000f00 */
[----:B------:R-:W-:Y:S06]  /*1220*/  BRA `(.L_x_14) ;  /* 0x00000000000c7947 */ /* 0x000fec0003800000 */
.L_x_15:
[----:B------:R-:W-:Y:S01]  /*1230*/  ULDC UR4, c[0x0][0x580] ;  /* 0x0001600000047ab9 */ /* 0x000fe20000000800 */
[----:B------:R-:W-:Y:S01]  /*1240*/  MOV R152, 0x1 ;  /* 0x0000000100987802 */ /* 0x000fe20000000f00 */
[----:B------:R-:W-:-:S07]  /*1250*/  IMAD.U32 R153, RZ, RZ, UR4 ;  /* 0x00000004ff997e24 */ /* 0x000fce000f8e00ff */
.L_x_14:
        /* <DEDUP_REMOVED lines=8> */
[----:B------:R-:W2:Y:S02]  /*12e0*/  LDC.64 R154, c[0x0][0x5a8] ;  /* 0x00016a00ff9a7b82 */ /* 0x000ea40000000a00 */
[----:B--2---:R2:W5:Y:S01]  /*12f0*/  LDG.E R154, desc[UR42][R154.64] ;  /* 0x0000002a9a9a7981 */ /* 0x004562000c1e1900 */
[----:B------:R-:W-:Y:S05]  /*1300*/  BRA `(.L_x_16) ;  /* 0x0000000000087947 */ /* 0x000fea0003800000 */
.L_x_17:
[----:B------:R-:W-:Y:S02]  /*1310*/  ULDC UR4, c[0x0][0x5a0] ;  /* 0x0001680000047ab9 */ /* 0x000fe40000000800 */
[----:B------:R-:W-:-:S07]  /*1320*/  MOV R154, UR4 ;  /* 0x00000004009a7c02 */ /* 0x000fce0008000f00 */
.L_x_16:
[----:B------:R-:W-:Y:S01]  /*1330*/  LOP3.LUT P1, RZ, R0, 0xff, RZ, 0xc0, !PT ;  /* 0x000000ff00ff7812 */ /* 0x000fe2000782c0ff */
[----:B------:R-:W-:Y:S01]  /*1340*/  UMOV UR36, URZ ;  /* 0x0000003f00247c82 */ /* 0x000fe20008000000 */
[----:B------:R-:W-:-:S11]  /*1350*/  PLOP3.LUT P0, PT, PT, PT, PT, 0x80, 0x0 ;  /* 0x000000000000781c */ /* 0x000fd60003f0f070 */
[----:B------:R-:W-:Y:S05]  /*1360*/  @!P1 BRA `(.L_x_18) ;  /* 0x0000010c00a89947 */ /* 0x000fea0003800000 */
[----:B------:R-:W-:Y:S01]  /*1370*/  ULDC UR4, c[0x0][0x28c] ;  /* 0x0000a30000047ab9 */ /* 0x000fe20000000800 */
[----:B------:R-:W-:Y:S01]  /*1380*/  LOP3.LUT P0, RZ, R18, 0x4, RZ, 0xc0, !PT ;  /* 0x0000000412ff7812 */ /* 0x000fe2000780c0ff */
[----:B------:R-:W-:Y:S01]  /*1390*/  UIADD3 UR4, UR4, 0x3f, URZ ;  /* 0x0000003f04047890 */ /* 0x000fe2000fffe03f */
[----:B--2---:R-:W-:Y:S01]  /*13a0*/  MOV R155, 0x10 ;  /* 0x00000010009b7802 */ /* 0x004fe20000000f00 */
[----:B------:R-:W-:Y:S01]  /*13b0*/  ULDC.64 UR54, c[0x0][0x198] ;  /* 0x0000660000367ab9 */ /* 0x000fe20000000a00 */
[----:B------:R-:W-:Y:S01]  /*13c0*/  LOP3.LUT R156, R17, 0x1, RZ, 0xfc, !PT ;  /* 0x00000001119c7812 */ /* 0x000fe200078efcff */
[----:B------:R-:W-:Y:S01]  /*13d0*/  USHF.R.S32.HI UR5, URZ, 0x1f, UR4 ;  /* 0x0000001f3f057899 */ /* 0x000fe20008011404 */
[----:B------:R-:W-:Y:S01]  /*13e0*/  LOP3.LUT R158, R19, 0x1, RZ, 0xfc, !PT ;  /* 0x00000001139e7812 */ /* 0x000fe200078efcff */
[----:B------:R-:W-:Y:S01]  /*13f0*/  UMOV UR39, URZ ;  /* 0x0000003f00277c82 */ /* 0x000fe20008000000 */
[----:B------:R-:W-:Y:S01]  /*1400*/  SEL R155, R155, 0xfffffff0, !P0 ;  /* 0xfffffff09b9b7807 */ /* 0x000fe20004000000 */
[----:B------:R-:W-:Y:S01]  /*1410*/  ULEA.HI UR5, UR5, UR4, URZ, 0x6 ;  /* 0x0000000405057291 */ /* 0x000fe2000f8f303f */
[----:B------:R-:W-:Y:S01]  /*1420*/  UMOV UR48, URZ ;  /* 0x0000003f00307c82 */ /* 0x000fe20008000000 */
[----:B------:R-:W-:-:S02]  /*1430*/  UMOV UR49, URZ ;  /* 0x0000003f00317c82 */ /* 0x000fc40008000000 */
[----:B------:R-:W-:Y:S01]  /*1440*/  USHF.R.S32.HI UR50, URZ, 0x6, UR5 ;  /* 0x000000063f327899 */ /* 0x000fe20008011405 */
[----:B------:R-:W-:-:S11]  /*1450*/  UMOV UR36, URZ ;  /* 0x0000003f00247c82 */ /* 0x000fd60008000000 */
.L_x_512:
[----:B------:R-:W-:Y:S01]  /*1460*/  LOP3.LUT R0, R18, 0x80, RZ, 0xc0, !PT ;  /* 0x0000008012007812 */ /* 0x000fe200078ec0ff */
[----:B------:R-:W2:Y:S01]  /*1470*/  S2UR UR51, SR_CgaCtaId ;  /* 0x00000000003379c3 */ /* 0x000ea20000008800 */
[----:B------:R-:W-:Y:S02]  /*1480*/  UMOV UR52, 0x400 ;  /* 0x0000040000347882 */ /* 0x000fe40000000000 */
[----:B------:R-:W-:-:S06]  /*1490*/  SHF.R.U32.HI R0, RZ, 0x7, R0 ;  /* 0x00000007ff007819 */ /* 0x000fcc0000011600 */
[----:B------:R-:W3:Y:S01]  /*14a0*/  SHFL.IDX PT, R0, R0, RZ, 0x1f ;  /* 0x00001fff00007589 */ /* 0x000ee200000e0000 */
[----:B--2---:R-:W-:Y:S01]  /*14b0*/  ULEA UR52, UR51, UR52, 0x18 ;  /* 0x0000003433347291 */ /* 0x004fe2000f8ec03f */
[----:B---3--:R-:W-:-:S13]  /*14c0*/  R2UR UR4, R0 ;  /* 0x00000000000472ca */ /* 0x008fda00000e0000 */
[----:B------:R-:W-:-:S04]  /*14d0*/  ULEA.HI UR5, UR4, UR4, URZ, 0x1 ;  /* 0x0000000404057291 */ /* 0x000fc8000f8f083f */
[----:B------:R-:W-:-:S04]  /*14e0*/  ULOP3.LUT UR5, UR5, 0x7fffe, URZ, 0xc0, !UPT ;  /* 0x0007fffe05057892 */ /* 0x000fc8000f8ec03f */
[----:B------:R-:W-:-:S03]  /*14f0*/  UIADD3 UR5, UR4, -UR5, URZ ;  /* 0x8000000504057290 */ /* 0x000fc6000fffe03f */
[----:B------:R-:W-:Y:S01]  /*1500*/  ULDC UR4, c[0x0][0x28c] ;  /* 0x0000a30000047ab9 */ /* 0x000fe20000000800 */
[----:B------:R-:W-:Y:S01]  /*1510*/  ULEA UR5, UR5, UR52, 0xd ;  /* 0x0000003405057291 */ /* 0x000fe2000f8e683f */
[----:B------:R-:W-:-:S03]  /*1520*/  ISETP.LT.AND P0, PT, RZ, UR4, PT ;  /* 0x00000004ff007c0c */ /* 0x000fc6000bf01270 */
[----:B------:R-:W-:-:S04]  /*1530*/  UIADD3 UR5, UR5, 0x8400, URZ ;  /* 0x0000840005057890 */ /* 0x000fc8000fffe03f */
[----:B------:R-:W-:-:S04]  /*1540*/  USHF.R.U32.HI UR5, URZ, 0x4, UR5 ;  /* 0x000000043f057899 */ /* 0x000fc80008011605 */
[----:B------:R-:W-:Y:S02]  /*1550*/  ULOP3.LUT UR44, UR5, 0x3fff, URZ, 0xc0, !UPT ;  /* 0x00003fff052c7892 */ /* 0x000fe4000f8ec03f */
[----:B-1----:R-:W-:Y:S10]  /*1560*/  @P0 BRA `(.L_x_19) ;  /* 0x0000000000400947 */ /* 0x002ff40003800000 */
[----:B------:R-:W-:Y:S01]  /*1570*/  MOV R0, 0x0 ;  /* 0x0000000000007802 */ /* 0x000fe20000000f00 */
[----:B------:R-:W-:Y:S01]  /*1580*/  ULDC.64 UR4, c[0x4][0x70] ;  /* 0x01001c0000047ab9 */ /* 0x000fe20000000a00 */
[----:B------:R-:W-:Y:S01]  /*1590*/  ULDC.64 UR6, c[0x4][0x8] ;  /* 0x0100020000067ab9 */ /* 0x000fe20000000a00 */
[----:B-1----:R-:W-:Y:S01]  /*15a0*/  MOV R4, UR4 ;  /* 0x0000000400047c02 */ /* 0x002fe20008000f00 */
[----:B------:R1:W2:Y:S01]  /*15b0*/  LDC.64 R14, c[0x4][R0] ;  /* 0x01000000000e7b82 */ /* 0x0002a20000000a00 */
[----:B------:R-:W-:Y:S01]  /*15c0*/  MOV R5, UR5 ;  /* 0x0000000500057c02 */ /* 0x000fe20008000f00 */
[----:B------:R-:W-:Y:S01]  /*15d0*/  ULDC.64 UR4, c[0x4][0x78] ;  /* 0x01001e0000047ab9 */ /* 0x000fe20000000a00 */
[----:B------:R-:W-:Y:S01]  /*15e0*/  MOV R10, UR6 ;  /* 0x00000006000a7c02 */ /* 0x000fe20008000f00 */
[----:B------:R-:W-:Y:S01]  /*15f0*/  IMAD.U32 R6, RZ, RZ, UR4 ;  /* 0x00000004ff067e24 */ /* 0x000fe2000f8e00ff */
[----:B------:R-:W-:Y:S01]  /*1600*/  MOV R7, UR5 ;  /* 0x0000000500077c02 */ /* 0x000fe20008000f00 */
[----:B------:R-:W-:Y:S01]  /*1610*/  IMAD.MOV.U32 R12, RZ, RZ, 0x1 ;  /* 0x00000001ff0c7424 */ /* 0x000fe200078e00ff */
[----:B------:R-:W-:-:S02]  /*1620*/  MOV R11, UR7 ;  /* 0x00000007000b7c02 */ /* 0x000fc40008000f00 */
[----:B------:R-:W-:Y:S02]  /*1630*/  MOV R8, 0x1e1 ;  /* 0x000001e100087802 */ /* 0x000fe40000000f00 */
[----:B-1----:R-:W-:-:S07]  /*1640*/  MOV R13, RZ ;  /* 0x000000ff000d7202 */ /* 0x002fce0000000f00 */
[----:B------:R-:W-:-:S07]  /*1650*/  LEPC R20, `(.L_x_19) ;  /* 0x000000001014794e */ /* 0x000fce0000000000 */
[----:B--2--5:R-:W-:Y:S05]  /*1660*/  CALL.ABS.NOINC R14 ;  /* 0x000000000e007343 */ /* 0x024fea0003c00000 */
.L_x_19:
[----:B------:R-:W-:-:S13]  /*1670*/  ISETP.NE.AND P0, PT, R156, 0x3, PT ;  /* 0x000000039c00780c */ /* 0x000fda0003f05270 */
[----:B------:R-:W-:Y:S05]  /*1680*/  @!P0 BRA `(.L_x_20) ;  /* 0x0000000000048947 */ /* 0x000fea0003800000 */
[----:B------:R-:W-:Y:S01]  /*1690*/  BPT.TRAP 0x1 ;  /* 0x000000040000795c */ /* 0x000fe20000300000 */
.L_x_20:
[----:B------:R-:W-:Y:S02]  /*16a0*/  MOV R3, UR49 ;  /* 0x0000003100037c02 */ /* 0x000fe40008000f00 */
[----:B------:R-:W-:Y:S02]  /*16b0*/  MOV R0, UR48 ;  /* 0x0000003000007c02 */ /* 0x000fe40008000f00 */
[----:B------:R-:W-:Y:S02]  /*16c0*/  LEA R3, R3, UR52, 0x3 ;  /* 0x0000003403037c11 */ /* 0x000fe4000f8e18ff */
[----:B------:R-:W-:-:S04]  /*16d0*/  SHF.L.U32 R0, R0, 0x1f, RZ ;  /* 0x0000001f00007819 */ /* 0x000fc800000006ff */
[----:B------:R2:W3:Y:S01]  /*16e0*/  SYNCS.PHASECHK.TRANS64.TRYWAIT P1, [R3+URZ], R0 ;  /* 0x00000000030075a7 */ /* 0x0004e2000802017f */
[----:B------:R-:W-:Y:S05]  /*16f0*/  @!P0 BRA `(.L_x_21) ;  /* 0x0000000000048947 */ /* 0x000fea0003800000 */
[----:B------:R-:W-:Y:S01]  /*1700*/  BPT.TRAP 0x1 ;  /* 0x000000040000795c */ /* 0x000fe20000300000 */
.L_x_21:
[----:B---3--:R-:W-:Y:S05]  /*1710*/  @P1 BRA `(.L_x_22) ;  /* 0x0000000000081947 */ /* 0x008fea0003800000 */
[----:B------:R-:W3:Y:S02]  /*1720*/  SYNCS.PHASECHK.TRANS64.TRYWAIT P1, [R3+URZ], R0 ;  /* 0x00000000030075a7 */ /* 0x000ee4000802017f */
[----:B---3--:R-:W-:Y:S05]  /*1730*/  @!P1 BRA `(.L_x_23) ;  /* 0x0000013800f09947 */ /* 0x008fea0003800000 */
.L_x_22:
[----:B------:R-:W-:-:S04]  /*1740*/  UISETP.LT.AND UP0, UPT, UR50, 0x1, UPT ;  /* 0x000000013200788c */ /* 0x000fc8000bf01270 */
[----:B------:R-:W-:-:S06]  /*1750*/  USEL UR4, UR50, 0x1, UP0 ;  /* 0x0000000132047887 */ /* 0x000fcc0008000000 */
[----:B--23--:R-:W-:Y:S01]  /*1760*/  MOV R0, UR4 ;  /* 0x0000000400007c02 */ /* 0x00cfe20008000f00 */
[----:B------:R-:W-:Y:S05]  /*1770*/  WARPSYNC.ALL ;  /* 0x0000000000007948 */ /* 0x000fea0003800000 */
[----:B------:R-:W-:-:S04]  /*1780*/  IADD3 R0, -R0, UR50, RZ ;  /* 0x0000003200007c10 */ /* 0x000fc8000fffe1ff */
[----:B------:R-:W-:Y:S01]  /*1790*/  ISETP.GE.AND P1, PT, R0, 0x1, PT ;  /* 0x000000010000780c */ /* 0x000fe20003f26270 */
[----:B------:R-:W-:Y:S01]  /*17a0*/  UIADD3 UR4, UR52, 0x28400, URZ ;  /* 0x0002840034047890 */ /* 0x000fe2000fffe03f */
[----:B------:R-:W-:Y:S01]  /*17b0*/  WARPGROUP.ARRIVE ;  /* 0x00000000000079c5 */ /* 0x000fe20000000000 */
[----:B------:R-:W-:Y:S01]  /*17c0*/  UMOV UR9, 0x40000040 ;  /* 0x4000004000097882 */ /* 0x000fe20000000000 */
[----:B------:R-:W-:Y:S01]  /*17d0*/  UMOV UR11, 0x40000040 ;  /* 0x40000040000b7882 */ /* 0x000fe20000000000 */
[----:B------:R-:W-:-:S04]  /*17e0*/  USHF.R.U32.HI UR4, URZ, 0x4, UR4 ;  /* 0x000000043f047899 */ /* 0x000fc80008011604 */
[----:B------:R-:W-:Y:S02]  /*17f0*/  ULOP3.LUT UR5, UR4, 0x3fff, URZ, 0xc0, !UPT ;  /* 0x00003fff04057892 */ /* 0x000fe4000f8ec03f */
[----:B------:R-:W-:Y:S02]  /*1800*/  ULOP3.LUT UR4, UR44, 0x10000, URZ, 0xfc, !UPT ;  /* 0x000100002c047892 */ /* 0x000fe4000f8efc3f */
[----:B------:R-:W-:Y:S02]  /*1810*/  ULOP3.LUT UR5, UR5, 0x10000, URZ, 0xfc, !UPT ;  /* 0x0001000005057892 */ /* 0x000fe4000f8efc3f */
[----:B------:R-:W-:Y:S02]  /*1820*/  ULEA UR6, UR49, UR4, 0xb ;  /* 0x0000000431067291 */ /* 0x000fe4000f8e583f */
[----:B------:R-:W-:-:S05]  /*1830*/  ULEA UR7, UR49, UR5, 0xa ;  /* 0x0000000531077291 */ /* 0x000fca000f8e503f */
[----:B------:R-:W-:Y:S02]  /*1840*/  UMOV UR8, UR6 ;  /* 0x0000000600087c82 */ /* 0x000fe40008000000 */
[----:B------:R-:W-:Y:S02]  /*1850*/  UMOV UR10, UR7 ;  /* 0x00000007000a7c82 */ /* 0x000fe40008000000 */
[----:B------:R-:W-:Y:S01]  /*1860*/  HGMMA.64x128x16.F32.BF16 R88, gdesc[UR8], RZ, !UPT, gsb0 ;  /* 0x01e00000085879f0 */ /* 0x000fe2000c0018ff */
[----:B------:R-:W-:Y:S01]  /*1870*/  UIADD3 UR8, UR6, 0x400, URZ ;  /* 0x0000040006087890 */ /* 0x000fe2000fffe03f */
[----:B------:R-:W-:Y:S01]  /*1880*/  UMOV UR9, 0x40000040 ;  /* 0x4000004000097882 */ /* 0x000fe20000000000 */
[----:B------:R-:W-:Y:S02]  /*1890*/  WARPGROUP.DEPBAR.LE gsb0, 0x0 ;  /* 0x00008000000079c5 */ /* 0x000fe40000010000 */
[----:B------:R-:W-:-:S07]  /*18a0*/  WARPGROUP.ARRIVE ;  /* 0x00000000000079c5 */ /* 0x000fce0000000000 */
[----:B------:R-:W-:Y:S01]  /*18b0*/  HGMMA.64x128x16.F32.BF16 R24, gdesc[UR8], RZ, !UPT, gsb0 ;  /* 0x01e00000081879f0 */ /* 0x000fe2000c0018ff */
[----:B------:R-:W-:Y:S02]  /*18c0*/  UIADD3 UR8, UR6, 0x2, URZ ;  /* 0x0000000206087890 */ /* 0x000fe4000fffe03f */
[----:B------:R-:W-:Y:S01]  /*18d0*/  UIADD3 UR10, UR7, 0x2, URZ ;  /* 0x00000002070a7890 */ /* 0x000fe2000fffe03f */
[----:B------:R-:W-:Y:S01]  /*18e0*/  UMOV UR9, 0x40000040 ;  /* 0x4000004000097882 */ /* 0x000fe20000000000 */
[----:B------:R-:W-:Y:S01]  /*18f0*/  UMOV UR11, 0x40000040 ;  /* 0x40000040000b7882 */ /* 0x000fe20000000000 */
[----:B------:R-:W-:Y:S02]  /*1900*/  WARPGROUP.DEPBAR.LE gsb0, 0x0 ;  /* 0x00008000000079c5 */ /* 0x000fe40000010000 */
[----:B------:R-:W-:-:S06]  /*1910*/  WARPGROUP.ARRIVE ;  /* 0x00000000000079c5 */ /* 0x000fcc0000000000 */
[----:B------:R-:W-:Y:S01]  /*1920*/  HGMMA.64x128x16.F32.BF16 R88, gdesc[UR8], R88, gsb0 ;  /* 0x01e00000085879f0 */ /* 0x000fe20008001858 */
[----:B------:R-:W-:Y:S01]  /*1930*/  UIADD3 UR8, UR6, 0x402, URZ ;  /* 0x0000040206087890 */ /* 0x000fe2000fffe03f */
[----:B------:R-:W-:Y:S01]  /*1940*/  UMOV UR9, 0x40000040 ;  /* 0x4000004000097882 */ /* 0x000fe20000000000 */
[----:B------:R-:W-:Y:S02]  /*1950*/  WARPGROUP.DEPBAR.LE gsb0, 0x0 ;  /* 0x00008000000079c5 */ /* 0x000fe40000010000 */
[----:B------:R-:W-:-:S07]  /*1960*/  WARPGROUP.ARRIVE ;  /* 0x00000000000079c5 */ /* 0x000fce0000000000 */
[----:B------:R-:W-:Y:S01]  /*1970*/  HGMMA.64x128x16.F32.BF16 R24, gdesc[UR8], R24, gsb0 ;  /* 0x01e00000081879f0 */ /* 0x000fe20008001818 */
        /* <DEDUP_REMOVED lines=23> */
[----:B------:R-:W-:Y:S03]  /*1af0*/  HGMMA.64x128x16.F32.BF16 R24, gdesc[UR8], R24, gsb0 ;  /* 0x01e00000081879f0 */ /* 0x000fe60008001818 */
[----:B------:R-:W-:Y:S02]  /*1b00*/  WARPGROUP.DEPBAR.LE gsb0, 0x0 ;  /* 0x00008000000079c5 */ /* 0x000fe40000010000 */
[----:B------:R-:W-:Y:S05]  /*1b10*/  @!P1 BRA `(.L_x_24) ;  /* 0x00000004005c9947 */ /* 0x000fea0003800000 */
[----:B------:R-:W-:-:S04]  /*1b20*/  UIADD3 UR6, UR49, 0x1, URZ ;  /* 0x0000000131067890 */ /* 0x000fc8000fffe03f */
[----:B------:R-:W-:-:S04]  /*1b30*/  UISETP.NE.AND UP0, UPT, UR6, 0x4, UPT ;  /* 0x000000040600788c */ /* 0x000fc8000bf05270 */
[----:B------:R-:W-:Y:S02]  /*1b40*/  USEL UR7, URZ, 0x1, UP0 ;  /* 0x000000013f077887 */ /* 0x000fe40008000000 */
[----:B------:R-:W-:Y:S02]  /*1b50*/  USEL UR6, UR6, URZ, UP0 ;  /* 0x0000003f06067287 */ /* 0x000fe40008000000 */
[----:B------:R-:W-:-:S06]  /*1b60*/  ULOP3.LUT UR7, UR48, UR7, URZ, 0x3c, !UPT ;  /* 0x0000000730077292 */ /* 0x000fcc000f8e3c3f */
[----:B-1----:R-:W-:Y:S01]  /*1b70*/  IMAD.U32 R5, RZ, RZ, UR7 ;  /* 0x00000007ff057e24 */ /* 0x002fe2000f8e00ff */
[----:B------:R-:W-:-:S06]  /*1b80*/  UMOV UR7, UR49 ;  /* 0x0000003100077c82 */ /* 0x000fcc0008000000 */
.L_x_31:
[----:B-12---:R-:W-:Y:S05]  /*1b90*/  @!P0 BRA `(.L_x_25) ;  /* 0x0000000000048947 */ /* 0x006fea0003800000 */
[----:B------:R-:W-:Y:S01]  /*1ba0*/  BPT.TRAP 0x1 ;  /* 0x000000040000795c */ /* 0x000fe20000300000 */
.L_x_25:
[----:B------:R-:W-:Y:S01]  /*1bb0*/  ULEA UR8, UR6, UR52, 0x3 ;  /* 0x0000003406087291 */ /* 0x000fe2000f8e183f */
[----:B------:R-:W-:-:S08]  /*1bc0*/  SHF.L.U32 R3, R5, 0x1f, RZ ;  /* 0x0000001f05037819 */ /* 0x000fd000000006ff */
[----:B------:R1:W2:Y:S01]  /*1bd0*/  SYNCS.PHASECHK.TRANS64.TRYWAIT P1, [UR8], R3 ;  /* 0x00000003ff0075a7 */ /* 0x0002a20008020148 */
[----:B------:R-:W-:Y:S05]  /*1be0*/  @!P0 BRA `(.L_x_26) ;  /* 0x0000000000048947 */ /* 0x000fea0003800000 */
[----:B------:R-:W-:Y:S01]  /*1bf0*/  BPT.TRAP 0x1 ;  /* 0x000000040000795c */ /* 0x000fe20000300000 */
.L_x_26:
[----:B--2---:R-:W-:Y:S05]  /*1c00*/  @P1 BRA `(.L_x_27) ;  /* 0x0000000000081947 */ /* 0x004fea0003800000 */
[----:B------:R-:W2:Y:S02]  /*1c10*/  SYNCS.PHASECHK.TRANS64.TRYWAIT P1, [UR8], R3 ;  /* 0x00000003ff0075a7 */ /* 0x000ea40008020148 */
[----:B--2---:R-:W-:Y:S05]  /*1c20*/  @!P1 BRA `(.L_x_28) ;  /* 0x0000013400c89947 */ /* 0x004fea0003800000 */
.L_x_27:
[----:B------:R-:W-:Y:S01]  /*1c30*/  ULEA UR12, UR6, UR4, 0xb ;  /* 0x00000004060c7291 */ /* 0x000fe2000f8e583f */
[----:B------:R-:W-:Y:S01]  /*1c40*/  WARPGROUP.ARRIVE ;  /* 0x00000000000079c5 */ /* 0x000fe20000000000 */
[----:B------:R-:W-:Y:S01]  /*1c50*/  ULEA UR13, UR6, UR5, 0xa ;  /* 0x00000005060d7291 */ /* 0x000fe2000f8e503f */
[----:B------:R-:W-:Y:S01]  /*1c60*/  UMOV UR9, 0x40000040 ;  /* 0x4000004000097882 */ /* 0x000fe20000000000 */
[----:B------:R-:W-:-:S03]  /*1c70*/  UMOV UR11, 0x40000040 ;  /* 0x40000040000b7882 */ /* 0x000fc60000000000 */
[----:B------:R-:W-:Y:S02]  /*1c80*/  UMOV UR8, UR12 ;  /* 0x0000000c00087c82 */ /* 0x000fe40008000000 */
[----:B------:R-:W-:Y:S02]  /*1c90*/  UMOV UR10, UR13 ;  /* 0x0000000d000a7c82 */ /* 0x000fe40008000000 */
        /* <DEDUP_REMOVED lines=44> */
[----:B------:R-:W-:Y:S01]  /*1f60*/  BPT.TRAP 0x1 ;  /* 0x000000040000795c */ /* 0x000fe20000300000 */
.L_x_29:
[----:B------:R-:W-:Y:S01]  /*1f70*/  ULEA UR8, UR7, UR52, 0x3 ;  /* 0x0000003407087291 */ /* 0x000fe2000f8e183f */
[----:B------:R-:W-:-:S03]  /*1f80*/  ISETP.GT.U32.AND P1, PT, R17, 0x1, PT ;  /* 0x000000011100780c */ /* 0x000fc60003f24070 */
[----:B------:R-:W-:-:S04]  /*1f90*/  UIADD3 UR8, UR8, 0x20, URZ ;  /* 0x0000002008087890 */ /* 0x000fc8000fffe03f */
[----:B------:R-:W-:-:S09]  /*1fa0*/  UPRMT UR8, URZ, 0x654, UR8 ;  /* 0x000006543f087896 */ /* 0x000fd20008000008 */
[----:B------:R-:W-:Y:S01]  /*1fb0*/  SYNCS.ARRIVE.TRANS64.RED.A1T0 RZ, [UR8], RZ ;  /* 0x000000ffffff79a7 */ /* 0x000fe20008100408 */
[----:B------:R-:W-:Y:S05]  /*1fc0*/  @P1 BRA `(.L_x_30) ;  /* 0x0000000000041947 */ /* 0x000fea0003800000 */
[----:B------:R-:W-:Y:S01]  /*1fd0*/  BPT.TRAP 0x1 ;  /* 0x000000040000795c */ /* 0x000fe20000300000 */
.L_x_30:
[----:B------:R-:W-:Y:S01]  /*1fe0*/  UIADD3 UR6, UR6, 0x1, URZ ;  /* 0x0000000106067890 */ /* 0x000fe2000fffe03f */
[C---:B------:R-:W-:Y:S01]  /*1ff0*/  ISETP.GT.AND P1, PT, R0.reuse, 0x1, PT ;  /* 0x000000010000780c */ /* 0x040fe20003f24270 */
[----:B------:R-:W-:Y:S01]  /*2000*/  UIADD3 UR7, UR7, 0x1, URZ ;  /* 0x0000000107077890 */ /* 0x000fe2000fffe03f */
[----:B------:R-:W-:Y:S01]  /*2010*/  IADD3 R0, R0, -0x1, RZ ;  /* 0xffffffff00007810 */ /* 0x000fe20007ffe0ff */
[----:B------:R-:W-:Y:S02]  /*2020*/  UISETP.NE.AND UP0, UPT, UR6, 0x4, UPT ;  /* 0x000000040600788c */ /* 0x000fe4000bf05270 */
[----:B------:R-:W-:Y:S02]  /*2030*/  UISETP.NE.AND UP1, UPT, UR7, 0x4, UPT ;  /* 0x000000040700788c */ /* 0x000fe4000bf25270 */
[----:B------:R-:W-:Y:S02]  /*2040*/  USEL UR8, URZ, 0x1, UP0 ;  /* 0x000000013f087887 */ /* 0x000fe40008000000 */
[----:B------:R-:W-:-:S02]  /*2050*/  USEL UR6, UR6, URZ, UP0 ;  /* 0x0000003f06067287 */ /* 0x000fc40008000000 */
[----:B------:R-:W-:Y:S02]  /*2060*/  USEL UR7, UR7, URZ, UP1 ;  /* 0x0000003f07077287 */ /* 0x000fe40008800000 */
[----:B------:R-:W-:Y:S01]  /*2070*/  LOP3.LUT R5, R5, UR8, RZ, 0x3c, !PT ;  /* 0x0000000805057c12 */ /* 0x000fe2000f8e3cff */
[----:B------:R-:W-:Y:S09]  /*2080*/  @P1 BRA `(.L_x_31) ;  /* 0xfffffff800c01947 */ /* 0x000ff2000383ffff */
.L_x_24:
[----:B------:R-:W3:Y:S02]  /*2090*/  LDC R0, c[0x0][0x28c] ;  /* 0x0000a300ff007b82 */ /* 0x000ee40000000800 */
[----:B---3--:R-:W-:-:S13]  /*20a0*/  ISETP.GE.AND P1, PT, R0, 0x1, PT ;  /* 0x000000010000780c */ /* 0x008fda0003f26270 */
[----:B------:R-:W-:Y:S05]  /*20b0*/  @!P1 BRA `(.L_x_32) ;  /* 0x0000000000349947 */ /* 0x000fea0003800000 */
[----:B------:R-:W-:Y:S05]  /*20c0*/  @!P0 BRA `(.L_x_33) ;  /* 0x0000000000048947 */ /* 0x000fea0003800000 */
[----:B------:R-:W-:Y:S01]  /*20d0*/  BPT.TRAP 0x1 ;  /* 0x000000040000795c */ /* 0x000fe20000300000 */
.L_x_33:
[----:B------:R-:W-:Y:S01]  /*20e0*/  UISETP.LT.AND UP0, UPT, UR50, 0x1, UPT ;  /* 0x000000013200788c */ /* 0x000fe2000bf01270 */
[----:B------:R-:W-:-:S03]  /*20f0*/  ISETP.GT.U32.AND P0, PT, R17, 0x1, PT ;  /* 0x000000011100780c */ /* 0x000fc60003f04070 */
[----:B------:R-:W-:-:S04]  /*2100*/  USEL UR4, UR50, 0x1, UP0 ;  /* 0x0000000132047887 */ /* 0x000fc80008000000 */
[----:B------:R-:W-:-:S04]  /*2110*/  UIADD3 UR4, UR49, UR50, -UR4 ;  /* 0x0000003231047290 */ /* 0x000fc8000fffe804 */
[----:B------:R-:W-:-:S04]  /*2120*/  USHF.L.U32 UR4, UR4, 0x3, URZ ;  /* 0x0000000304047899 */ /* 0x000fc8000800063f */
[----:B------:R-:W-:-:S04]  /*2130*/  ULOP3.LUT UR4, UR4, 0x18, URZ, 0xc0, !UPT ;  /* 0x0000001804047892 */ /* 0x000fc8000f8ec03f */
[----:B------:R-:W-:-:S04]  /*2140*/  UIADD3 UR4, UR52, 0x20, UR4 ;  /* 0x0000002034047890 */ /* 0x000fc8000fffe004 */
[----:B------:R-:W-:-:S09]  /*2150*/  UPRMT UR4, URZ, 0x654, UR4 ;  /* 0x000006543f047896 */ /* 0x000fd20008000004 */
[----:B------:R-:W-:Y:S01]  /*2160*/  SYNCS.ARRIVE.TRANS64.RED.A1T0 RZ, [UR4], RZ ;  /* 0x000000ffffff79a7 */ /* 0x000fe20008100404 */
[----:B------:R-:W-:Y:S05]  /*2170*/  @P0 BRA `(.L_x_32) ;  /* 0x0000000000040947 */ /* 0x000fea0003800000 */
[----:B------:R-:W-:Y:S01]  /*2180*/  BPT.TRAP 0x1 ;  /* 0x000000040000795c */ /* 0x000fe20000300000 */
.L_x_32:
[----:B------:R-:W-:Y:S01]  /*2190*/  UIADD3 UR4, UR52, 0x200, URZ ;  /* 0x0000020034047890 */ /* 0x000fe2000fffe03f */
[----:B------:R-:W-:Y:S02]  /*21a0*/  R2UR UR46, R23 ;  /* 0x00000000172e72ca */ /* 0x000fe400000e0000 */
[----:B------:R-:W-:Y:S01]  /*21b0*/  R2UR UR45, R157 ;  /* 0x000000009d2d72ca */ /* 0x000fe200000e0000 */
[----:B------:R-:W-:-:S06]  /*21c0*/  ULOP3.LUT UP0, URZ, UR4, 0x1bf, URZ, 0xc0, !UPT ;  /* 0x000001bf043f7892 */ /* 0x000fcc000f80c03f */
[----:B------:R-:W-:-:S04]  /*21d0*/  PLOP3.LUT P0, PT, PT, PT, UP0, 0x80, 0x0 ;  /* 0x000000000000781c */ /* 0x000fc80003f0f008 */
[----:B------:R-:W-:Y:S02]  /*21e0*/  USHF.L.U32 UR46, UR46, 0x8, URZ ;  /* 0x000000082e2e7899 */ /* 0x000fe4000800063f */
[----:B------:R-:W-:-:S07]  /*21f0*/  USHF.L.U32 UR45, UR45, 0x7, URZ ;  /* 0x000000072d2d7899 */ /* 0x000fce000800063f */
[----:B------:R-:W-:Y:S05]  /*2200*/  @!P0 BRA `(.L_x_34) ;  /* 0x00000000007c8947 */ /* 0x000fea0003800000 */
[----:B------:R-:W-:Y:S01]  /*2210*/  MOV R23, 0x0 ;  /* 0x0000000000177802 */ /* 0x000fe20000000f00 */
[----:B------:R-:W-:Y:S01]  /*2220*/  ULDC.64 UR4, c[0x4][0x80] ;  /* 0x0100200000047ab9 */ /* 0x000fe20000000a00 */
[----:B------:R-:W-:Y:S01]  /*2230*/  ULDC.64 UR6, c[0x4][0x10] ;  /* 0x0100040000067ab9 */ /* 0x000fe20000000a00 */
[----:B-12---:R-:W-:Y:S01]  /*2240*/  MOV R4, UR4 ;  /* 0x0000000400047c02 */ /* 0x006fe20008000f00 */
[----:B------:R1:W2:Y:S01]  /*2250*/  LDC.64 R14, c[0x4][R23] ;  /* 0x01000000170e7b82 */ /* 0x0002a20000000a00 */
[----:B------:R-:W-:Y:S01]  /*2260*/  MOV R5, UR5 ;  /* 0x0000000500057c02 */ /* 0x000fe20008000f00 */
[----:B------:R-:W-:Y:S01]  /*2270*/  ULDC.64 UR4, c[0x4][0x88] ;  /* 0x0100220000047ab9 */ /* 0x000fe20000000a00 */
[----:B------:R-:W-:Y:S01]  /*2280*/  MOV R10, UR6 ;  /* 0x00000006000a7c02 */ /* 0x000fe20008000f00 */
[----:B------:R-:W-:Y:S01]  /*2290*/  IMAD.U32 R7, RZ, RZ, UR5 ;  /* 0x00000005ff077e24 */ /* 0x000fe2000f8e00ff */
[----:B------:R-:W-:Y:S01]  /*22a0*/  MOV R6, UR4 ;  /* 0x0000000400067c02 */ /* 0x000fe20008000f00 */
[----:B------:R-:W-:Y:S01]  /*22b0*/  IMAD.MOV.U32 R13, RZ, RZ, RZ ;  /* 0x000000ffff0d7224 */ /* 0x000fe200078e00ff */
[----:B------:R-:W-:-:S02]  /*22c0*/  MOV R11, UR7 ;  /* 0x00000007000b7c02 */ /* 0x000fc40008000f00 */
[----:B------:R-:W-:Y:S02]  /*22d0*/  MOV R8, 0x70 ;  /* 0x0000007000087802 */ /* 0x000fe40000000f00 */
[----:B-1----:R-:W-:-:S07]  /*22e0*/  MOV R12, 0x1 ;  /* 0x00000001000c7802 */ /* 0x002fce0000000f00 */
[----:B------:R-:W-:-:S07]  /*22f0*/  LEPC R20, `(.L_x_35) ;  /* 0x000000001014794e */ /* 0x000fce0000000000 */
[----:B--2--5:R-:W-:Y:S05]  /*2300*/  CALL.ABS.NOINC R14 ;  /* 0x000000000e007343 */ /* 0x024fea0003c00000 */
.L_x_35:
[----:B------:R1:W2:Y:S01]  /*2310*/  LDC.64 R14, c[0x4][R23] ;  /* 0x01000000170e7b82 */ /* 0x0002a20000000a00 */
[----:B------:R-:W-:Y:S01]  /*2320*/  ULDC.64 UR4, c[0x4][0x80] ;  /* 0x0100200000047ab9 */ /* 0x000fe20000000a00 */
[----:B------:R-:W-:Y:S01]  /*2330*/  ULDC.64 UR6, c[0x4][0x10] ;  /* 0x0100040000067ab9 */ /* 0x000fe20000000a00 */
[----:B------:R-:W-:Y:S01]  /*2340*/  MOV R4, UR4 ;  /* 0x0000000400047c02 */ /* 0x000fe20008000f00 */
[----:B------:R-:W-:Y:S01]  /*2350*/  IMAD.U32 R10, RZ, RZ, UR6 ;  /* 0x00000006ff0a7e24 */ /* 0x000fe2000f8e00ff */
[----:B------:R-:W-:Y:S01]  /*2360*/  MOV R5, UR5 ;  /* 0x0000000500057c02 */ /* 0x000fe20008000f00 */
[----:B------:R-:W-:Y:S01]  /*2370*/  ULDC.64 UR4, c[0x4][0x88] ;  /* 0x0100220000047ab9 */ /* 0x000fe20000000a00 */
[----:B------:R-:W-:Y:S02]  /*2380*/  MOV R11, UR7 ;  /* 0x00000007000b7c02 */ /* 0x000fe40008000f00 */
[----:B------:R-:W-:Y:S02]  /*2390*/  MOV R6, UR4 ;  /* 0x0000000400067c02 */ /* 0x000fe40008000f00 */
[----:B------:R-:W-:-:S02]  /*23a0*/  MOV R7, UR5 ;  /* 0x0000000500077c02 */ /* 0x000fc40008000f00 */
[----:B------:R-:W-:Y:S02]  /*23b0*/  MOV R8, 0x70 ;  /* 0x0000007000087802 */ /* 0x000fe40000000f00 */
[----:B------:R-:W-:Y:S02]  /*23c0*/  MOV R12, 0x1 ;  /* 0x00000001000c7802 */ /* 0x000fe40000000f00 */
[----:B-1----:R-:W-:-:S07]  /*23d0*/  MOV R13, RZ ;  /* 0x000000ff000d7202 */ /* 0x002fce0000000f00 */
[----:B------:R-:W-:-:S07]  /*23e0*/  LEPC R20, `(.L_x_34) ;  /* 0x000000001014794e */ /* 0x000fce0000000000 */
[----:B--2---:R-:W-:Y:S05]  /*23f0*/  CALL.ABS.NOINC R14 ;  /* 0x000000000e007343 */ /* 0x004fea0003c00000 */
.L_x_34:
[----:B------:R-:W3:Y:S02]  /*2400*/  LDC.64 R8, c[0x0][0x590] ;  /* 0x00016400ff087b82 */ /* 0x000ee40000000a00 */
[----:B---3--:R-:W-:-:S04]  /*2410*/  ISETP.NE.U32.AND P2, PT, R8, RZ, PT ;  /* 0x000000ff0800720c */ /* 0x008fc80003f45070 */
[----:B------:R-:W-:-:S13]  /*2420*/  ISETP.NE.AND.EX P2, PT, R9, RZ, PT, P2 ;  /* 0x000000ff0900720c */ /* 0x000fda0003f45320 */
[----:B------:R-:W-:Y:S05]  /*2430*/  @!P2 BRA `(.L_x_36) ;  /* 0x000000000034a947 */ /* 0x000fea0003800000 */
[----:B------:R-:W-:Y:S02]  /*2440*/  ULDC.64 UR4, c[0x0][0x588] ;  /* 0x0001620000047ab9 */ /* 0x000fe40000000a00 */
[----:B------:R-:W-:-:S04]  /*2450*/  ISETP.NE.U32.AND P0, PT, RZ, UR4, PT ;  /* 0x00000004ff007c0c */ /* 0x000fc8000bf05070 */
[----:B------:R-:W-:-:S13]  /*2460*/  ISETP.NE.AND.EX P0, PT, RZ, UR5, PT, P0 ;  /* 0x00000005ff007c0c */ /* 0x000fda000bf05300 */
[----:B------:R-:W-:Y:S05]  /*2470*/  @!P0 BRA `(.L_x_37) ;  /* 0x0000000000188947 */ /* 0x000fea0003800000 */
[----:B-12---:R-:W1:Y:S01]  /*2480*/  LDC.64 R4, c[0x0][0x588] ;  /* 0x00016200ff047b82 */ /* 0x006e620000000a00 */
[----:B------:R-:W-:-:S04]  /*2490*/  IMAD R3, R8, UR47, RZ ;  /* 0x0000002f08037c24 */ /* 0x000fc8000f8e02ff */
[----:B-1----:R-:W-:-:S05]  /*24a0*/  IMAD.WIDE R4, R3, 0x4, R4 ;  /* 0x0000000403047825 */ /* 0x002fca00078e0204 */
[----:B-----5:R3:W5:Y:S01]  /*24b0*/  LDG.E R153, desc[UR42][R4.64] ;  /* 0x0000002a04997981 */ /* 0x020762000c1e1900 */
[----:B------:R-:W-:Y:S01]  /*24c0*/  IMAD.MOV.U32 R152, RZ, RZ, 0x1 ;  /* 0x00000001ff987424 */ /* 0x000fe200078e00ff */
[----:B------:R-:W-:Y:S06]  /*24d0*/  BRA `(.L_x_36) ;  /* 0x00000000000c7947 */ /* 0x000fec0003800000 */
.L_x_37:
[----:B------:R-:W-:Y:S01]  /*24e0*/  ULDC UR4, c[0x0][0x580] ;  /* 0x0001600000047ab9 */ /* 0x000fe20000000800 */
[----:B------:R-:W-:Y:S02]  /*24f0*/  MOV R152, 0x1 ;  /* 0x0000000100987802 */ /* 0x000fe40000000f00 */
[----:B-----5:R-:W-:-:S07]  /*2500*/  MOV R153, UR4 ;  /* 0x0000000400997c02 */ /* 0x020fce0008000f00 */
.L_x_36:
[----:B------:R-:W4:Y:S02]  /*2510*/  LDC.64 R6, c[0x0][0x5b0] ;  /* 0x00016c00ff067b82 */ /* 0x000f240000000a00 */
[----:B----4-:R-:W-:-:S04]  /*2520*/  ISETP.NE.U32.AND P0, PT, R6, RZ, PT ;  /* 0x000000ff0600720c */ /* 0x010fc80003f05070 */
[----:B------:R-:W-:-:S13]  /*2530*/  ISETP.NE.AND.EX P0, PT, R7, RZ, PT, P0 ;  /* 0x000000ff0700720c */ /* 0x000fda0003f05300 */
[----:B------:R-:W-:Y:S05]  /*2540*/  @!P0 BRA `(.L_x_38) ;  /* 0x00000000002c8947 */ /* 0x000fea0003800000 */
[----:B------:R-:W-:Y:S02]  /*2550*/  ULDC.64 UR4, c[0x0][0x5a8] ;  /* 0x00016a0000047ab9 */ /* 0x000fe40000000a00 */
[----:B------:R-:W-:-:S04]  /*2560*/  ISETP.NE.U32.AND P0, PT, RZ, UR4, PT ;  /* 0x00000004ff007c0c */ /* 0x000fc8000bf05070 */
[----:B------:R-:W-:-:S13]  /*2570*/  ISETP.NE.AND.EX P0, PT, RZ, UR5, PT, P0 ;  /* 0x00000005ff007c0c */ /* 0x000fda000bf05300 */
[----:B------:R-:W-:Y:S05]  /*2580*/  @!P0 BRA `(.L_x_39) ;  /* 0x0000000000148947 */ /* 0x000fea0003800000 */
[----:B-123--:R-:W1:Y:S01]  /*2590*/  LDC.64 R4, c[0x0][0x5a8] ;  /* 0x00016a00ff047b82 */ /* 0x00ee620000000a00 */
[----:B------:R-:W-:-:S04]  /*25a0*/  IMAD R3, R6, UR47, RZ ;  /* 0x0000002f06037c24 */ /* 0x000fc8000f8e02ff */
[----:B-1----:R-:W-:-:S05]  /*25b0*/  IMAD.WIDE R4, R3, 0x4, R4 ;  /* 0x0000000403047825 */ /* 0x002fca00078e0204 */
[----:B-----5:R4:W5:Y:S01]  /*25c0*/  LDG.E R154, desc[UR42][R4.64] ;  /* 0x0000002a049a7981 */ /* 0x020962000c1e1900 */
[----:B------:R-:W-:Y:S05]  /*25d0*/  BRA `(.L_x_38) ;  /* 0x0000000000087947 */ /* 0x000fea0003800000 */
.L_x_39:
[----:B------:R-:W-:Y:S02]  /*25e0*/  ULDC UR4, c[0x0][0x5a0] ;  /* 0x0001680000047ab9 */ /* 0x000fe40000000800 */
[----:B-----5:R-:W-:-:S07]  /*25f0*/  MOV R154, UR4 ;  /* 0x00000004009a7c02 */ /* 0x020fce0008000f00 */
.L_x_38:
[----:B------:R-:W-:Y:S01]  /*2600*/  ULDC.64 UR4, c[0x0][0x588] ;  /* 0x0001620000047ab9 */ /* 0x000fe20000000a00 */
[----:B------:R-:W-:Y:S01]  /*2610*/  ISETP.NE.U32.AND P3, PT, R8, RZ, PT ;  /* 0x000000ff0800720c */ /* 0x000fe20003f65070 */
[----:B------:R-:W-:Y:S02]  /*2620*/  UISETP.NE.U32.AND UP0, UPT, UR4, URZ, UPT ;  /* 0x0000003f0400728c */ /* 0x000fe4000bf05070 */
[----:B------:R-:W-:Y:S02]  /*2630*/  ISETP.NE.U32.AND P4, PT, RZ, UR4, PT ;  /* 0x00000004ff007c0c */ /* 0x000fe4000bf85070 */
[----:B------:R-:W-:Y:S01]  /*2640*/  ISETP.NE.AND.EX P3, PT, R9, RZ, PT, P3 ;  /* 0x000000ff0900720c */ /* 0x000fe20003f65330 */
[----:B------:R-:W-:Y:S02]  /*2650*/  UISETP.NE.AND.EX UP0, UPT, UR5, URZ, UPT, UP0 ;  /* 0x0000003f0500728c */ /* 0x000fe4000bf05300 */
[----:B------:R-:W-:Y:S02]  /*2660*/  ISETP.NE.AND.EX P4, PT, RZ, UR5, PT, P4 ;  /* 0x00000005ff007c0c */ /* 0x000fe4000bf85340 */
[----:B------:R-:W-:-:S02]  /*2670*/  PLOP3.LUT P0, PT, PT, PT, PT, 0x8, 0x0 ;  /* 0x000000000000781c */ /* 0x000fc40003f0e170 */
[----:B------:R-:W-:-:S04]  /*2680*/  PLOP3.LUT P1, PT, PT, PT, UP0, 0x80, 0x0 ;  /* 0x000000000000781c */ /* 0x000fc80003f2f008 */
[----:B------:R-:W-:-:S05]  /*2690*/  PLOP3.LUT P1, PT, P1, PT, PT, 0x8, 0x0 ;  /* 0x000000000000781c */ /* 0x000fca0000f2e170 */
[----:B------:R-:W-:Y:S08]  /*26a0*/  @P4 BRA P3, `(.L_x_40) ;  /* 0x0000000000244947 */ /* 0x000ff00001800000 */
[----:B------:R-:W-:Y:S04]  /*26b0*/  BSSY B0, `(.L_x_40) ;  /* 0x0000008000007945 */ /* 0x000fe80003800000 */
[----:B------:R-:W-:Y:S05]  /*26c0*/  @!P2 BRA `(.L_x_41) ;  /* 0x000000000014a947 */ /* 0x000fea0003800000 */
[----:B------:R-:W-:Y:S02]  /*26d0*/  LOP3.LUT P3, RZ, R152, 0xff, RZ, 0xc0, !PT ;  /* 0x000000ff98ff7812 */ /* 0x000fe4000786c0ff */
[----:B------:R-:W-:-:S11]  /*26e0*/  PLOP3.LUT P0, PT, P1, PT, PT, 0x80, 0x0 ;  /* 0x000000000000781c */ /* 0x000fd60000f0f070 */
[----:B------:R-:W-:Y:S05]  /*26f0*/  @!P3 BRA `(.L_x_42) ;  /* 0x00000000000cb947 */ /* 0x000fea0003800000 */
[----:B-----5:R-:W-:Y:S01]  /*2700*/  FSETP.EQ.AND P0, PT, R153, RZ, PT ;  /* 0x000000ff9900720b */ /* 0x020fe20003f02000 */
[----:B------:R-:W-:-:S12]  /*2710*/  BRA `(.L_x_42) ;  /* 0x0000000000047947 */ /* 0x000fd80003800000 */
.L_x_41:
[----:B-----5:R-:W-:-:S13]  /*2720*/  FSETP.EQ.AND P0, PT, R153, RZ, PT ;  /* 0x000000ff9900720b */ /* 0x020fda0003f02000 */
.L_x_42:
[----:B------:R-:W-:Y:S05]  /*2730*/  BSYNC B0 ;  /* 0x0000000000007941 */ /* 0x000fea0003800000 */
.L_x_40:
[----:B------:R-:W-:Y:S04]  /*2740*/  BSSY B0, `(.L_x_43) ;  /* 0x0000007000007945 */ /* 0x000fe80003800000 */
[----:B------:R-:W-:Y:S05]  /*2750*/  @!P2 BRA `(.L_x_44) ;  /* 0x000000000010a947 */ /* 0x000fea0003800000 */
[----:B------:R-:W-:-:S13]  /*2760*/  LOP3.LUT P2, RZ, R152, 0xff, RZ, 0xc0, !PT ;  /* 0x000000ff98ff7812 */ /* 0x000fda000784c0ff */
[----:B------:R-:W-:Y:S05]  /*2770*/  @!P2 BRA `(.L_x_45) ;  /* 0x00000000000ca947 */ /* 0x000fea0003800000 */
[----:B-----5:R-:W-:Y:S01]  /*2780*/  FSETP.EQ.AND P1, PT, R153, RZ, PT ;  /* 0x000000ff9900720b */ /* 0x020fe20003f22000 */
[----:B------:R-:W-:-:S12]  /*2790*/  BRA `(.L_x_45) ;  /* 0x0000000000047947 */ /* 0x000fd80003800000 */
.L_x_44:
[----:B-----5:R-:W-:-:S13]  /*27a0*/  FSETP.EQ.AND P1, PT, R153, RZ, PT ;  /* 0x000000ff9900720b */ /* 0x020fda0003f22000 */
.L_x_45:
[----:B------:R-:W-:Y:S05]  /*27b0*/  BSYNC B0 ;  /* 0x0000000000007941 */ /* 0x000fea0003800000 */
.L_x_43:
[----:B------:R-:W-:Y:S01]  /*27c0*/  BSSY B0, `(.L_x_46) ;  /* 0x0000024000007945 */ /* 0x000fe20003800000 */
[----:B------:R-:W-:Y:S02]  /*27d0*/  MOV R12, RZ ;  /* 0x000000ff000c7202 */ /* 0x000fe40000000f00 */
[----:B------:R-:W-:Y:S02]  /*27e0*/  CS2R R6, SRZ ;  /* 0x0000000000067805 */ /* 0x000fe4000001ff00 */
[----:B-1234-:R-:W-:Y:S02]  /*27f0*/  CS2R R4, SRZ ;  /* 0x0000000000047805 */ /* 0x01efe4000001ff00 */
[----:B------:R-:W-:Y:S02]  /*2800*/  CS2R R10, SRZ ;  /* 0x00000000000a7805 */ /* 0x000fe4000001ff00 */
[----:B------:R-:W-:Y:S01]  /*2810*/  CS2R R8, SRZ ;  /* 0x0000000000087805 */ /* 0x000fe2000001ff00 */
[----:B------:R-:W-:Y:S06]  /*2820*/  @P0 BRA `(.L_x_47) ;  /* 0x0000000000740947 */ /* 0x000fec0003800000 */
[----:B------:R-:W-:-:S13]  /*2830*/  ISETP.NE.AND P2, PT, R158, 0x3, PT ;  /* 0x000000039e00780c */ /* 0x000fda0003f45270 */
[----:B------:R-:W-:Y:S05]  /*2840*/  @!P2 BRA `(.L_x_48) ;  /* 0x000000000004a947 */ /* 0x000fea0003800000 */
[----:B------:R-:W-:Y:S01]  /*2850*/  BPT.TRAP 0x1 ;  /* 0x000000040000795c */ /* 0x000fe20000300000 */
.L_x_48:
[----:B------:R-:W-:Y:S01]  /*2860*/  SHF.L.U32 R0, RZ, 0x1f, RZ ;  /* 0x0000001fff007819 */ /* 0x000fe200000006ff */
[----:B------:R-:W-:Y:S01]  /*2870*/  IMAD.MOV.U32 R12, RZ, RZ, 0x1 ;  /* 0x00000001ff0c7424 */ /* 0x000fe200078e00ff */
[----:B------:R-:W-:Y:S02]  /*2880*/  MOV R7, RZ ;  /* 0x000000ff00077202 */ /* 0x000fe40000000f00 */
[----:B------:R-:W1:Y:S02]  /*2890*/  SYNCS.PHASECHK.TRANS64.TRYWAIT P2, [UR52+0x40], R0 ;  /* 0x00004000ff0075a7 */ /* 0x000e640008040174 */
[----:B-1----:R-:W-:Y:S05]  /*28a0*/  @!P2 BRA `(.L_x_49) ;  /* 0x0000012800c0a947 */ /* 0x002fea0003800000 */
.L_x_610:
[----:B------:R-:W-:Y:S02]  /*28b0*/  MOV R6, RZ ;  /* 0x000000ff00067202 */ /* 0x000fe40000000f00 */
[----:B------:R-:W-:Y:S02]  /*28c0*/  CS2R R4, SRZ ;  /* 0x0000000000047805 */ /* 0x000fe4000001ff00 */
[----:B------:R-:W-:Y:S02]  /*28d0*/  CS2R R10, SRZ ;  /* 0x00000000000a7805 */ /* 0x000fe4000001ff00 */
[----:B------:R-:W-:Y:S01]  /*28e0*/  CS2R R8, SRZ ;  /* 0x0000000000087805 */ /* 0x000fe2000001ff00 */
[----:B------:R-:W-:Y:S06]  /*28f0*/  @P1 BRA `(.L_x_47) ;  /* 0x0000000000401947 */ /* 0x000fec0003800000 */
[C---:B-1----:R-:W-:Y:S01]  /*2900*/  SHF.L.U32 R0, R18.reuse, 0x4, RZ ;  /* 0x0000000412007819 */ /* 0x042fe200000006ff */
[C---:B------:R-:W-:Y:S01]  /*2910*/  IMAD.SHL.U32 R7, R18.reuse, 0x4, RZ ;  /* 0x0000000412077824 */ /* 0x040fe200078e00ff */
[----:B------:R-:W-:Y:S01]  /*2920*/  SHF.L.U32 R3, R18, 0x5, RZ ;  /* 0x0000000512037819 */ /* 0x000fe200000006ff */
[----:B------:R-:W-:Y:S05]  /*2930*/  WARPSYNC.ALL ;  /* 0x0000000000007948 */ /* 0x000fea0003800000 */
[----:B------:R-:W-:Y:S02]  /*2940*/  SHF.R.U32.HI R5, RZ, 0x1, R18 ;  /* 0x00000001ff057819 */ /* 0x000fe40000011612 */
[----:B------:R-:W-:-:S02]  /*2950*/  LOP3.LUT R0, R0, 0xe00, RZ, 0xc0, !PT ;  /* 0x00000e0000007812 */ /* 0x000fc400078ec0ff */
[----:B------:R-:W-:Y:S02]  /*2960*/  LOP3.LUT R4, R3, 0xc0, RZ, 0xc0, !PT ;  /* 0x000000c003047812 */ /* 0x000fe400078ec0ff */
[----:B------:R-:W-:Y:S02]  /*2970*/  LOP3.LUT R0, R0, 0x20, R3, 0xf8, !PT ;  /* 0x0000002000007812 */ /* 0x000fe400078ef803 */
[----:B------:R-:W-:Y:S02]  /*2980*/  LOP3.LUT R4, R4, 0x8, R5, 0xf8, !PT ;  /* 0x0000000804047812 */ /* 0x000fe400078ef805 */
[----:B------:R-:W-:Y:S02]  /*2990*/  LOP3.LUT R0, R0, 0x100, R3, 0xf8, !PT ;  /* 0x0000010000007812 */ /* 0x000fe400078ef803 */
[----:B------:R-:W-:-:S04]  /*29a0*/  LOP3.LUT R7, R4, 0x18, R7, 0x78, !PT ;  /* 0x0000001804077812 */ /* 0x000fc800078e7807 */
[----:B------:R-:W-:-:S04]  /*29b0*/  LOP3.LUT R0, R0, R7, RZ, 0xfc, !PT ;  /* 0x0000000700007212 */ /* 0x000fc800078efcff */
[----:B------:R-:W-:-:S04]  /*29c0*/  LEA R0, R0, UR52, 0x1 ;  /* 0x0000003400007c11 */ /* 0x000fc8000f8e08ff */
[----:B------:R-:W-:Y:S01]  /*29d0*/  LEA R4, R155, R0, 0x1 ;  /* 0x000000009b047211 */ /* 0x000fe200078e08ff */
[----:B------:R2:W3:Y:S05]  /*29e0*/  LDSM.16.M88.4 R8, [R0+0x200] ;  /* 0x000200000008783b */ /* 0x0004ea0000000200 */
[----:B------:R-:W4:Y:S02]  /*29f0*/  LDSM.16.M88.4 R4, [R4+0x200] ;  /* 0x000200000404783b */ /* 0x000f240000000200 */
.L_x_47:
[----:B------:R-:W-:Y:S05]  /*2a00*/  BSYNC B0 ;  /* 0x0000000000007941 */ /* 0x000fea0003800000 */
.L_x_46:
[----:B---3--:R-:W-:Y:S01]  /*2a10*/  SHF.L.U32 R160, R9, 0x10, RZ ;  /* 0x0000001009a07819 */ /* 0x008fe200000006ff */
[----:B------:R-:W-:Y:S01]  /*2a20*/  IMAD.U32 R168, R11, 0x10000, RZ ;  /* 0x000100000ba87824 */ /* 0x000fe200078e00ff */
[C---:B------:R-:W-:Y:S01]  /*2a30*/  SHF.L.U32 R14, R8.reuse, 0x10, RZ ;  /* 0x00000010080e7819 */ /* 0x040fe200000006ff */
[----:B------:R-:W-:Y:S01]  /*2a40*/  BSSY B1, `(.L_x_50) ;  /* 0x00000c0000017945 */ /* 0x000fe20003800000 */
[----:B------:R-:W-:Y:S01]  /*2a50*/  LOP3.LUT R20, R8, 0xffff0000, RZ, 0xc0, !PT ;  /* 0xffff000008147812 */ /* 0x000fe200078ec0ff */
[C---:B-----5:R-:W-:Y:S01]  /*2a60*/  FMUL R21, R153.reuse, R160 ;  /* 0x000000a099157220 */ /* 0x060fe20000400000 */
[----:B-12---:R-:W-:Y:S01]  /*2a70*/  LOP3.LUT R0, R18, 0xff, RZ, 0xc0, !PT ;  /* 0x000000ff12007812 */ /* 0x006fe200078ec0ff */
[----:B------:R-:W-:Y:S01]  /*2a80*/  FMUL R13, R153, R14 ;  /* 0x0000000e990d7220 */ /* 0x000fe20000400000 */
[----:B------:R-:W-:Y:S01]  /*2a90*/  LOP3.LUT R162, R9, 0xffff0000, RZ, 0xc0, !PT ;  /* 0xffff000009a27812 */ /* 0x000fe200078ec0ff */
[C---:B------:R-:W-:Y:S01]  /*2aa0*/  FMUL R14, R153.reuse, R20 ;  /* 0x00000014990e7220 */ /* 0x040fe20000400000 */
[----:B------:R-:W-:Y:S01]  /*2ab0*/  IADD3 R0, R0, 0x1f, RZ ;  /* 0x0000001f00007810 */ /* 0x000fe20007ffe0ff */
[----:B------:R-:W-:Y:S01]  /*2ac0*/  FFMA R90, R154, R90, R21 ;  /* 0x0000005a9a5a7223 */ /* 0x000fe20000000015 */
[----:B------:R-:W-:Y:S01]  /*2ad0*/  MOV R3, 0x3bbb989d ;  /* 0x3bbb989d00037802 */ /* 0x000fe20000000f00 */
[----:B------:R-:W-:Y:S01]  /*2ae0*/  FMUL R15, R153, R162 ;  /* 0x000000a2990f7220 */ /* 0x000fe20000400000 */
[----:B------:R-:W-:Y:S01]  /*2af0*/  ISETP.GT.U32.AND P5, PT, R0, 0x3e, PT ;  /* 0x0000003e0000780c */ /* 0x000fe20003fa4070 */
[C---:B------:R-:W-:Y:S01]  /*2b00*/  FFMA R20, R154.reuse, R89, R14 ;  /* 0x000000599a147223 */ /* 0x040fe2000000000e */
[----:B------:R-:W-:Y:S01]  /*2b10*/  MOV R0, 0x437c0000 ;  /* 0x437c000000007802 */ /* 0x000fe20000000f00 */
[----:B------:R-:W-:Y:S01]  /*2b20*/  FFMA R162, R154, R91, R15 ;  /* 0x0000005b9aa27223 */ /* 0x000fe2000000000f */
[----:B------:R-:W-:Y:S01]  /*2b30*/  SHF.L.U32 R164, R10, 0x10, RZ ;  /* 0x000000100aa47819 */ /* 0x000fe200000006ff */
[----:B------:R-:W-:Y:S01]  /*2b40*/  FFMA.SAT R9, -R90, R3, 0.5 ;  /* 0x3f0000005a097423 */ /* 0x000fe20000002103 */
[----:B------:R-:W-:Y:S01]  /*2b50*/  LOP3.LUT R166, R10, 0xffff0000, RZ, 0xc0, !PT ;  /* 0xffff00000aa67812 */ /* 0x000fe200078ec0ff */
[----:B------:R-:W-:Y:S01]  /*2b60*/  FFMA R88, R154, R88, R13 ;  /* 0x000000589a587223 */ /* 0x000fe2000000000d */
[C---:B----4-:R-:W-:Y:S01]  /*2b70*/  SHF.L.U32 R172, R4.reuse, 0x10, RZ ;  /* 0x0000001004ac7819 */ /* 0x050fe200000006ff */
[----:B------:R-:W-:Y:S01]  /*2b80*/  FFMA.RM R9, R9, R0, 12582913 ;  /* 0x4b40000109097423 */ /* 0x000fe20000004000 */
[----:B------:R-:W-:-:S02]  /*2b90*/  LOP3.LUT R174, R4, 0xffff0000, RZ, 0xc0, !PT ;  /* 0xffff000004ae7812 */ /* 0x000fc400078ec0ff */
[C---:B------:R-:W-:Y:S01]  /*2ba0*/  SHF.L.U32 R10, R6.reuse, 0x10, RZ ;  /* 0x00000010060a7819 */ /* 0x040fe200000006ff */
[----:B------:R-:W-:Y:S01]  /*2bb0*/  FADD R91, R9, -12583039 ;  /* 0xcb40007f095b7421 */ /* 0x000fe20000000000 */
[----:B------:R-:W-:Y:S01]  /*2bc0*/  LOP3.LUT R8, R6, 0xffff0000, RZ, 0xc0, !PT ;  /* 0xffff000006087812 */ /* 0x000fe200078ec0ff */
[C---:B------:R-:W-:Y:S01]  /*2bd0*/  IMAD.U32 R6, R7.reuse, 0x10000, RZ ;  /* 0x0001000007067824 */ /* 0x040fe200078e00ff */
[----:B------:R-:W-:Y:S01]  /*2be0*/  LOP3.LUT R4, R7, 0xffff0000, RZ, 0xc0, !PT ;  /* 0xffff000007047812 */ /* 0x000fe200078ec0ff */
[-C--:B------:R-:W-:Y:S01]  /*2bf0*/  FFMA.SAT R7, -R20, R3.reuse, 0.5 ;  /* 0x3f00000014077423 */ /* 0x080fe20000002103 */
[C---:B------:R-:W-:Y:S01]  /*2c00*/  SHF.L.U32 R176, R5.reuse, 0x10, RZ ;  /* 0x0000001005b07819 */ /* 0x040fe200000006ff */
[----:B------:R-:W-:Y:S01]  /*2c10*/  FFMA R91, -R90, 1.4426950216293334961, -R91 ;  /* 0x3fb8aa3b5a5b7823 */ /* 0x000fe2000000095b */
[----:B------:R-:W-:Y:S01]  /*2c20*/  LOP3.LUT R178, R5, 0xffff0000, RZ, 0xc0, !PT ;  /* 0xffff000005b27812 */ /* 0x000fe200078ec0ff */
[-C--:B------:R-:W-:Y:S01]  /*2c30*/  FFMA.SAT R5, -R162, R3.reuse, 0.5 ;  /* 0x3f000000a2057423 */ /* 0x080fe20000002103 */
[----:B------:R-:W-:Y:S01]  /*2c40*/  LOP3.LUT R170, R11, 0xffff0000, RZ, 0xc0, !PT ;  /* 0xffff00000baa7812 */ /* 0x000fe200078ec0ff */
[----:B------:R-:W-:Y:S01]  /*2c50*/  FFMA.SAT R11, -R88, R3, 0.5 ;  /* 0x3f000000580b7423 */ /* 0x000fe20000002103 */
[-C--:B------:R-:W-:Y:S01]  /*2c60*/  FFMA.RM R7, R7, R0.reuse, 12582913 ;  /* 0x4b40000107077423 */ /* 0x080fe20000004000 */
[-C--:B------:R-:W-:Y:S01]  /*2c70*/  FFMA.RM R5, R5, R0.reuse, 12582913 ;  /* 0x4b40000105057423 */ /* 0x080fe20000004000 */
[----:B------:R-:W-:Y:S01]  /*2c80*/  FFMA R159, -R90, 1.925963033500011079e-08, R91 ;  /* 0x32a570605a9f7823 */ /* 0x000fe2000000015b */
[----:B------:R-:W-:Y:S01]  /*2c90*/  FFMA.RM R11, R11, R0, 12582913 ;  /* 0x4b4000010b0b7423 */ /* 0x000fe20000004000 */
[----:B------:R-:W-:Y:S01]  /*2ca0*/  FADD R89, R7, -12583039 ;  /* 0xcb40007f07597421 */ /* 0x000fe20000000000 */
[----:B------:R-:W-:Y:S01]  /*2cb0*/  FADD R157, R5, -12583039 ;  /* 0xcb40007f059d7421 */ /* 0x000fe20000000000 */
[----:B------:R-:W-:Y:S01]  /*2cc0*/  FMUL R91, R153, R164 ;  /* 0x000000a4995b7220 */ /* 0x000fe20000400000 */
[----:B------:R-:W-:Y:S01]  /*2cd0*/  FADD R23, R11, -12583039 ;  /* 0xcb40007f0b177421 */ /* 0x000fe20000000000 */
[----:B------:R-:W-:Y:S01]  /*2ce0*/  FFMA R89, -R20, 1.4426950216293334961, -R89 ;  /* 0x3fb8aa3b14597823 */ /* 0x000fe20000000959 */
[----:B------:R-:W-:Y:S01]  /*2cf0*/  FFMA R157, -R162, 1.4426950216293334961, -R157 ;  /* 0x3fb8aa3ba29d7823 */ /* 0x000fe2000000099d */
[----:B------:R1:W-:Y:S01]  /*2d00*/  MUFU.EX2 R164, R159 ;  /* 0x0000009f00a47308 */ /* 0x0003e20000000800 */
[----:B------:R-:W-:Y:S01]  /*2d10*/  FFMA R23, -R88, 1.4426950216293334961, -R23 ;  /* 0x3fb8aa3b58177823 */ /* 0x000fe20000000917 */
[----:B------:R-:W-:Y:S01]  /*2d20*/  FFMA R161, -R20, 1.925963033500011079e-08, R89 ;  /* 0x32a5706014a17823 */ /* 0x000fe20000000159 */
[----:B------:R-:W-:Y:S01]  /*2d30*/  FFMA R165, -R162, 1.925963033500011079e-08, R157 ;  /* 0x32a57060a2a57823 */ /* 0x000fe2000000019d */
[C---:B------:R-:W-:Y:S01]  /*2d40*/  FMUL R89, R153.reuse, R166 ;  /* 0x000000a699597220 */ /* 0x040fe20000400000 */
[----:B------:R-:W-:Y:S01]  /*2d50*/  FFMA R160, -R88, 1.925963033500011079e-08, R23 ;  /* 0x32a5706058a07823 */ /* 0x000fe20000000117 */
[C---:B------:R-:W-:Y:S01]  /*2d60*/  FFMA R20, R154.reuse, R92, R91 ;  /* 0x0000005c9a147223 */ /* 0x040fe2000000005b */
[C---:B------:R-:W-:Y:S01]  /*2d70*/  FMUL R157, R153.reuse, R170 ;  /* 0x000000aa999d7220 */ /* 0x040fe20000400000 */
[----:B------:R-:W-:Y:S01]  /*2d80*/  FMUL R23, R153, R168 ;  /* 0x000000a899177220 */ /* 0x000fe20000400000 */
[----:B------:R-:W-:Y:S01]  /*2d90*/  FFMA R88, R154, R93, R89 ;  /* 0x0000005d9a587223 */ /* 0x000fe20000000059 */
[----:B------:R-:W-:Y:S01]  /*2da0*/  FFMA.SAT R93, -R20, R3, 0.5 ;  /* 0x3f000000145d7423 */ /* 0x000fe20000002103 */
[C---:B------:R-:W-:Y:S01]  /*2db0*/  FFMA R168, R154.reuse, R95, R157 ;  /* 0x0000005f9aa87223 */ /* 0x040fe2000000009d */
[----:B------:R-:W-:Y:S01]  /*2dc0*/  FFMA R90, R154, R94, R23 ;  /* 0x0000005e9a5a7223 */ /* 0x000fe20000000017 */
[-C--:B------:R-:W-:Y:S01]  /*2dd0*/  FFMA.SAT R163, -R88, R3.reuse, 0.5 ;  /* 0x3f00000058a37423 */ /* 0x080fe20000002103 */
[-C--:B------:R-:W-:Y:S01]  /*2de0*/  FFMA.RM R94, R93, R0.reuse, 12582913 ;  /* 0x4b4000015d5e7423 */ /* 0x080fe20000004000 */
[-C--:B------:R-:W-:Y:S01]  /*2df0*/  FFMA.SAT R167, -R168, R3.reuse, 0.5 ;  /* 0x3f000000a8a77423 */ /* 0x080fe20000002103 */
[----:B------:R-:W-:Y:S01]  /*2e00*/  FFMA.SAT R95, -R90, R3, 0.5 ;  /* 0x3f0000005a5f7423 */ /* 0x000fe20000002103 */
[-C--:B------:R-:W-:Y:S01]  /*2e10*/  FFMA.RM R163, R163, R0.reuse, 12582913 ;  /* 0x4b400001a3a37423 */ /* 0x080fe20000004000 */
[----:B------:R-:W-:Y:S01]  /*2e20*/  FADD R93, R94, -12583039 ;  /* 0xcb40007f5e5d7421 */ /* 0x000fe20000000000 */
[-C--:B------:R-:W-:Y:S01]  /*2e30*/  FFMA.RM R92, R167, R0.reuse, 12582913 ;  /* 0x4b400001a75c7423 */ /* 0x080fe20000004000 */
[----:B------:R-:W-:Y:S01]  /*2e40*/  FFMA.RM R162, R95, R0, 12582913 ;  /* 0x4b4000015fa27423 */ /* 0x000fe20000004000 */
[----:B------:R-:W-:Y:S01]  /*2e50*/  FADD R95, R163, -12583039 ;  /* 0xcb40007fa35f7421 */ /* 0x000fe20000000000 */
[----:B------:R-:W-:Y:S01]  /*2e60*/  FFMA R93, -R20, 1.4426950216293334961, -R93 ;  /* 0x3fb8aa3b145d7823 */ /* 0x000fe2000000095d */
[----:B-1----:R-:W-:Y:S01]  /*2e70*/  FADD R159, R92, -12583039 ;  /* 0xcb40007f5c9f7421 */ /* 0x002fe20000000000 */
[----:B------:R-:W-:Y:S01]  /*2e80*/  FADD R167, R162, -12583039 ;  /* 0xcb40007fa2a77421 */ /* 0x000fe20000000000 */
[----:B------:R-:W-:Y:S01]  /*2e90*/  FFMA R95, -R88, 1.4426950216293334961, -R95 ;  /* 0x3fb8aa3b585f7823 */ /* 0x000fe2000000095f */
[----:B------:R-:W-:Y:S01]  /*2ea0*/  FFMA R166, -R20, 1.925963033500011079e-08, R93 ;  /* 0x32a5706014a67823 */ /* 0x000fe2000000015d */
[----:B------:R-:W-:Y:S01]  /*2eb0*/  FFMA R169, -R168, 1.4426950216293334961, -R159 ;  /* 0x3fb8aa3ba8a97823 */ /* 0x000fe2000000099f */
[----:B------:R-:W-:Y:S01]  /*2ec0*/  FFMA R93, -R90, 1.4426950216293334961, -R167 ;  /* 0x3fb8aa3b5a5d7823 */ /* 0x000fe200000009a7 */
[C---:B------:R-:W-:Y:S01]  /*2ed0*/  FMUL R159, R153.reuse, R172 ;  /* 0x000000ac999f7220 */ /* 0x040fe20000400000 */
[----:B------:R-:W-:Y:S01]  /*2ee0*/  FFMA R167, -R88, 1.925963033500011079e-08, R95 ;  /* 0x32a5706058a77823 */ /* 0x000fe2000000015f */
[C---:B------:R-:W-:Y:S01]  /*2ef0*/  FMUL R95, R153.reuse, R174 ;  /* 0x000000ae995f7220 */ /* 0x040fe20000400000 */
[----:B------:R-:W-:Y:S01]  /*2f00*/  FFMA R170, -R90, 1.925963033500011079e-08, R93 ;  /* 0x32a570605aaa7823 */ /* 0x000fe2000000015d */
[C---:B------:R-:W-:Y:S01]  /*2f10*/  FFMA R88, R154.reuse, R96, R159 ;  /* 0x000000609a587223 */ /* 0x040fe2000000009f */
[C---:B------:R-:W-:Y:S01]  /*2f20*/  FMUL R93, R153.reuse, R176 ;  /* 0x000000b0995d7220 */ /* 0x040fe20000400000 */
[----:B------:R-:W-:Y:S01]  /*2f30*/  FFMA R90, R154, R97, R95 ;  /* 0x000000619a5a7223 */ /* 0x000fe2000000005f */
[----:B------:R-:W-:Y:S01]  /*2f40*/  FMUL R20, R153, R178 ;  /* 0x000000b299147220 */ /* 0x000fe20000400000 */
[----:B------:R-:W-:Y:S01]  /*2f50*/  FFMA.SAT R97, -R88, R3, 0.5 ;  /* 0x3f00000058617423 */ /* 0x000fe20000002103 */
[----:B------:R-:W-:Y:S01]  /*2f60*/  FFMA R174, R154, R98, R93 ;  /* 0x000000629aae7223 */ /* 0x000fe2000000005d */
[----:B------:R-:W-:Y:S01]  /*2f70*/  FFMA R171, -R168, 1.925963033500011079e-08, R169 ;  /* 0x32a57060a8ab7823 */ /* 0x000fe200000001a9 */
[----:B------:R-:W-:Y:S01]  /*2f80*/  FFMA R176, R154, R99, R20 ;  /* 0x000000639ab07223 */ /* 0x000fe20000000014 */
[-C--:B------:R-:W-:Y:S01]  /*2f90*/  FFMA.RM R98, R97, R0.reuse, 12582913 ;  /* 0x4b40000161627423 */ /* 0x080fe20000004000 */
[-C--:B------:R-:W-:Y:S01]  /*2fa0*/  FFMA.SAT R169, -R90, R3.reuse, 0.5 ;  /* 0x3f0000005aa97423 */ /* 0x080fe20000002103 */
[-C--:B------:R-:W-:Y:S01]  /*2fb0*/  FFMA.SAT R99, -R174, R3.reuse, 0.5 ;  /* 0x3f000000ae637423 */ /* 0x080fe20000002103 */
[----:B------:R-:W-:Y:S01]  /*2fc0*/  FFMA.SAT R173, -R176, R3, 0.5 ;  /* 0x3f000000b0ad7423 */ /* 0x000fe20000002103 */
[----:B------:R-:W-:Y:S01]  /*2fd0*/  FADD R97, R98, -12583039 ;  /* 0xcb40007f62617421 */ /* 0x000fe20000000000 */
[-C--:B------:R-:W-:Y:S01]  /*2fe0*/  FFMA.RM R169, R169, R0.reuse, 12582913 ;  /* 0x4b400001a9a97423 */ /* 0x080fe20000004000 */
[-C--:B------:R-:W-:Y:S01]  /*2ff0*/  FFMA.RM R168, R99, R0.reuse, 12582913 ;  /* 0x4b40000163a87423 */ /* 0x080fe20000004000 */
[----:B------:R-:W-:Y:S01]  /*3000*/  FFMA.RM R96, R173, R0, 12582913 ;  /* 0x4b400001ad607423 */ /* 0x000fe20000004000 */
[----:B------:R-:W-:Y:S01]  /*3010*/  FFMA R97, -R88, 1.4426950216293334961, -R97 ;  /* 0x3fb8aa3b58617823 */ /* 0x000fe20000000961 */
[----:B------:R-:W-:Y:S01]  /*3020*/  FADD R99, R169, -12583039 ;  /* 0xcb40007fa9637421 */ /* 0x000fe20000000000 */
[----:B------:R-:W-:Y:S01]  /*3030*/  FADD R173, R168, -12583039 ;  /* 0xcb40007fa8ad7421 */ /* 0x000fe20000000000 */
[----:B------:R-:W1:Y:S01]  /*3040*/  MUFU.EX2 R161, R161 ;  /* 0x000000a100a17308 */ /* 0x000e620000000800 */
[----:B------:R-:W-:Y:S01]  /*3050*/  FFMA R172, -R88, 1.925963033500011079e-08, R97 ;  /* 0x32a5706058ac7823 */ /* 0x000fe20000000161 */
[----:B------:R-:W-:Y:S01]  /*3060*/  FFMA R99, -R90, 1.4426950216293334961, -R99 ;  /* 0x3fb8aa3b5a637823 */ /* 0x000fe20000000963 */
[----:B------:R-:W-:Y:S01]  /*3070*/  FFMA R97, -R174, 1.4426950216293334961, -R173 ;  /* 0x3fb8aa3bae617823 */ /* 0x000fe200000009ad */
[C---:B------:R-:W-:Y:S01]  /*3080*/  FMUL R88, R153.reuse, R8 ;  /* 0x0000000899587220 */ /* 0x040fe20000400000 */
[----:B------:R-:W-:Y:S01]  /*3090*/  FADD R175, R96, -12583039 ;  /* 0xcb40007f60af7421 */ /* 0x000fe20000000000 */
[----:B------:R-:W-:Y:S01]  /*30a0*/  FFMA R173, -R90, 1.925963033500011079e-08, R99 ;  /* 0x32a570605aad7823 */ /* 0x000fe20000000163 */
[----:B------:R-:W-:Y:S01]  /*30b0*/  FFMA R174, -R174, 1.925963033500011079e-08, R97 ;  /* 0x32a57060aeae7823 */ /* 0x000fe20000000161 */
[C---:B------:R-:W-:Y:S01]  /*30c0*/  FMUL R97, R153.reuse, R10 ;  /* 0x0000000a99617220 */ /* 0x040fe20000400000 */
[C---:B------:R-:W-:Y:S01]  /*30d0*/  FMUL R99, R153.reuse, R6 ;  /* 0x0000000699637220 */ /* 0x040fe20000400000 */
[----:B------:R-:W-:Y:S01]  /*30e0*/  FMUL R90, R153, R4 ;  /* 0x00000004995a7220 */ /* 0x000fe20000400000 */
[----:B------:R-:W-:Y:S01]  /*30f0*/  MUFU.EX2 R160, R160 ;  /* 0x000000a000a07308 */ /* 0x000fe20000000800 */
[C---:B------:R-:W-:Y:S01]  /*3100*/  FFMA R100, R154.reuse, R100, R97 ;  /* 0x000000649a647223 */ /* 0x040fe20000000061 */
[C---:B------:R-:W-:Y:S01]  /*3110*/  FFMA R4, R154.reuse, R101, R88 ;  /* 0x000000659a047223 */ /* 0x040fe20000000058 */
[C---:B------:R-:W-:Y:S01]  /*3120*/  FFMA R102, R154.reuse, R102, R99 ;  /* 0x000000669a667223 */ /* 0x040fe20000000063 */
[----:B------:R-:W-:Y:S01]  /*3130*/  FFMA R6, R154, R103, R90 ;  /* 0x000000679a067223 */ /* 0x000fe2000000005a */
[-C--:B------:R-:W-:Y:S01]  /*3140*/  FFMA.SAT R101, -R100, R3.reuse, 0.5 ;  /* 0x3f00000064657423 */ /* 0x080fe20000002103 */
[-C--:B------:R-:W-:Y:S01]  /*3150*/  FFMA.SAT R177, -R4, R3.reuse, 0.5 ;  /* 0x3f00000004b17423 */ /* 0x080fe20000002103 */
[-C--:B------:R-:W-:Y:S01]  /*3160*/  FFMA.SAT R179, -R102, R3.reuse, 0.5 ;  /* 0x3f00000066b37423 */ /* 0x080fe20000002103 */
[----:B------:R-:W2:Y:S01]  /*3170*/  MUFU.EX2 R165, R165 ;  /* 0x000000a500a57308 */ /* 0x000ea20000000800 */
[----:B------:R-:W-:Y:S01]  /*3180*/  FFMA.SAT R181, -R6, R3, 0.5 ;  /* 0x3f00000006b57423 */ /* 0x000fe20000002103 */
[C---:B------:R-:W-:Y:S01]  /*3190*/  FFMA R175, -R176.reuse, 1.4426950216293334961, -R175 ;  /* 0x3fb8aa3bb0af7823 */ /* 0x040fe200000009af */
[-C--:B------:R-:W-:Y:S01]  /*31a0*/  FFMA.RM R103, R101, R0.reuse, 12582913 ;  /* 0x4b40000165677423 */ /* 0x080fe20000004000 */
[-C--:B------:R-:W-:Y:S01]  /*31b0*/  FFMA.RM R177, R177, R0.reuse, 12582913 ;  /* 0x4b400001b1b17423 */ /* 0x080fe20000004000 */
[-C--:B------:R-:W-:Y:S01]  /*31c0*/  FFMA.RM R179, R179, R0.reuse, 12582913 ;  /* 0x4b400001b3b37423 */ /* 0x080fe20000004000 */
[----:B------:R-:W-:Y:S01]  /*31d0*/  FFMA.RM R178, R181, R0, 12582913 ;  /* 0x4b400001b5b27423 */ /* 0x000fe20000004000 */
[----:B------:R-:W-:Y:S01]  /*31e0*/  SHF.L.U32 R0, R7, 0x17, RZ ;  /* 0x0000001707007819 */ /* 0x000fe200000006ff */
[----:B------:R-:W-:Y:S01]  /*31f0*/  FFMA R175, -R176, 1.925963033500011079e-08, R175 ;  /* 0x32a57060b0af7823 */ /* 0x000fe200000001af */
[----:B------:R-:W-:Y:S01]  /*3200*/  SHF.L.U32 R11, R11, 0x17, RZ ;  /* 0x000000170b0b7819 */ /* 0x000fe200000006ff */
[----:B------:R3:W-:Y:S01]  /*3210*/  MUFU.EX2 R8, R173 ;  /* 0x000000ad00087308 */ /* 0x0007e20000000800 */
[----:B------:R-:W-:Y:S01]  /*3220*/  FADD R181, R179, -12583039 ;  /* 0xcb40007fb3b57421 */ /* 0x000fe20000000000 */
[----:B------:R-:W-:Y:S01]  /*3230*/  FADD R183, R178, -12583039 ;  /* 0xcb40007fb2b77421 */ /* 0x000fe20000000000 */
[----:B-1----:R-:W-:Y:S01]  /*3240*/  FFMA R161, R0, R161, 1 ;  /* 0x3f80000000a17423 */ /* 0x002fe200000000a1 */
[----:B------:R-:W-:Y:S01]  /*3250*/  FADD R3, R177, -12583039 ;  /* 0xcb40007fb1037421 */ /* 0x000fe20000000000 */
[----:B------:R-:W-:Y:S01]  /*3260*/  SHF.L.U32 R0, R5, 0x17, RZ ;  /* 0x0000001705007819 */ /* 0x000fe200000006ff */
[----:B------:R-:W-:Y:S01]  /*3270*/  FFMA R181, -R102, 1.4426950216293334961, -R181 ;  /* 0x3fb8aa3b66b57823 */ /* 0x000fe200000009b5 */
[----:B------:R-:W-:Y:S01]  /*3280*/  FFMA R183, -R6, 1.4426950216293334961, -R183 ;  /* 0x3fb8aa3b06b77823 */ /* 0x000fe200000009b7 */
[----:B------:R1:W4:Y:S01]  /*3290*/  MUFU.EX2 R176, R175 ;  /* 0x000000af00b07308 */ /* 0x0003220000000800 */
[----:B---3--:R-:W-:Y:S01]  /*32a0*/  FADD R173, R103, -12583039 ;  /* 0xcb40007f67ad7421 */ /* 0x008fe20000000000 */
[----:B------:R-:W-:Y:S01]  /*32b0*/  FFMA R3, -R4, 1.4426950216293334961, -R3 ;  /* 0x3fb8aa3b04037823 */ /* 0x000fe20000000903 */
[----:B--2---:R-:W-:Y:S01]  /*32c0*/  FFMA R165, R0, R165, 1 ;  /* 0x3f80000000a57423 */ /* 0x004fe200000000a5 */
[----:B------:R-:W-:Y:S01]  /*32d0*/  FFMA R181, -R102, 1.925963033500011079e-08, R181 ;  /* 0x32a5706066b57823 */ /* 0x000fe200000001b5 */
[----:B------:R-:W-:Y:S01]  /*32e0*/  FFMA R173, -R100, 1.4426950216293334961, -R173 ;  /* 0x3fb8aa3b64ad7823 */ /* 0x000fe200000009ad */
[----:B------:R-:W-:Y:S01]  /*32f0*/  FFMA R183, -R6, 1.925963033500011079e-08, R183 ;  /* 0x32a5706006b77823 */ /* 0x000fe200000001b7 */
[----:B------:R-:W-:Y:S01]  /*3300*/  FFMA R10, -R4, 1.925963033500011079e-08, R3 ;  /* 0x32a57060040a7823 */ /* 0x000fe20000000103 */
[----:B------:R-:W2:Y:S01]  /*3310*/  MUFU.EX2 R166, R166 ;  /* 0x000000a600a67308 */ /* 0x000ea20000000800 */
[----:B-1----:R-:W-:Y:S01]  /*3320*/  FFMA R175, R11, R160, 1 ;  /* 0x3f8000000baf7423 */ /* 0x002fe200000000a0 */
[----:B------:R-:W-:Y:S01]  /*3330*/  FFMA R173, -R100, 1.925963033500011079e-08, R173 ;  /* 0x32a5706064ad7823 */ /* 0x000fe200000001ad */
[----:B------:R-:W-:Y:S01]  /*3340*/  SHF.L.U32 R3, R94, 0x17, RZ ;  /* 0x000000175e037819 */ /* 0x000fe200000006ff */
[----:B------:R-:W-:Y:S01]  /*3350*/  IMAD.SHL.U32 R9, R9, 0x800000, RZ ;  /* 0x0080000009097824 */ /* 0x000fe200078e00ff */
[----:B------:R-:W-:Y:S01]  /*3360*/  SHF.L.U32 R4, R163, 0x17, RZ ;  /* 0x00000017a3047819 */ /* 0x000fe200000006ff */
[----:B------:R-:W-:Y:S01]  /*3370*/  IMAD.SHL.U32 R92, R92, 0x800000, RZ ;  /* 0x008000005c5c7824 */ /* 0x000fe200078e00ff */
[----:B------:R-:W-:Y:S01]  /*3380*/  IADD3 R0, R175, 0x1800000, RZ ;  /* 0x01800000af007810 */ /* 0x000fe20007ffe0ff */
[----:B------:R-:W1:Y:S01]  /*3390*/  MUFU.EX2 R171, R171 ;  /* 0x000000ab00ab7308 */ /* 0x000e620000000800 */
[----:B------:R-:W-:Y:S01]  /*33a0*/  FFMA R164, R9, R164, 1 ;  /* 0x3f80000009a47423 */ /* 0x000fe200000000a4 */
[----:B------:R-:W-:Y:S01]  /*33b0*/  IMAD.SHL.U32 R11, R96, 0x800000, RZ ;  /* 0x00800000600b7824 */ /* 0x000fe200078e00ff */
[----:B------:R-:W-:-:S02]  /*33c0*/  LOP3.LUT R0, R0, 0x7f800000, RZ, 0xc0, !PT ;  /* 0x7f80000000007812 */ /* 0x000fc400078ec0ff */
[----:B------:R-:W-:Y:S01]  /*33d0*/  SHF.L.U32 R5, R162, 0x17, RZ ;  /* 0x00000017a2057819 */ /* 0x000fe200000006ff */
[----:B----4-:R-:W-:Y:S01]  /*33e0*/  FFMA R11, R11, R176, 1 ;  /* 0x3f8000000b0b7423 */ /* 0x010fe200000000b0 */
[----:B------:R-:W-:Y:S01]  /*33f0*/  ISETP.GT.U32.AND P2, PT, R0, 0x1ffffff, PT ;  /* 0x01ffffff0000780c */ /* 0x000fe20003f44070 */
[----:B------:R-:W3:Y:S01]  /*3400*/  MUFU.EX2 R167, R167 ;  /* 0x000000a700a77308 */ /* 0x000ee20000000800 */
[----:B--2---:R-:W-:Y:S01]  /*3410*/  FFMA R166, R3, R166, 1 ;  /* 0x3f80000003a67423 */ /* 0x004fe200000000a6 */
[----:B------:R-:W-:Y:S02]  /*3420*/  SHF.L.U32 R3, R98, 0x17, RZ ;  /* 0x0000001762037819 */ /* 0x000fe400000006ff */
[----:B------:R-:W-:Y:S02]  /*3430*/  SHF.L.U32 R9, R169, 0x17, RZ ;  /* 0x00000017a9097819 */ /* 0x000fe400000006ff */
[----:B------:R-:W-:Y:S02]  /*3440*/  SHF.L.U32 R94, R177, 0x17, RZ ;  /* 0x00000017b15e7819 */ /* 0x000fe400000006ff */
[----:B------:R-:W2:Y:S01]  /*3450*/  MUFU.EX2 R170, R170 ;  /* 0x000000aa00aa7308 */ /* 0x000ea20000000800 */
[----:B-1----:R-:W-:Y:S01]  /*3460*/  FFMA R171, R92, R171, 1 ;  /* 0x3f8000005cab7423 */ /* 0x002fe200000000ab */
[----:B------:R-:W-:Y:S01]  /*3470*/  SHF.L.U32 R92, R103, 0x17, RZ ;  /* 0x00000017675c7819 */ /* 0x000fe200000006ff */
[----:B------:R-:W-:Y:S01]  /*3480*/  FFMA R9, R9, R8, 1 ;  /* 0x3f80000009097423 */ /* 0x000fe20000000008 */
[----:B------:R-:W-:-:S02]  /*3490*/  SHF.L.U32 R96, R179, 0x17, RZ ;  /* 0x00000017b3607819 */ /* 0x000fc400000006ff */
[----:B------:R-:W-:Y:S02]  /*34a0*/  SHF.L.U32 R98, R178, 0x17, RZ ;  /* 0x00000017b2627819 */ /* 0x000fe400000006ff */
[----:B------:R-:W1:Y:S01]  /*34b0*/  MUFU.EX2 R172, R172 ;  /* 0x000000ac00ac7308 */ /* 0x000e620000000800 */
[----:B---3--:R-:W-:-:S07]  /*34c0*/  FFMA R167, R4, R167, 1 ;  /* 0x3f80000004a77423 */ /* 0x008fce00000000a7 */
[----:B------:R-:W-:Y:S01]  /*34d0*/  MUFU.EX2 R101, R174 ;  /* 0x000000ae00657308 */ /* 0x000fe20000000800 */
[----:B--2---:R-:W-:-:S07]  /*34e0*/  FFMA R170, R5, R170, 1 ;  /* 0x3f80000005aa7423 */ /* 0x004fce00000000aa */
[----:B------:R-:W2:Y:S01]  /*34f0*/  MUFU.EX2 R173, R173 ;  /* 0x000000ad00ad7308 */ /* 0x000ea20000000800 */
[----:B-1----:R-:W-:-:S07]  /*3500*/  FFMA R172, R3, R172, 1 ;  /* 0x3f80000003ac7423 */ /* 0x002fce00000000ac */
[----:B------:R1:W3:Y:S08]  /*3510*/  MUFU.EX2 R7, R10 ;  /* 0x0000000a00077308 */ /* 0x0002f00000000800 */
[----:B------:R-:W4:Y:S01]  /*3520*/  MUFU.EX2 R181, R181 ;  /* 0x000000b500b57308 */ /* 0x000f220000000800 */
[----:B-1----:R-:W-:Y:S01]  /*3530*/  SHF.L.U32 R10, R168, 0x17, RZ ;  /* 0x00000017a80a7819 */ /* 0x002fe200000006ff */
[----:B--2---:R-:W-:-:S04]  /*3540*/  FFMA R92, R92, R173, 1 ;  /* 0x3f8000005c5c7423 */ /* 0x004fc800000000ad */
[----:B------:R-:W-:Y:S02]  /*3550*/  FFMA R10, R10, R101, 1 ;  /* 0x3f8000000a0a7423 */ /* 0x000fe40000000065 */
[----:B------:R-:W1:Y:S01]  /*3560*/  MUFU.EX2 R183, R183 ;  /* 0x000000b700b77308 */ /* 0x000e620000000800 */
[----:B---3--:R-:W-:Y:S01]  /*3570*/  FFMA R94, R94, R7, 1 ;  /* 0x3f8000005e5e7423 */ /* 0x008fe20000000007 */
[----:B----4-:R-:W-:Y:S01]  /*3580*/  FFMA R96, R96, R181, 1 ;  /* 0x3f80000060607423 */ /* 0x010fe200000000b5 */
[----:B-1----:R-:W-:Y:S01]  /*3590*/  FFMA R98, R98, R183, 1 ;  /* 0x3f80000062627423 */ /* 0x002fe200000000b7 */
[----:B------:R-:W-:Y:S06]  /*35a0*/  @P2 BRA `(.L_x_51) ;  /* 0x0000000000142947 */ /* 0x000fec0003800000 */
[----:B------:R-:W-:Y:S01]  /*35b0*/  IMAD.MOV.U32 R0, RZ, RZ, R175 ;  /* 0x000000ffff007224 */ /* 0x000fe200078e00af */
[----:B------:R-:W-:-:S07]  /*35c0*/  MOV R4, 0x35e0 ;  /* 0x000035e000047802 */ /* 0x000fce0000000f00 */
[----:B------:R-:W-:Y:S05]  /*35d0*/  CALL.REL.NOINC `($__internal_0_$__cuda_sm20_rcp_rn_f32_slowpath) ;  /* 0x0000012400bc7944 */ /* 0x000fea0003c00000 */
[----:B------:R-:W-:Y:S01]  /*35e0*/  MOV R100, R0 ;  /* 0x0000000000647202 */ /* 0x000fe20000000f00 */
[----:B------:R-:W-:Y:S06]  /*35f0*/  BRA `(.L_x_52) ;  /* 0x0000000000107947 */ /* 0x000fec0003800000 */
.L_x_51:
[----:B------:R-:W1:Y:S02]  /*3600*/  MUFU.RCP R100, R175 ;  /* 0x000000af00647308 */ /* 0x000e640000001000 */
[----:B-1----:R-:W-:-:S04]  /*3610*/  FFMA R0, R175, R100, -1 ;  /* 0xbf800000af007423 */ /* 0x002fc80000000064 */
[----:B------:R-:W-:-:S04]  /*3620*/  FADD.FTZ R3, -R0, -RZ ;  /* 0x800000ff00037221 */ /* 0x000fc80000010100 */
[----:B------:R-:W-:-:S07]  /*3630*/  FFMA R100, R100, R3, R100 ;  /* 0x0000000364647223 */ /* 0x000fce0000000064 */
.L_x_52:
[----:B------:R-:W-:Y:S05]  /*3640*/  BSYNC B1 ;  /* 0x0000000000017941 */ /* 0x000fea0003800000 */
.L_x_50:
[----:B------:R-:W-:Y:S01]  /*3650*/  IADD3 R0, R161, 0x1800000, RZ ;  /* 0x01800000a1007810 */ /* 0x000fe20007ffe0ff */
[----:B------:R-:W-:Y:S03]  /*3660*/  BSSY B1, `(.L_x_53) ;  /* 0x000000d000017945 */ /* 0x000fe60003800000 */
[----:B------:R-:W-:-:S04]  /*3670*/  LOP3.LUT R0, R0, 0x7f800000, RZ, 0xc0, !PT ;  /* 0x7f80000000007812 */ /* 0x000fc800078ec0ff */
[----:B------:R-:W-:-:S13]  /*3680*/  ISETP.GT.U32.AND P2, PT, R0, 0x1ffffff, PT ;  /* 0x01ffffff0000780c */ /* 0x000fda0003f44070 */
[----:B------:R-:W-:Y:S05]  /*3690*/  @P2 BRA `(.L_x_54) ;  /* 0x0000000000142947 */ /* 0x000fea0003800000 */
[----:B------:R-:W-:Y:S02]  /*36a0*/  MOV R0, R161 ;  /* 0x000000a100007202 */ /* 0x000fe40000000f00 */
[----:B------:R-:W-:-:S07]  /*36b0*/  MOV R4, 0x36d0 ;  /* 0x000036d000047802 */ /* 0x000fce0000000f00 */
[----:B------:R-:W-:Y:S05]  /*36c0*/  CALL.REL.NOINC `($__internal_0_$__cuda_sm20_rcp_rn_f32_slowpath) ;  /* 0x0000012400807944 */ /* 0x000fea0003c00000 */
[----:B------:R-:W-:Y:S01]  /*36d0*/  MOV R101, R0 ;  /* 0x0000000000657202 */ /* 0x000fe20000000f00 */
[----:B------:R-:W-:Y:S06]  /*36e0*/  BRA `(.L_x_55) ;  /* 0x0000000000107947 */ /* 0x000fec0003800000 */
.L_x_54:
[----:B------:R-:W1:Y:S02]  /*36f0*/  MUFU.RCP R0, R161 ;  /* 0x000000a100007308 */ /* 0x000e640000001000 */
[----:B-1----:R-:W-:-:S04]  /*3700*/  FFMA R3, R161, R0, -1 ;  /* 0xbf800000a1037423 */ /* 0x002fc80000000000 */
[----:B------:R-:W-:-:S04]  /*3710*/  FADD.FTZ R3, -R3, -RZ ;  /* 0x800000ff03037221 */ /* 0x000fc80000010100 */
[----:B------:R-:W-:-:S07]  /*3720*/  FFMA R101, R0, R3, R0 ;  /* 0x0000000300657223 */ /* 0x000fce0000000000 */
.L_x_55:
[----:B------:R-:W-:Y:S05]  /*3730*/  BSYNC B1 ;  /* 0x0000000000017941 */ /* 0x000fea0003800000 */
.L_x_53:
[----:B------:R-:W-:Y:S01]  /*3740*/  VIADD R0, R164, 0x1800000 ;  /* 0x01800000a4007836 */ /* 0x000fe20000000000 */
[----:B------:R-:W-:Y:S04]  /*3750*/  BSSY B1, `(.L_x_56) ;  /* 0x000000d000017945 */ /* 0x000fe80003800000 */
        /* <DEDUP_REMOVED lines=8> */
.L_x_57:
[----:B------:R-:W1:Y:S02]  /*37e0*/  MUFU.RCP R3, R164 ;  /* 0x000000a400037308 */ /* 0x000e640000001000 */
[----:B-1----:R-:W-:-:S04]  /*37f0*/  FFMA R0, R164, R3, -1 ;  /* 0xbf800000a4007423 */ /* 0x002fc80000000003 */
[----:B------:R-:W-:-:S04]  /*3800*/  FADD.FTZ R0, -R0, -RZ ;  /* 0x800000ff00007221 */ /* 0x000fc80000010100 */
[----:B------:R-:W-:-:S07]  /*3810*/  FFMA R102, R3, R0, R3 ;  /* 0x0000000003667223 */ /* 0x000fce0000000003 */
.L_x_58:
[----:B------:R-:W-:Y:S05]  /*3820*/  BSYNC B1 ;  /* 0x0000000000017941 */ /* 0x000fea0003800000 */
.L_x_56:
        /* <DEDUP_REMOVED lines=8> */
[----:B------:R-:W-:Y:S01]  /*38b0*/  IMAD.MOV.U32 R103, RZ, RZ, R0 ;  /* 0x000000ffff677224 */ /* 0x000fe200078e0000 */
[----:B------:R-:W-:Y:S06]  /*38c0*/  BRA `(.L_x_61) ;  /* 0x0000000000107947 */ /* 0x000fec0003800000 */
.L_x_60:
[----:B------:R-:W1:Y:S02]  /*38d0*/  MUFU.RCP R0, R165 ;  /* 0x000000a500007308 */ /* 0x000e640000001000 */
[----:B-1----:R-:W-:-:S04]  /*38e0*/  FFMA R3, R165, R0, -1 ;  /* 0xbf800000a5037423 */ /* 0x002fc80000000000 */
[----:B------:R-:W-:-:S04]  /*38f0*/  FADD.FTZ R3, -R3, -RZ ;  /* 0x800000ff03037221 */ /* 0x000fc80000010100 */
[----:B------:R-:W-:-:S07]  /*3900*/  FFMA R103, R0, R3, R0 ;  /* 0x0000000300677223 */ /* 0x000fce0000000000 */
.L_x_61:
[----:B------:R-:W-:Y:S05]  /*3910*/  BSYNC B1 ;  /* 0x0000000000017941 */ /* 0x000fea0003800000 */
.L_x_59:
        /* <DEDUP_REMOVED lines=10> */
.L_x_63:
[----:B------:R-:W1:Y:S02]  /*39c0*/  MUFU.RCP R3, R166 ;  /* 0x000000a600037308 */ /* 0x000e640000001000 */
[----:B-1----:R-:W-:-:S04]  /*39d0*/  FFMA R0, R166, R3, -1 ;  /* 0xbf800000a6007423 */ /* 0x002fc80000000003 */
[----:B------:R-:W-:-:S04]  /*39e0*/  FADD.FTZ R0, -R0, -RZ ;  /* 0x800000ff00007221 */ /* 0x000fc80000010100 */
[----:B------:R-:W-:-:S07]  /*39f0*/  FFMA R160, R3, R0, R3 ;  /* 0x0000000003a07223 */ /* 0x000fce0000000003 */
.L_x_64:
[----:B------:R-:W-:Y:S05]  /*3a00*/  BSYNC B1 ;  /* 0x0000000000017941 */ /* 0x000fea0003800000 */
.L_x_62:
[----:B------:R-:W-:Y:S01]  /*3a10*/  IADD3 R0, R167, 0x1800000, RZ ;  /* 0x01800000a7007810 */ /* 0x000fe20007ffe0ff */
[----:B------:R-:W-:Y:S03]  /*3a20*/  BSSY B1, `(.L_x_65) ;  /* 0x000000d000017945 */ /* 0x000fe60003800000 */
[----:B------:R-:W-:-:S04]  /*3a30*/  LOP3.LUT R0, R0, 0x7f800000, RZ, 0xc0, !PT ;  /* 0x7f80000000007812 */ /* 0x000fc800078ec0ff */
[----:B------:R-:W-:-:S13]  /*3a40*/  ISETP.GT.U32.AND P2, PT, R0, 0x1ffffff, PT ;  /* 0x01ffffff0000780c */ /* 0x000fda0003f44070 */
[----:B------:R-:W-:Y:S05]  /*3a50*/  @P2 BRA `(.L_x_66) ;  /* 0x0000000000142947 */ /* 0x000fea0003800000 */
[----:B------:R-:W-:Y:S01]  /*3a60*/  IMAD.MOV.U32 R0, RZ, RZ, R167 ;  /* 0x000000ffff007224 */ /* 0x000fe200078e00a7 */
[----:B------:R-:W-:-:S07]  /*3a70*/  MOV R4, 0x3a90 ;  /* 0x00003a9000047802 */ /* 0x000fce0000000f00 */
[----:B------:R-:W-:Y:S05]  /*3a80*/  CALL.REL.NOINC `($__internal_0_$__cuda_sm20_rcp_rn_f32_slowpath) ;  /* 0x0000012000907944 */ /* 0x000fea0003c00000 */
[----:B------:R-:W-:Y:S01]  /*3a90*/  MOV R161, R0 ;  /* 0x0000000000a17202 */ /* 0x000fe20000000f00 */
[----:B------:R-:W-:Y:S06]  /*3aa0*/  BRA `(.L_x_67) ;  /* 0x0000000000107947 */ /* 0x000fec0003800000 */
.L_x_66:
[----:B------:R-:W1:Y:S02]  /*3ab0*/  MUFU.RCP R0, R167 ;  /* 0x000000a700007308 */ /* 0x000e640000001000 */
[----:B-1----:R-:W-:-:S04]  /*3ac0*/  FFMA R3, R167, R0, -1 ;  /* 0xbf800000a7037423 */ /* 0x002fc80000000000 */
[----:B------:R-:W-:-:S04]  /*3ad0*/  FADD.FTZ R3, -R3, -RZ ;  /* 0x800000ff03037221 */ /* 0x000fc80000010100 */
[----:B------:R-:W-:-:S07]  /*3ae0*/  FFMA R161, R0, R3, R0 ;  /* 0x0000000300a17223 */ /* 0x000fce0000000000 */
.L_x_67:
[----:B------:R-:W-:Y:S05]  /*3af0*/  BSYNC B1 ;  /* 0x0000000000017941 */ /* 0x000fea0003800000 */
.L_x_65:
        /* <DEDUP_REMOVED lines=10> */
.L_x_69:
[----:B------:R-:W1:Y:S02]  /*3ba0*/  MUFU.RCP R3, R170 ;  /* 0x000000aa00037308 */ /* 0x000e640000001000 */
[----:B-1----:R-:W-:-:S04]  /*3bb0*/  FFMA R0, R170, R3, -1 ;  /* 0xbf800000aa007423 */ /* 0x002fc80000000003 */
[----:B------:R-:W-:-:S04]  /*3bc0*/  FADD.FTZ R0, -R0, -RZ ;  /* 0x800000ff00007221 */ /* 0x000fc80000010100 */
[----:B------:R-:W-:-:S07]  /*3bd0*/  FFMA R164, R3, R0, R3 ;  /* 0x0000000003a47223 */ /* 0x000fce0000000003 */
.L_x_70:
[----:B------:R-:W-:Y:S05]  /*3be0*/  BSYNC B1 ;  /* 0x0000000000017941 */ /* 0x000fea0003800000 */
.L_x_68:
        /* <DEDUP_REMOVED lines=10> */
.L_x_72:
[----:B------:R-:W1:Y:S02]  /*3c90*/  MUFU.RCP R0, R171 ;  /* 0x000000ab00007308 */ /* 0x000e640000001000 */
[----:B-1----:R-:W-:-:S04]  /*3ca0*/  FFMA R3, R171, R0, -1 ;  /* 0xbf800000ab037423 */ /* 0x002fc80000000000 */
[----:B------:R-:W-:-:S04]  /*3cb0*/  FADD.FTZ R3, -R3, -RZ ;  /* 0x800000ff03037221 */ /* 0x000fc80000010100 */
[----:B------:R-:W-:-:S07]  /*3cc0*/  FFMA R165, R0, R3, R0 ;  /* 0x0000000300a57223 */ /* 0x000fce0000000000 */
.L_x_73:
[----:B------:R-:W-:Y:S05]  /*3cd0*/  BSYNC B1 ;  /* 0x0000000000017941 */ /* 0x000fea0003800000 */
.L_x_71:
        /* <DEDUP_REMOVED lines=10> */
.L_x_75:
[----:B------:R-:W1:Y:S02]  /*3d80*/  MUFU.RCP R3, R172 ;  /* 0x000000ac00037308 */ /* 0x000e640000001000 */
[----:B-1----:R-:W-:-:S04]  /*3d90*/  FFMA R0, R172, R3, -1 ;  /* 0xbf800000ac007423 */ /* 0x002fc80000000003 */
[----:B------:R-:W-:-:S04]  /*3da0*/  FADD.FTZ R0, -R0, -RZ ;  /* 0x800000ff00007221 */ /* 0x000fc80000010100 */
[----:B------:R-:W-:-:S07]  /*3db0*/  FFMA R166, R3, R0, R3 ;  /* 0x0000000003a67223 */ /* 0x000fce0000000003 */
.L_x_76:
[----:B------:R-:W-:Y:S05]  /*3dc0*/  BSYNC B1 ;  /* 0x0000000000017941 */ /* 0x000fea0003800000 */
.L_x_74:
        /* <DEDUP_REMOVED lines=10> */
.L_x_78:
[----:B------:R-:W1:Y:S02]  /*3e70*/  MUFU.RCP R0, R9 ;  /* 0x0000000900007308 */ /* 0x000e640000001000 */
[----:B-1----:R-:W-:-:S04]  /*3e80*/  FFMA R3, R9, R0, -1 ;  /* 0xbf80000009037423 */ /* 0x002fc80000000000 */
[----:B------:R-:W-:-:S04]  /*3e90*/  FADD.FTZ R3, -R3, -RZ ;  /* 0x800000ff03037221 */ /* 0x000fc80000010100 */
[----:B------:R-:W-:-:S07]  /*3ea0*/  FFMA R167, R0, R3, R0 ;  /* 0x0000000300a77223 */ /* 0x000fce0000000000 */
.L_x_79:
[----:B------:R-:W-:Y:S05]  /*3eb0*/  BSYNC B1 ;  /* 0x0000000000017941 */ /* 0x000fea0003800000 */
.L_x_77:
        /* <DEDUP_REMOVED lines=10> */
.L_x_81:
[----:B------:R-:W1:Y:S02]  /*3f60*/  MUFU.RCP R9, R10 ;  /* 0x0000000a00097308 */ /* 0x000e640000001000 */
[----:B-1----:R-:W-:-:S04]  /*3f70*/  FFMA R0, R10, R9, -1 ;  /* 0xbf8000000a007423 */ /* 0x002fc80000000009 */
[----:B------:R-:W-:-:S04]  /*3f80*/  FADD.FTZ R0, -R0, -RZ ;  /* 0x800000ff00007221 */ /* 0x000fc80000010100 */
[----:B------:R-:W-:-:S07]  /*3f90*/  FFMA R9, R9, R0, R9 ;  /* 0x0000000009097223 */ /* 0x000fce0000000009 */
.L_x_82:
[----:B------:R-:W-:Y:S05]  /*3fa0*/  BSYNC B1 ;  /* 0x0000000000017941 */ /* 0x000fea0003800000 */
.L_x_80:
        /* <DEDUP_REMOVED lines=10> */
.L_x_84:
[----:B------:R-:W1:Y:S02]  /*4050*/  MUFU.RCP R10, R11 ;  /* 0x0000000b000a7308 */ /* 0x000e640000001000 */
[----:B-1----:R-:W-:-:S04]  /*4060*/  FFMA R0, R11, R10, -1 ;  /* 0xbf8000000b007423 */ /* 0x002fc8000000000a */
[----:B------:R-:W-:-:S04]  /*4070*/  FADD.FTZ R3, -R0, -RZ ;  /* 0x800000ff00037221 */ /* 0x000fc80000010100 */
[----:B------:R-:W-:-:S07]  /*4080*/  FFMA R10, R10, R3, R10 ;  /* 0x000000030a0a7223 */ /* 0x000fce000000000a */
.L_x_85:
[----:B------:R-:W-:Y:S05]  /*4090*/  BSYNC B1 ;  /* 0x0000000000017941 */ /* 0x000fea0003800000 */
.L_x_83:
        /* <DEDUP_REMOVED lines=10> */
.L_x_87:
[----:B------:R-:W1:Y:S02]  /*4140*/  MUFU.RCP R11, R92 ;  /* 0x0000005c000b7308 */ /* 0x000e640000001000 */
[----:B-1----:R-:W-:-:S04]  /*4150*/  FFMA R0, R92, R11, -1 ;  /* 0xbf8000005c007423 */ /* 0x002fc8000000000b */
[----:B------:R-:W-:-:S04]  /*4160*/  FADD.FTZ R0, -R0, -RZ ;  /* 0x800000ff00007221 */ /* 0x000fc80000010100 */
[----:B------:R-:W-:-:S07]  /*4170*/  FFMA R11, R11, R0, R11 ;  /* 0x000000000b0b7223 */ /* 0x000fce000000000b */
.L_x_88:
[----:B------:R-:W-:Y:S05]  /*4180*/  BSYNC B1 ;  /* 0x0000000000017941 */ /* 0x000fea0003800000 */
.L_x_86:
        /* <DEDUP_REMOVED lines=10> */
.L_x_90:
[----:B------:R-:W1:Y:S02]  /*4230*/  MUFU.RCP R3, R94 ;  /* 0x0000005e00037308 */ /* 0x000e640000001000 */
[----:B-1----:R-:W-:-:S04]  /*4240*/  FFMA R0, R94, R3, -1 ;  /* 0xbf8000005e007423 */ /* 0x002fc80000000003 */
[----:B------:R-:W-:-:S04]  /*4250*/  FADD.FTZ R0, -R0, -RZ ;  /* 0x800000ff00007221 */ /* 0x000fc80000010100 */
[----:B------:R-:W-:-:S07]  /*4260*/  FFMA R170, R3, R0, R3 ;  /* 0x0000000003aa7223 */ /* 0x000fce0000000003 */
.L_x_91:
[----:B------:R-:W-:Y:S05]  /*4270*/  BSYNC B1 ;  /* 0x0000000000017941 */ /* 0x000fea0003800000 */
.L_x_89:
        /* <DEDUP_REMOVED lines=10> */
.L_x_93:
[----:B------:R-:W1:Y:S02]  /*4320*/  MUFU.RCP R3, R96 ;  /* 0x0000006000037308 */ /* 0x000e640000001000 */
[----:B-1----:R-:W-:-:S04]  /*4330*/  FFMA R0, R96, R3, -1 ;  /* 0xbf80000060007423 */ /* 0x002fc80000000003 */
[----:B------:R-:W-:-:S04]  /*4340*/  FADD.FTZ R0, -R0, -RZ ;  /* 0x800000ff00007221 */ /* 0x000fc80000010100 */
[----:B------:R-:W-:-:S07]  /*4350*/  FFMA R94, R3, R0, R3 ;  /* 0x00000000035e7223 */ /* 0x000fce0000000003 */
.L_x_94:
[----:B------:R-:W-:Y:S05]  /*4360*/  BSYNC B1 ;  /* 0x0000000000017941 */ /* 0x000fea0003800000 */
.L_x_92:
        /* <DEDUP_REMOVED lines=8> */
[----:B------:R-:W-:Y:S05]  /*43f0*/  BRA `(.L_x_97) ;  /* 0x0000000000107947 */ /* 0x000fea0003800000 */
.L_x_96:
[----:B------:R-:W1:Y:S02]  /*4400*/  MUFU.RCP R3, R98 ;  /* 0x0000006200037308 */ /* 0x000e640000001000 */
[----:B-1----:R-:W-:-:S04]  /*4410*/  FFMA R0, R98, R3, -1 ;  /* 0xbf80000062007423 */ /* 0x002fc80000000003 */
[----:B------:R-:W-:-:S04]  /*4420*/  FADD.FTZ R0, -R0, -RZ ;  /* 0x800000ff00007221 */ /* 0x000fc80000010100 */
[----:B------:R-:W-:-:S07]  /*4430*/  FFMA R0, R3, R0, R3 ;  /* 0x0000000003007223 */ /* 0x000fce0000000003 */
.L_x_97:
[----:B------:R-:W-:Y:S05]  /*4440*/  BSYNC B1 ;  /* 0x0000000000017941 */ /* 0x000fea0003800000 */
.L_x_95:
[C---:B------:R-:W-:Y:S01]  /*4450*/  SHF.L.U32 R3, R18.reuse, 0x4, RZ ;  /* 0x0000000412037819 */ /* 0x040fe200000006ff */
[----:B------:R-:W-:Y:S05]  /*4460*/  WARPSYNC.ALL ;  /* 0x0000000000007948 */ /* 0x000fea0003800000 */
[----:B------:R-:W-:Y:S01]  /*4470*/  SHF.L.U32 R4, R18, 0x5, RZ ;  /* 0x0000000512047819 */ /* 0x000fe200000006ff */
[----:B------:R-:W-:Y:S01]  /*4480*/  BSSY B0, `(.L_x_98) ;  /* 0x0000024000007945 */ /* 0x000fe20003800000 */
[----:B------:R-:W-:Y:S02]  /*4490*/  SHF.R.U32.HI R6, RZ, 0x1, R18 ;  /* 0x00000001ff067819 */ /* 0x000fe40000011612 */
[----:B------:R-:W-:-:S02]  /*44a0*/  LOP3.LUT R3, R3, 0xe00, RZ, 0xc0, !PT ;  /* 0x00000e0003037812 */ /* 0x000fc400078ec0ff */
[----:B------:R-:W-:Y:S02]  /*44b0*/  LOP3.LUT R5, R4, 0xc0, RZ, 0xc0, !PT ;  /* 0x000000c004057812 */ /* 0x000fe400078ec0ff */
[----:B------:R-:W-:Y:S02]  /*44c0*/  SHF.L.U32 R8, R18, 0x2, RZ ;  /* 0x0000000212087819 */ /* 0x000fe400000006ff */
[----:B------:R-:W-:Y:S02]  /*44d0*/  LOP3.LUT R3, R3, 0x20, R4, 0xf8, !PT ;  /* 0x0000002003037812 */ /* 0x000fe400078ef804 */
[----:B------:R-:W-:Y:S02]  /*44e0*/  LOP3.LUT R5, R5, 0x8, R6, 0xf8, !PT ;  /* 0x0000000805057812 */ /* 0x000fe400078ef806 */
[----:B------:R-:W-:Y:S02]  /*44f0*/  LOP3.LUT R3, R3, 0x100, R4, 0xf8, !PT ;  /* 0x0000010003037812 */ /* 0x000fe400078ef804 */
[----:B------:R-:W-:-:S02]  /*4500*/  LOP3.LUT R8, R5, 0x18, R8, 0x78, !PT ;  /* 0x0000001805087812 */ /* 0x000fc400078e7808 */
[----:B------:R-:W-:Y:S02]  /*4510*/  F2FP.BF16.F32.PACK_AB R9, R10, R9 ;  /* 0x000000090a09723e */ /* 0x000fe400000010ff */
[----:B------:R-:W-:Y:S02]  /*4520*/  LOP3.LUT R3, R3, R8, RZ, 0xfc, !PT ;  /* 0x0000000803037212 */ /* 0x000fe400078efcff */
[----:B------:R-:W-:Y:S02]  /*4530*/  F2FP.BF16.F32.PACK_AB R10, R170, R11 ;  /* 0x0000000baa0a723e */ /* 0x000fe400000010ff */
[----:B------:R-:W-:Y:S02]  /*4540*/  LEA R92, R3, UR52, 0x1 ;  /* 0x00000034035c7c11 */ /* 0x000fe4000f8e08ff */
[----:B------:R-:W-:Y:S02]  /*4550*/  F2FP.BF16.F32.PACK_AB R4, R101, R100 ;  /* 0x000000646504723e */ /* 0x000fe400000010ff */
[----:B------:R-:W-:-:S02]  /*4560*/  F2FP.BF16.F32.PACK_AB R5, R103, R102 ;  /* 0x000000666705723e */ /* 0x000fc400000010ff */
[----:B------:R-:W-:Y:S02]  /*4570*/  F2FP.BF16.F32.PACK_AB R6, R161, R160 ;  /* 0x000000a0a106723e */ /* 0x000fe400000010ff */
[----:B------:R-:W-:Y:S02]  /*4580*/  F2FP.BF16.F32.PACK_AB R7, R165, R164 ;  /* 0x000000a4a507723e */ /* 0x000fe400000010ff */
[----:B------:R-:W-:Y:S02]  /*4590*/  F2FP.BF16.F32.PACK_AB R11, R0, R94 ;  /* 0x0000005e000b723e */ /* 0x000fe400000010ff */
[----:B------:R-:W-:Y:S01]  /*45a0*/  F2FP.BF16.F32.PACK_AB R8, R167, R166 ;  /* 0x000000a6a708723e */ /* 0x000fe200000010ff */
[----:B------:R1:W-:Y:S01]  /*45b0*/  STSM.16.M88.4 [R92+0x200], R4 ;  /* 0x000200045c007844 */ /* 0x0003e20000000200 */
[----:B------:R-:W-:-:S05]  /*45c0*/  LEA R0, R155, R92, 0x1 ;  /* 0x0000005c9b007211 */ /* 0x000fca00078e08ff */
[----:B------:R1:W-:Y:S01]  /*45d0*/  STSM.16.M88.4 [R0+0x200], R8 ;  /* 0x0002000800007844 */ /* 0x0003e20000000200 */
[----:B------:R-:W-:Y:S01]  /*45e0*/  @!PT LDS RZ, [RZ] ;  /* 0x00000000fffff984 */ /* 0x000fe20000000800 */
[----:B------:R-:W-:Y:S01]  /*45f0*/  @!PT LDS RZ, [RZ] ;  /* 0x00000000fffff984 */ /* 0x000fe20000000800 */
[----:B------:R-:W-:Y:S01]  /*4600*/  @!PT LDS RZ, [RZ] ;  /* 0x00000000fffff984 */ /* 0x000fe20000000800 */
[----:B------:R-:W-:Y:S01]  /*4610*/  @!PT LDS RZ, [RZ] ;  /* 0x00000000fffff984 */ /* 0x000fe20000000800 */
[----:B------:R2:W-:Y:S06]  /*4620*/  MEMBAR.ALL.CTA ;  /* 0x0000000000007992 */ /* 0x0005ec0000008000 */
[----:B--2---:R-:W2:Y:S02]  /*4630*/  FENCE.VIEW.ASYNC.S ;  /* 0x00000000000073c6 */ /* 0x004ea40000000000 */
[----:B--2---:R-:W-:Y:S06]  /*4640*/  BAR.SYNC.DEFER_BLOCKING 0x1, 0x100 ;  /* 0x0044000000007b1d */ /* 0x004fec0000010000 */
[----:B------:R-:W-:Y:S05]  /*4650*/  @P5 BRA `(.L_x_99) ;  /* 0x0000000000185947 */ /* 0x000fea0003800000 */
[----:B------:R-:W-:Y:S02]  /*4660*/  UIADD3 UR4, UP0, UR54, 0x4f0, URZ ;  /* 0x000004f036047890 */ /* 0x000fe4000ff1e03f */
[----:B------:R-:W-:Y:S02]  /*4670*/  UIADD3 UR44, UR52, 0x200, URZ ;  /* 0x00000200342c7890 */ /* 0x000fe4000fffe03f */
[----:B------:R-:W-:-:S09]  /*4680*/  UIADD3.X UR5, URZ, UR55, URZ, UP0, !UPT ;  /* 0x000000373f057290 */ /* 0x000fd200087fe43f */
[----:B------:R2:W-:Y:S01]  /*4690*/  UTMASTG.3D [UR44], [UR4] ;  /* 0x0000002c040073b5 */ /* 0x0005e20008010000 */
[----:B------:R0:W-:Y:S01]  /*46a0*/  UTMACMDFLUSH ;  /* 0x00000000000079b7 */ /* 0x0001e20000000000 */
[----:B--2---:R-:W-:-:S04]  /*46b0*/  DEPBAR.LE SB0, 0x1 ;  /* 0x000080400000791a */ /* 0x004fc80000000000 */
.L_x_99:
[----:B------:R-:W-:Y:S05]  /*46c0*/  BSYNC B0 ;  /* 0x0000000000007941 */ /* 0x000fea0003800000 */
.L_x_98:
[----:B------:R-:W-:Y:S01]  /*46d0*/  BAR.SYNC.DEFER_BLOCKING 0x1, 0x100 ;  /* 0x0044000000007b1d */ /* 0x000fe20000010000 */
[----:B------:R-:W-:Y:S01]  /*46e0*/  ISETP.NE.AND P2, PT, RZ, UR39, PT ;  /* 0x00000027ff007c0c */ /* 0x000fe2000bf45270 */
[----:B------:R-:W-:-:S05]  /*46f0*/  VIADD R101, R92, 0x200 ;  /* 0x000002005c657836 */ /* 0x000fca0000000000 */
[----:B------:R-:W-:-:S07]  /*4700*/  LEA R94, R155, R101, 0x1 ;  /* 0x000000659b5e7211 */ /* 0x000fce00078e08ff */
[----:B------:R-:W-:Y:S05]  /*4710*/  @!P2 BRA `(.L_x_100) ;  /* 0x000000000034a947 */ /* 0x000fea0003800000 */
[----:B------:R-:W-:Y:S04]  /*4720*/  BSSY B0, `(.L_x_101) ;  /* 0x0000009000007945 */ /* 0x000fe80003800000 */
[----:B------:R-:W-:Y:S05]  /*4730*/  @P0 BRA `(.L_x_102) ;  /* 0x00000000001c0947 */ /* 0x000fea0003800000 */
[----:B------:R-:W-:-:S13]  /*4740*/  ISETP.NE.AND P2, PT, R158, 0x3, PT ;  /* 0x000000039e00780c */ /* 0x000fda0003f45270 */
[----:B------:R-:W-:Y:S05]  /*4750*/  @!P2 BRA `(.L_x_103) ;  /* 0x000000000004a947 */ /* 0x000fea0003800000 */
[----:B------:R-:W-:Y:S01]  /*4760*/  BPT.TRAP 0x1 ;  /* 0x000000040000795c */ /* 0x000fe20000300000 */
.L_x_103:
[----:B------:R-:W-:-:S04]  /*4770*/  ULEA UR4, UR36, UR52, 0x3 ;  /* 0x0000003424047291 */ /* 0x000fc8000f8e183f */
[----:B------:R-:W-:-:S04]  /*4780*/  UIADD3 UR4, UR4, 0x60, URZ ;  /* 0x0000006004047890 */ /* 0x000fc8000fffe03f */
[----:B------:R-:W-:-:S09]  /*4790*/  UPRMT UR4, UR51, 0x654, UR4 ;  /* 0x0000065433047896 */ /* 0x000fd20008000004 */
[----:B------:R-:W-:Y:S03]  /*47a0*/  SYNCS.ARRIVE.TRANS64.RED.A1T0 RZ, [UR4], RZ ;  /* 0x000000ffffff79a7 */ /* 0x000fe60008100404 */
.L_x_102:
[----:B------:R-:W-:Y:S05]  /*47b0*/  BSYNC B0 ;  /* 0x0000000000007941 */ /* 0x000fea0003800000 */
.L_x_101:
[----:B------:R-:W-:-:S04]  /*47c0*/  UIADD3 UR36, UR36, 0x1, URZ ;  /* 0x0000000124247890 */ /* 0x000fc8000fffe03f */
[----:B------:R-:W-:-:S04]  /*47d0*/  UISETP.NE.AND UP0, UPT, UR36, 0x4, UPT ;  /* 0x000000042400788c */ /* 0x000fc8000bf05270 */
[----:B------:R-:W-:-:S12]  /*47e0*/  USEL UR36, UR36, URZ, UP0 ;  /* 0x0000003f24247287 */ /* 0x000fd80008000000 */
.L_x_100:
[----:B------:R-:W-:Y:S04]  /*47f0*/  BSSY B0, `(.L_x_104) ;  /* 0x0000032000007945 */ /* 0x000fe80003800000 */
[----:B------:R-:W-:Y:S05]  /*4800*/  @P0 BRA `(.L_x_105) ;  /* 0x0000000000c00947 */ /* 0x000fea0003800000 */
[----:B------:R-:W-:-:S13]  /*4810*/  ISETP.NE.AND P2, PT, R158, 0x3, PT ;  /* 0x000000039e00780c */ /* 0x000fda0003f45270 */
[----:B------:R-:W-:Y:S05]  /*4820*/  @!P2 BRA `(.L_x_106) ;  /* 0x000000000004a947 */ /* 0x000fea0003800000 */
[----:B------:R-:W-:Y:S01]  /*4830*/  BPT.TRAP 0x1 ;  /* 0x000000040000795c */ /* 0x000fe20000300000 */
.L_x_106:
[----:B-1----:R-:W-:Y:S01]  /*4840*/  LEA R0, R12, UR52, 0x3 ;  /* 0x000000340c007c11 */ /* 0x002fe2000f8e18ff */
[----:B------:R-:W-:Y:S01]  /*4850*/  BSSY B1, `(.L_x_107) ;  /* 0x0000004000017945 */ /* 0x000fe20003800000 */
[----:B------:R-:W-:-:S04]  /*4860*/  SHF.L.U32 R3, RZ, 0x1f, RZ ;  /* 0x0000001fff037819 */ /* 0x000fc800000006ff */
[----:B------:R-:W1:Y:S02]  /*4870*/  SYNCS.PHASECHK.TRANS64.TRYWAIT P2, [R0+URZ+0x40], R3 ;  /* 0x00004003000075a7 */ /* 0x000e64000804017f */
[----:B-1----:R-:W-:Y:S05]  /*4880*/  @!P2 BRA `(.L_x_108) ;  /* 0x0000010800e0a947 */ /* 0x002fea0003800000 */
.L_x_611:
[----:B------:R-:W-:Y:S05]  /*4890*/  BSYNC B1 ;  /* 0x0000000000017941 */ /* 0x000fea0003800000 */
.L_x_107:
[----:B------:R-:W-:Y:S05]  /*48a0*/  @P1 BRA `(.L_x_109) ;  /* 0x0000000000941947 */ /* 0x000fea0003800000 */
[----:B-1----:R-:W-:Y:S01]  /*48b0*/  LEA R0, R12, R101, 0xd ;  /* 0x000000650c007211 */ /* 0x002fe200078e68ff */
[----:B------:R-:W-:Y:S05]  /*48c0*/  WARPSYNC.ALL ;  /* 0x0000000000007948 */ /* 0x000fea0003800000 */
[----:B------:R-:W-:Y:S01]  /*48d0*/  LEA R4, R155, R0, 0x1 ;  /* 0x000000009b047211 */ /* 0x000fe200078e08ff */
[----:B------:R-:W1:Y:S05]  /*48e0*/  LDSM.16.M88.4 R8, [R0] ;  /* 0x000000000008783b */ /* 0x000e6a0000000200 */
[----:B------:R-:W2:Y:S01]  /*48f0*/  LDSM.16.M88.4 R4, [R4] ;  /* 0x000000000404783b */ /* 0x000ea20000000200 */
[----:B-1----:R-:W-:Y:S01]  /*4900*/  SHF.L.U32 R14, R8, 0x10, RZ ;  /* 0x00000010080e7819 */ /* 0x002fe200000006ff */
[C---:B------:R-:W-:Y:S01]  /*4910*/  IMAD.U32 R20, R9.reuse, 0x10000, RZ ;  /* 0x0001000009147824 */ /* 0x040fe200078e00ff */
[----:B------:R-:W-:-:S02]  /*4920*/  LOP3.LUT R88, R9, 0xffff0000, RZ, 0xc0, !PT ;  /* 0xffff000009587812 */ /* 0x000fc400078ec0ff */
[----:B------:R-:W-:Y:S01]  /*4930*/  SHF.L.U32 R90, R10, 0x10, RZ ;  /* 0x000000100a5a7819 */ /* 0x000fe200000006ff */
[----:B--2---:R-:W-:Y:S01]  /*4940*/  IMAD.U32 R160, R6, 0x10000, RZ ;  /* 0x0001000006a07824 */ /* 0x004fe200078e00ff */
[C---:B------:R-:W-:Y:S01]  /*4950*/  SHF.L.U32 R0, R4.reuse, 0x10, RZ ;  /* 0x0000001004007819 */ /* 0x040fe200000006ff */
[C---:B------:R-:W-:Y:S01]  /*4960*/  FMUL R13, R153.reuse, R14 ;  /* 0x0000000e990d7220 */ /* 0x040fe20000400000 */
[----:B------:R-:W-:Y:S01]  /*4970*/  LOP3.LUT R100, R4, 0xffff0000, RZ, 0xc0, !PT ;  /* 0xffff000004647812 */ /* 0x000fe200078ec0ff */
[C---:B------:R-:W-:Y:S01]  /*4980*/  FMUL R21, R153.reuse, R20 ;  /* 0x0000001499157220 */ /* 0x040fe20000400000 */
[----:B------:R-:W-:Y:S01]  /*4990*/  LOP3.LUT R8, R8, 0xffff0000, RZ, 0xc0, !PT ;  /* 0xffff000008087812 */ /* 0x000fe200078ec0ff */
[C---:B------:R-:W-:Y:S01]  /*49a0*/  FMUL R15, R153.reuse, R88 ;  /* 0x00000058990f7220 */ /* 0x040fe20000400000 */
[----:B------:R-:W-:Y:S01]  /*49b0*/  LOP3.LUT R10, R10, 0xffff0000, RZ, 0xc0, !PT ;  /* 0xffff00000a0a7812 */ /* 0x000fe200078ec0ff */
[----:B------:R-:W-:Y:S01]  /*49c0*/  FMUL R91, R153, R90 ;  /* 0x0000005a995b7220 */ /* 0x000fe20000400000 */
[----:B------:R-:W-:Y:S01]  /*49d0*/  SHF.L.U32 R96, R11, 0x10, RZ ;  /* 0x000000100b607819 */ /* 0x000fe200000006ff */
[----:B------:R-:W-:Y:S01]  /*49e0*/  FMUL R14, R153, R8 ;  /* 0x00000008990e7220 */ /* 0x000fe20000400000 */
[----:B------:R-:W-:Y:S01]  /*49f0*/  LOP3.LUT R98, R11, 0xffff0000, RZ, 0xc0, !PT ;  /* 0xffff00000b627812 */ /* 0x000fe200078ec0ff */
[----:B------:R-:W-:Y:S01]  /*4a00*/  FMUL R89, R153, R10 ;  /* 0x0000000a99597220 */ /* 0x000fe20000400000 */
[----:B------:R-:W-:Y:S01]  /*4a10*/  SHF.L.U32 R4, R5, 0x10, RZ ;  /* 0x0000001005047819 */ /* 0x000fe200000006ff */
[----:B------:R-:W-:Y:S01]  /*4a20*/  FMUL R23, R153, R96 ;  /* 0x0000006099177220 */ /* 0x000fe20000400000 */
[----:B------:R-:W-:Y:S01]  /*4a30*/  LOP3.LUT R102, R5, 0xffff0000, RZ, 0xc0, !PT ;  /* 0xffff000005667812 */ /* 0x000fe200078ec0ff */
[C---:B------:R-:W-:Y:S01]  /*4a40*/  FMUL R157, R153.reuse, R98 ;  /* 0x00000062999d7220 */ /* 0x040fe20000400000 */
[----:B------:R-:W-:Y:S01]  /*4a50*/  LOP3.LUT R6, R6, 0xffff0000, RZ, 0xc0, !PT ;  /* 0xffff000006067812 */ /* 0x000fe200078ec0ff */
[----:B------:R-:W-:Y:S01]  /*4a60*/  FMUL R159, R153, R0 ;  /* 0x00000000999f7220 */ /* 0x000fe20000400000 */
[----:B------:R-:W-:Y:S01]  /*4a70*/  SHF.L.U32 R162, R7, 0x10, RZ ;  /* 0x0000001007a27819 */ /* 0x000fe200000006ff */
[----:B------:R-:W-:Y:S01]  /*4a80*/  FMUL R95, R153, R100 ;  /* 0x00000064995f7220 */ /* 0x000fe20000400000 */
[----:B------:R-:W-:Y:S01]  /*4a90*/  LOP3.LUT R164, R7, 0xffff0000, RZ, 0xc0, !PT ;  /* 0xffff000007a47812 */ /* 0x000fe200078ec0ff */
[C---:B------:R-:W-:Y:S01]  /*4aa0*/  FMUL R93, R153.reuse, R4 ;  /* 0x00000004995d7220 */ /* 0x040fe20000400000 */
[C---:B------:R-:W-:Y:S01]  /*4ab0*/  FMUL R20, R153.reuse, R102 ;  /* 0x0000006699147220 */ /* 0x040fe20000400000 */
[C---:B------:R-:W-:Y:S01]  /*4ac0*/  FMUL R97, R153.reuse, R160 ;  /* 0x000000a099617220 */ /* 0x040fe20000400000 */
[C---:B------:R-:W-:Y:S01]  /*4ad0*/  FMUL R88, R153.reuse, R6 ;  /* 0x0000000699587220 */ /* 0x040fe20000400000 */
[C---:B------:R-:W-:Y:S01]  /*4ae0*/  FMUL R99, R153.reuse, R162 ;  /* 0x000000a299637220 */ /* 0x040fe20000400000 */
[----:B------:R-:W-:-:S07]  /*4af0*/  FMUL R90, R153, R164 ;  /* 0x000000a4995a7220 */ /* 0x000fce0000400000 */
.L_x_109:
[----:B------:R-:W-:-:S07]  /*4b00*/  IADD3 R12, R12, 0x1, RZ ;  /* 0x000000010c0c7810 */ /* 0x000fce0007ffe0ff */
.L_x_105:
[----:B------:R-:W-:Y:S05]  /*4b10*/  BSYNC B0 ;  /* 0x0000000000007941 */ /* 0x000fea0003800000 */
.L_x_104:
[----:B-1----:R-:W-:Y:S01]  /*4b20*/  MOV R0, 0x3bbb989d ;  /* 0x3bbb989d00007802 */ /* 0x002fe20000000f00 */
[C---:B------:R-:W-:Y:S01]  /*4b30*/  FFMA R7, R154.reuse, R24, R13 ;  /* 0x000000189a077223 */ /* 0x040fe2000000000d */
[----:B------:R-:W-:Y:S01]  /*4b40*/  MOV R3, 0x437c0000 ;  /* 0x437c000000037802 */ /* 0x000fe20000000f00 */
[C---:B------:R-:W-:Y:S01]  /*4b50*/  FFMA R25, R154.reuse, R25, R14 ;  /* 0x000000199a197223 */ /* 0x040fe2000000000e */
[C---:B------:R-:W-:Y:S01]  /*4b60*/  FFMA R11, R154.reuse, R26, R21 ;  /* 0x0000001a9a0b7223 */ /* 0x040fe20000000015 */
[-C--:B------:R-:W-:Y:S01]  /*4b70*/  FFMA.SAT R4, -R7, R0.reuse, 0.5 ;  /* 0x3f00000007047423 */ /* 0x080fe20000002100 */
[----:B------:R-:W-:Y:S01]  /*4b80*/  FFMA R27, R154, R27, R15 ;  /* 0x0000001b9a1b7223 */ /* 0x000fe2000000000f */
[-C--:B------:R-:W-:Y:S01]  /*4b90*/  FFMA.SAT R8, -R25, R0.reuse, 0.5 ;  /* 0x3f00000019087423 */ /* 0x080fe20000002100 */
[----:B------:R-:W-:Y:S01]  /*4ba0*/  FFMA.SAT R10, -R11, R0, 0.5 ;  /* 0x3f0000000b0a7423 */ /* 0x000fe20000002100 */
[-C--:B------:R-:W-:Y:S01]  /*4bb0*/  FFMA.RM R4, R4, R3.reuse, 12582913 ;  /* 0x4b40000104047423 */ /* 0x080fe20000004003 */
[----:B------:R-:W-:Y:S01]  /*4bc0*/  FFMA R103, R154, R28, R91 ;  /* 0x0000001c9a677223 */ /* 0x000fe2000000005b */
[----:B------:R-:W-:Y:S01]  /*4bd0*/  FFMA.RM R5, R8, R3, 12582913 ;  /* 0x4b40000108057423 */ /* 0x000fe20000004003 */
[-C--:B------:R-:W-:Y:S01]  /*4be0*/  FFMA.SAT R24, -R27, R0.reuse, 0.5 ;  /* 0x3f0000001b187423 */ /* 0x080fe20000002100 */
[----:B------:R-:W-:Y:S01]  /*4bf0*/  FADD R6, R4, -12583039 ;  /* 0xcb40007f04067421 */ /* 0x000fe20000000000 */
[-C--:B------:R-:W-:Y:S01]  /*4c00*/  FFMA.SAT R26, -R103, R0.reuse, 0.5 ;  /* 0x3f000000671a7423 */ /* 0x080fe20000002100 */
[----:B------:R-:W-:Y:S01]  /*4c10*/  FADD R8, R5, -12583039 ;  /* 0xcb40007f05087421 */ /* 0x000fe20000000000 */
[C---:B------:R-:W-:Y:S01]  /*4c20*/  FFMA R29, R154.reuse, R29, R89 ;  /* 0x0000001d9a1d7223 */ /* 0x040fe20000000059 */
[----:B------:R-:W-:Y:S01]  /*4c30*/  FFMA R6, -R7, 1.4426950216293334961, -R6 ;  /* 0x3fb8aa3b07067823 */ /* 0x000fe20000000906 */
[----:B------:R-:W-:Y:S01]  /*4c40*/  FFMA R31, R154, R31, R157 ;  /* 0x0000001f9a1f7223 */ /* 0x000fe2000000009d */
[----:B------:R-:W-:Y:S01]  /*4c50*/  FFMA R8, -R25, 1.4426950216293334961, -R8 ;  /* 0x3fb8aa3b19087823 */ /* 0x000fe20000000908 */
[----:B------:R-:W-:Y:S01]  /*4c60*/  FFMA.SAT R28, -R29, R0, 0.5 ;  /* 0x3f0000001d1c7423 */ /* 0x000fe20000002100 */
[----:B------:R-:W-:Y:S01]  /*4c70*/  FFMA R7, -R7, 1.925963033500011079e-08, R6 ;  /* 0x32a5706007077823 */ /* 0x000fe20000000106 */
[-C--:B------:R-:W-:Y:S01]  /*4c80*/  FFMA.RM R6, R10, R3.reuse, 12582913 ;  /* 0x4b4000010a067423 */ /* 0x080fe20000004003 */
[----:B------:R-:W-:Y:S01]  /*4c90*/  FFMA R9, -R25, 1.925963033500011079e-08, R8 ;  /* 0x32a5706019097823 */ /* 0x000fe20000000108 */
[-C--:B------:R-:W-:Y:S01]  /*4ca0*/  FFMA.RM R8, R24, R3.reuse, 12582913 ;  /* 0x4b40000118087423 */ /* 0x080fe20000004003 */
[----:B------:R-:W-:Y:S01]  /*4cb0*/  FFMA.RM R25, R28, R3, 12582913 ;  /* 0x4b4000011c197423 */ /* 0x000fe20000004003 */
[----:B------:R-:W-:Y:S01]  /*4cc0*/  FADD R10, R6, -12583039 ;  /* 0xcb40007f060a7421 */ /* 0x000fe20000000000 */
[----:B------:R-:W-:Y:S01]  /*4cd0*/  FFMA R161, R154, R30, R23 ;  /* 0x0000001e9aa17223 */ /* 0x000fe20000000017 */
[----:B------:R-:W-:Y:S01]  /*4ce0*/  FADD R24, R8, -12583039 ;  /* 0xcb40007f08187421 */ /* 0x000fe20000000000 */
[----:B------:R-:W-:Y:S01]  /*4cf0*/  FADD R30, R25, -12583039 ;  /* 0xcb40007f191e7421 */ /* 0x000fe20000000000 */
[----:B------:R-:W-:Y:S01]  /*4d00*/  FFMA R10, -R11, 1.4426950216293334961, -R10 ;  /* 0x3fb8aa3b0b0a7823 */ /* 0x000fe2000000090a */
[----:B------:R-:W-:Y:S01]  /*4d10*/  FFMA R35, R154, R35, R20 ;  /* 0x000000239a237223 */ /* 0x000fe20000000014 */
[----:B------:R-:W-:Y:S01]  /*4d20*/  FFMA R24, -R27, 1.4426950216293334961, -R24 ;  /* 0x3fb8aa3b1b187823 */ /* 0x000fe20000000918 */
[----:B------:R-:W-:Y:S01]  /*4d30*/  FFMA R30, -R29, 1.4426950216293334961, -R30 ;  /* 0x3fb8aa3b1d1e7823 */ /* 0x000fe2000000091e */
[----:B------:R-:W-:Y:S01]  /*4d40*/  FFMA R11, -R11, 1.925963033500011079e-08, R10 ;  /* 0x32a570600b0b7823 */ /* 0x000fe2000000010a */
[-C--:B------:R-:W-:Y:S01]  /*4d50*/  FFMA.RM R10, R26, R3.reuse, 12582913 ;  /* 0x4b4000011a0a7423 */ /* 0x080fe20000004003 */
[----:B------:R-:W-:Y:S01]  /*4d60*/  FFMA R24, -R27, 1.925963033500011079e-08, R24 ;  /* 0x32a570601b187823 */ /* 0x000fe20000000118 */
[----:B------:R-:W-:Y:S01]  /*4d70*/  FFMA R30, -R29, 1.925963033500011079e-08, R30 ;  /* 0x32a570601d1e7823 */ /* 0x000fe2000000011e */
[----:B------:R-:W-:Y:S01]  /*4d80*/  FFMA R29, R154, R32, R159 ;  /* 0x000000209a1d7223 */ /* 0x000fe2000000009f */
[----:B------:R-:W-:Y:S01]  /*4d90*/  FADD R26, R10, -12583039 ;  /* 0xcb40007f0a1a7421 */ /* 0x000fe20000000000 */
[-C--:B------:R-:W-:Y:S01]  /*4da0*/  FFMA.SAT R28, -R161, R0.reuse, 0.5 ;  /* 0x3f000000a11c7423 */ /* 0x080fe20000002100 */
[-C--:B------:R-:W-:Y:S01]  /*4db0*/  FFMA.SAT R160, -R35, R0.reuse, 0.5 ;  /* 0x3f00000023a07423 */ /* 0x080fe20000002100 */
[-C--:B------:R-:W-:Y:S01]  /*4dc0*/  FFMA.SAT R32, -R29, R0.reuse, 0.5 ;  /* 0x3f0000001d207423 */ /* 0x080fe20000002100 */
[C---:B------:R-:W-:Y:S01]  /*4dd0*/  FFMA R26, -R103.reuse, 1.4426950216293334961, -R26 ;  /* 0x3fb8aa3b671a7823 */ /* 0x040fe2000000091a */
[-C--:B------:R-:W-:Y:S01]  /*4de0*/  FFMA.RM R28, R28, R3.reuse, 12582913 ;  /* 0x4b4000011c1c7423 */ /* 0x080fe20000004003 */
[-C--:B------:R-:W-:Y:S01]  /*4df0*/  FFMA.RM R162, R160, R3.reuse, 12582913 ;  /* 0x4b400001a0a27423 */ /* 0x080fe20000004003 */
[----:B------:R-:W-:Y:S01]  /*4e00*/  FFMA.RM R32, R32, R3, 12582913 ;  /* 0x4b40000120207423 */ /* 0x000fe20000004003 */
[----:B------:R-:W-:Y:S01]  /*4e10*/  FFMA R27, -R103, 1.925963033500011079e-08, R26 ;  /* 0x32a57060671b7823 */ /* 0x000fe2000000011a */
[-C--:B------:R-:W-:Y:S01]  /*4e20*/  FFMA.SAT R26, -R31, R0.reuse, 0.5 ;  /* 0x3f0000001f1a7423 */ /* 0x080fe20000002100 */
[----:B------:R-:W-:Y:S01]  /*4e30*/  FADD R96, R28, -12583039 ;  /* 0xcb40007f1c607421 */ /* 0x000fe20000000000 */
[C---:B------:R-:W-:Y:S01]  /*4e40*/  FFMA R33, R154.reuse, R33, R95 ;  /* 0x000000219a217223 */ /* 0x040fe2000000005f */
[----:B------:R-:W-:Y:S01]  /*4e50*/  FFMA R37, R154, R37, R88 ;  /* 0x000000259a257223 */ /* 0x000fe20000000058 */
[----:B------:R-:W-:Y:S01]  /*4e60*/  FFMA.RM R26, R26, R3, 12582913 ;  /* 0x4b4000011a1a7423 */ /* 0x000fe20000004003 */
[----:B------:R-:W-:Y:S01]  /*4e70*/  FFMA R96, -R161, 1.4426950216293334961, -R96 ;  /* 0x3fb8aa3ba1607823 */ /* 0x000fe20000000960 */
[----:B------:R-:W-:Y:S01]  /*4e80*/  FFMA.SAT R100, -R33, R0, 0.5 ;  /* 0x3f00000021647423 */ /* 0x000fe20000002100 */
[----:B------:R-:W1:Y:S01]  /*4e90*/  MUFU.EX2 R7, R7 ;  /* 0x0000000700077308 */ /* 0x000e620000000800 */
[----:B------:R-:W-:Y:S01]  /*4ea0*/  FADD R98, R26, -12583039 ;  /* 0xcb40007f1a627421 */ /* 0x000fe20000000000 */
[----:B------:R-:W-:Y:S01]  /*4eb0*/  FFMA R96, -R161, 1.925963033500011079e-08, R96 ;  /* 0x32a57060a1607823 */ /* 0x000fe20000000160 */
[----:B------:R-:W-:Y:S01]  /*4ec0*/  FFMA R39, R154, R39, R90 ;  /* 0x000000279a277223 */ /* 0x000fe2000000005a */
[----:B------:R-:W-:Y:S01]  /*4ed0*/  FFMA.RM R100, R100, R3, 12582913 ;  /* 0x4b40000164647423 */ /* 0x000fe20000004003 */
[----:B------:R-:W-:Y:S01]  /*4ee0*/  FFMA R98, -R31, 1.4426950216293334961, -R98 ;  /* 0x3fb8aa3b1f627823 */ /* 0x000fe20000000962 */
[----:B------:R-:W-:-:S02]  /*4ef0*/  IMAD.SHL.U32 R4, R4, 0x800000, RZ ;  /* 0x0080000004047824 */ /* 0x000fc400078e00ff */
[----:B------:R-:W-:Y:S01]  /*4f00*/  FFMA.SAT R166, -R39, R0, 0.5 ;  /* 0x3f00000027a67423 */ /* 0x000fe20000002100 */
[----:B------:R-:W2:Y:S01]  /*4f10*/  MUFU.EX2 R9, R9 ;  /* 0x0000000900097308 */ /* 0x000ea20000000800 */
[----:B------:R-:W-:Y:S01]  /*4f20*/  FFMA R98, -R31, 1.925963033500011079e-08, R98 ;  /* 0x32a570601f627823 */ /* 0x000fe20000000162 */
[----:B------:R-:W-:Y:S01]  /*4f30*/  FFMA R31, R154, R34, R93 ;  /* 0x000000229a1f7223 */ /* 0x000fe2000000005d */
[----:B------:R-:W-:Y:S01]  /*4f40*/  FADD R34, R32, -12583039 ;  /* 0xcb40007f20227421 */ /* 0x000fe20000000000 */
[-C--:B------:R-:W-:Y:S01]  /*4f50*/  FFMA.RM R166, R166, R3.reuse, 12582913 ;  /* 0x4b400001a6a67423 */ /* 0x080fe20000004003 */
[----:B------:R-:W-:Y:S01]  /*4f60*/  FADD R164, R162, -12583039 ;  /* 0xcb40007fa2a47421 */ /* 0x000fe20000000000 */
[----:B------:R-:W-:Y:S01]  /*4f70*/  FFMA.SAT R102, -R31, R0, 0.5 ;  /* 0x3f0000001f667423 */ /* 0x000fe20000002100 */
[C---:B------:R-:W-:Y:S01]  /*4f80*/  FFMA R34, -R29.reuse, 1.4426950216293334961, -R34 ;  /* 0x3fb8aa3b1d227823 */ /* 0x040fe20000000922 */
[----:B------:R-:W-:Y:S01]  /*4f90*/  MUFU.EX2 R161, R98 ;  /* 0x0000006200a17308 */ /* 0x000fe20000000800 */
[----:B------:R-:W-:Y:S01]  /*4fa0*/  FADD R168, R166, -12583039 ;  /* 0xcb40007fa6a87421 */ /* 0x000fe20000000000 */
[----:B------:R-:W-:Y:S01]  /*4fb0*/  FFMA.RM R102, R102, R3, 12582913 ;  /* 0x4b40000166667423 */ /* 0x000fe20000004003 */
[----:B------:R-:W-:Y:S01]  /*4fc0*/  FFMA R34, -R29, 1.925963033500011079e-08, R34 ;  /* 0x32a570601d227823 */ /* 0x000fe20000000122 */
[----:B------:R-:W-:Y:S01]  /*4fd0*/  FFMA R29, R154, R36, R97 ;  /* 0x000000249a1d7223 */ /* 0x000fe20000000061 */
[----:B-1----:R-:W-:Y:S01]  /*4fe0*/  FFMA R7, R4, R7, 1 ;  /* 0x3f80000004077423 */ /* 0x002fe20000000007 */
[----:B------:R-:W-:Y:S01]  /*4ff0*/  FADD R160, R102, -12583039 ;  /* 0xcb40007f66a07421 */ /* 0x000fe20000000000 */
[----:B------:R-:W-:Y:S01]  /*5000*/  FFMA R164, -R35, 1.4426950216293334961, -R164 ;  /* 0x3fb8aa3b23a47823 */ /* 0x000fe200000009a4 */
[----:B------:R1:W-:Y:S01]  /*5010*/  MUFU.EX2 R163, R34 ;  /* 0x0000002200a37308 */ /* 0x0003e20000000800 */
[----:B------:R-:W-:Y:S01]  /*5020*/  FFMA.SAT R36, -R29, R0, 0.5 ;  /* 0x3f0000001d247423 */ /* 0x000fe20000002100 */
[----:B------:R-:W-:Y:S01]  /*5030*/  FFMA R160, -R31, 1.4426950216293334961, -R160 ;  /* 0x3fb8aa3b1fa07823 */ /* 0x000fe200000009a0 */
[----:B------:R-:W-:Y:S01]  /*5040*/  FFMA R168, -R39, 1.4426950216293334961, -R168 ;  /* 0x3fb8aa3b27a87823 */ /* 0x000fe200000009a8 */
[----:B------:R-:W-:Y:S01]  /*5050*/  FFMA R164, -R35, 1.925963033500011079e-08, R164 ;  /* 0x32a5706023a47823 */ /* 0x000fe200000001a4 */
[-C--:B------:R-:W-:Y:S01]  /*5060*/  FFMA.RM R36, R36, R3.reuse, 12582913 ;  /* 0x4b40000124247423 */ /* 0x080fe20000004003 */
[----:B------:R-:W-:Y:S01]  /*5070*/  FFMA R160, -R31, 1.925963033500011079e-08, R160 ;  /* 0x32a570601fa07823 */ /* 0x000fe200000001a0 */
[----:B------:R-:W-:Y:S01]  /*5080*/  FFMA R31, R154, R38, R99 ;  /* 0x000000269a1f7223 */ /* 0x000fe20000000063 */
[----:B------:R3:W-:Y:S01]  /*5090*/  MUFU.EX2 R103, R96 ;  /* 0x0000006000677308 */ /* 0x0007e20000000800 */
[-C--:B-1----:R-:W-:Y:S01]  /*50a0*/  FFMA.SAT R34, -R37, R0.reuse, 0.5 ;  /* 0x3f00000025227423 */ /* 0x082fe20000002100 */
[----:B------:R-:W-:Y:S01]  /*50b0*/  FFMA R168, -R39, 1.925963033500011079e-08, R168 ;  /* 0x32a5706027a87823 */ /* 0x000fe200000001a8 */
[----:B------:R-:W-:Y:S01]  /*50c0*/  FFMA.SAT R98, -R31, R0, 0.5 ;  /* 0x3f0000001f627423 */ /* 0x000fe20000002100 */
[----:B------:R-:W-:Y:S01]  /*50d0*/  SHF.L.U32 R10, R10, 0x17, RZ ;  /* 0x000000170a0a7819 */ /* 0x000fe200000006ff */
[-C--:B------:R-:W-:Y:S01]  /*50e0*/  FFMA.RM R38, R34, R3.reuse, 12582913 ;  /* 0x4b40000122267423 */ /* 0x080fe20000004003 */
[----:B------:R-:W-:Y:S01]  /*50f0*/  FADD R34, R36, -12583039 ;  /* 0xcb40007f24227421 */ /* 0x000fe20000000000 */
[----:B------:R-:W-:Y:S01]  /*5100*/  FFMA.RM R98, R98, R3, 12582913 ;  /* 0x4b40000162627423 */ /* 0x000fe20000004003 */
[----:B------:R-:W1:Y:S01]  /*5110*/  MUFU.EX2 R24, R24 ;  /* 0x0000001800187308 */ /* 0x000e620000000800 */
[----:B---3--:R-:W-:Y:S01]  /*5120*/  FADD R96, R100, -12583039 ;  /* 0xcb40007f64607421 */ /* 0x008fe20000000000 */
[----:B------:R-:W-:Y:S01]  /*5130*/  FADD R0, R38, -12583039 ;  /* 0xcb40007f26007421 */ /* 0x000fe20000000000 */
[----:B------:R-:W-:Y:S01]  /*5140*/  FFMA R34, -R29, 1.4426950216293334961, -R34 ;  /* 0x3fb8aa3b1d227823 */ /* 0x000fe20000000922 */
[----:B------:R-:W-:Y:S01]  /*5150*/  SHF.L.U32 R3, R8, 0x17, RZ ;  /* 0x0000001708037819 */ /* 0x000fe200000006ff */
[----:B------:R-:W-:Y:S01]  /*5160*/  FFMA R96, -R33, 1.4426950216293334961, -R96 ;  /* 0x3fb8aa3b21607823 */ /* 0x000fe20000000960 */
[----:B------:R-:W-:Y:S01]  /*5170*/  FFMA R0, -R37, 1.4426950216293334961, -R0 ;  /* 0x3fb8aa3b25007823 */ /* 0x000fe20000000900 */
[----:B------:R-:W-:Y:S01]  /*5180*/  FFMA R34, -R29, 1.925963033500011079e-08, R34 ;  /* 0x32a570601d227823 */ /* 0x000fe20000000122 */
[----:B------:R-:W3:Y:S01]  /*5190*/  MUFU.EX2 R27, R27 ;  /* 0x0000001b001b7308 */ /* 0x000ee20000000800 */
[----:B------:R-:W-:Y:S01]  /*51a0*/  FFMA R96, -R33, 1.925963033500011079e-08, R96 ;  /* 0x32a5706021607823 */ /* 0x000fe20000000160 */
[----:B------:R-:W-:Y:S01]  /*51b0*/  FFMA R37, -R37, 1.925963033500011079e-08, R0 ;  /* 0x32a5706025257823 */ /* 0x000fe20000000100 */
[----:B------:R-:W-:Y:S01]  /*51c0*/  SHF.L.U32 R0, R5, 0x17, RZ ;  /* 0x0000001705007819 */ /* 0x000fe200000006ff */
[----:B------:R-:W-:Y:S01]  /*51d0*/  IMAD.SHL.U32 R25, R25, 0x800000, RZ ;  /* 0x0080000019197824 */ /* 0x000fe200078e00ff */
[----:B------:R-:W-:Y:S01]  /*51e0*/  SHF.L.U32 R28, R28, 0x17, RZ ;  /* 0x000000171c1c7819 */ /* 0x000fe200000006ff */
[----:B------:R-:W-:Y:S01]  /*51f0*/  BSSY B1, `(.L_x_110) ;  /* 0x0000033000017945 */ /* 0x000fe20003800000 */
[----:B------:R-:W-:Y:S01]  /*5200*/  SHF.L.U32 R6, R6, 0x17, RZ ;  /* 0x0000001706067819 */ /* 0x000fe200000006ff */
[----:B------:R4:W-:Y:S01]  /*5210*/  MUFU.EX2 R33, R160 ;  /* 0x000000a000217308 */ /* 0x0009e20000000800 */
[----:B--2---:R-:W-:Y:S01]  /*5220*/  FFMA R9, R0, R9, 1 ;  /* 0x3f80000000097423 */ /* 0x004fe20000000009 */
[----:B------:R-:W-:-:S02]  /*5230*/  VIADD R0, R7, 0x1800000 ;  /* 0x0180000007007836 */ /* 0x000fc40000000000 */
[----:B-1----:R-:W-:Y:S01]  /*5240*/  FFMA R24, R3, R24, 1 ;  /* 0x3f80000003187423 */ /* 0x002fe20000000018 */
[----:B------:R-:W-:Y:S02]  /*5250*/  SHF.L.U32 R26, R26, 0x17, RZ ;  /* 0x000000171a1a7819 */ /* 0x000fe400000006ff */
[----:B------:R-:W-:Y:S01]  /*5260*/  SHF.L.U32 R29, R100, 0x17, RZ ;  /* 0x00000017641d7819 */ /* 0x000fe200000006ff */
[----:B------:R-:W1:Y:S01]  /*5270*/  MUFU.EX2 R30, R30 ;  /* 0x0000001e001e7308 */ /* 0x000e620000000800 */
[----:B----4-:R-:W-:Y:S01]  /*5280*/  FADD R160, R98, -12583039 ;  /* 0xcb40007f62a07421 */ /* 0x010fe20000000000 */
[----:B------:R-:W-:Y:S01]  /*5290*/  LOP3.LUT R0, R0, 0x7f800000, RZ, 0xc0, !PT ;  /* 0x7f80000000007812 */ /* 0x000fe200078ec0ff */
[----:B---3--:R-:W-:Y:S01]  /*52a0*/  FFMA R27, R10, R27, 1 ;  /* 0x3f8000000a1b7423 */ /* 0x008fe2000000001b */
[----:B------:R-:W-:Y:S01]  /*52b0*/  SHF.L.U32 R166, R166, 0x17, RZ ;  /* 0x00000017a6a67819 */ /* 0x000fe200000006ff */
[C---:B------:R-:W-:Y:S01]  /*52c0*/  FFMA R160, -R31.reuse, 1.4426950216293334961, -R160 ;  /* 0x3fb8aa3b1fa07823 */ /* 0x040fe200000009a0 */
[----:B------:R-:W-:Y:S01]  /*52d0*/  ISETP.GT.U32.AND P2, PT, R0, 0x1ffffff, PT ;  /* 0x01ffffff0000780c */ /* 0x000fe20003f44070 */
[----:B------:R-:W-:Y:S01]  /*52e0*/  FFMA R26, R26, R161, 1 ;  /* 0x3f8000001a1a7423 */ /* 0x000fe200000000a1 */
[----:B------:R2:W3:Y:S01]  /*52f0*/  MUFU.EX2 R35, R34 ;  /* 0x0000002200237308 */ /* 0x0004e20000000800 */
[----:B------:R-:W-:Y:S01]  /*5300*/  FFMA R160, -R31, 1.925963033500011079e-08, R160 ;  /* 0x32a570601fa07823 */ /* 0x000fe200000001a0 */
[----:B------:R-:W-:-:S06]  /*5310*/  SHF.L.U32 R31, R162, 0x17, RZ ;  /* 0x00000017a21f7819 */ /* 0x000fcc00000006ff */
[----:B------:R-:W4:Y:S01]  /*5320*/  MUFU.EX2 R11, R11 ;  /* 0x0000000b000b7308 */ /* 0x000f220000000800 */
[----:B-1----:R-:W-:Y:S01]  /*5330*/  FFMA R10, R25, R30, 1 ;  /* 0x3f800000190a7423 */ /* 0x002fe2000000001e */
[----:B------:R-:W-:Y:S01]  /*5340*/  SHF.L.U32 R30, R102, 0x17, RZ ;  /* 0x00000017661e7819 */ /* 0x000fe200000006ff */
[----:B------:R-:W-:Y:S01]  /*5350*/  FFMA R25, R28, R103, 1 ;  /* 0x3f8000001c197423 */ /* 0x000fe20000000067 */
[----:B------:R-:W-:Y:S01]  /*5360*/  SHF.L.U32 R28, R32, 0x17, RZ ;  /* 0x00000017201c7819 */ /* 0x000fe200000006ff */
[----:B--2---:R-:W-:Y:S01]  /*5370*/  IMAD.SHL.U32 R34, R98, 0x800000, RZ ;  /* 0x0080000062227824 */ /* 0x004fe200078e00ff */
[----:B------:R-:W-:Y:S01]  /*5380*/  SHF.L.U32 R32, R36, 0x17, RZ ;  /* 0x0000001724207819 */ /* 0x000fe200000006ff */
[----:B------:R-:W-:Y:S01]  /*5390*/  FFMA R30, R30, R33, 1 ;  /* 0x3f8000001e1e7423 */ /* 0x000fe20000000021 */
[----:B------:R-:W1:Y:S01]  /*53a0*/  MUFU.EX2 R96, R96 ;  /* 0x0000006000607308 */ /* 0x000e620000000800 */
[----:B------:R-:W-:Y:S01]  /*53b0*/  SHF.L.U32 R33, R38, 0x17, RZ ;  /* 0x0000001726217819 */ /* 0x000fe200000006ff */
[----:B------:R-:W-:Y:S01]  /*53c0*/  FFMA R28, R28, R163, 1 ;  /* 0x3f8000001c1c7423 */ /* 0x000fe200000000a3 */
[----:B---3--:R-:W-:-:S05]  /*53d0*/  FFMA R32, R32, R35, 1 ;  /* 0x3f80000020207423 */ /* 0x008fca0000000023 */
[----:B------:R-:W2:Y:S01]  /*53e0*/  MUFU.EX2 R164, R164 ;  /* 0x000000a400a47308 */ /* 0x000ea20000000800 */
[----:B----4-:R-:W-:-:S07]  /*53f0*/  FFMA R11, R6, R11, 1 ;  /* 0x3f800000060b7423 */ /* 0x010fce000000000b */
[----:B------:R-:W3:Y:S01]  /*5400*/  MUFU.EX2 R4, R37 ;  /* 0x0000002500047308 */ /* 0x000ee20000000800 */
[----:B-1----:R-:W-:-:S07]  /*5410*/  FFMA R29, R29, R96, 1 ;  /* 0x3f8000001d1d7423 */ /* 0x002fce0000000060 */
[----:B------:R-:W1:Y:S01]  /*5420*/  MUFU.EX2 R3, R160 ;  /* 0x000000a000037308 */ /* 0x000e620000000800 */
[----:B--2---:R-:W-:-:S07]  /*5430*/  FFMA R31, R31, R164, 1 ;  /* 0x3f8000001f1f7423 */ /* 0x004fce00000000a4 */
[----:B------:R-:W2:Y:S01]  /*5440*/  MUFU.EX2 R5, R168 ;  /* 0x000000a800057308 */ /* 0x000ea20000000800 */
[----:B---3--:R-:W-:Y:S01]  /*5450*/  FFMA R33, R33, R4, 1 ;  /* 0x3f80000021217423 */ /* 0x008fe20000000004 */
[----:B-1----:R-:W-:Y:S01]  /*5460*/  FFMA R34, R34, R3, 1 ;  /* 0x3f80000022227423 */ /* 0x002fe20000000003 */
[----:B--2---:R-:W-:Y:S01]  /*5470*/  FFMA R35, R166, R5, 1 ;  /* 0x3f800000a6237423 */ /* 0x004fe20000000005 */
[----:B------:R-:W-:Y:S06]  /*5480*/  @P2 BRA `(.L_x_111) ;  /* 0x0000000000142947 */ /* 0x000fec0003800000 */
[----:B------:R-:W-:Y:S02]  /*5490*/  MOV R0, R7 ;  /* 0x0000000700007202 */ /* 0x000fe40000000f00 */
[----:B------:R-:W-:-:S07]  /*54a0*/  MOV R4, 0x54c0 ;  /* 0x000054c000047802 */ /* 0x000fce0000000f00 */
[----:B------:R-:W-:Y:S05]  /*54b0*/  CALL.REL.NOINC `($__internal_0_$__cuda_sm20_rcp_rn_f32_slowpath) ;  /* 0x0000010800047944 */ /* 0x000fea0003c00000 */
[----:B------:R-:W-:Y:S01]  /*54c0*/  MOV R36, R0 ;  /* 0x0000000000247202 */ /* 0x000fe20000000f00 */
[----:B------:R-:W-:Y:S06]  /*54d0*/  BRA `(.L_x_112) ;  /* 0x0000000000107947 */ /* 0x000fec0003800000 */
.L_x_111:
[----:B------:R-:W1:Y:S02]  /*54e0*/  MUFU.RCP R36, R7 ;  /* 0x0000000700247308 */ /* 0x000e640000001000 */
[----:B-1----:R-:W-:-:S04]  /*54f0*/  FFMA R0, R7, R36, -1 ;  /* 0xbf80000007007423 */ /* 0x002fc80000000024 */
[----:B------:R-:W-:-:S04]  /*5500*/  FADD.FTZ R3, -R0, -RZ ;  /* 0x800000ff00037221 */ /* 0x000fc80000010100 */
[----:B------:R-:W-:-:S07]  /*5510*/  FFMA R36, R36, R3, R36 ;  /* 0x0000000324247223 */ /* 0x000fce0000000024 */
.L_x_112:
[----:B------:R-:W-:Y:S05]  /*5520*/  BSYNC B1 ;  /* 0x0000000000017941 */ /* 0x000fea0003800000 */
.L_x_110:
        /* <DEDUP_REMOVED lines=10> */
.L_x_114:
[----:B------:R-:W1:Y:S02]  /*55d0*/  MUFU.RCP R0, R9 ;  /* 0x0000000900007308 */ /* 0x000e640000001000 */
[----:B-1----:R-:W-:-:S04]  /*55e0*/  FFMA R3, R9, R0, -1 ;  /* 0xbf80000009037423 */ /* 0x002fc80000000000 */
[----:B------:R-:W-:-:S04]  /*55f0*/  FADD.FTZ R3, -R3, -RZ ;  /* 0x800000ff03037221 */ /* 0x000fc80000010100 */
[----:B------:R-:W-:-:S07]  /*5600*/  FFMA R37, R0, R3, R0 ;  /* 0x0000000300257223 */ /* 0x000fce0000000000 */
.L_x_115:
[----:B------:R-:W-:Y:S05]  /*5610*/  BSYNC B1 ;  /* 0x0000000000017941 */ /* 0x000fea0003800000 */
.L_x_113:
        /* <DEDUP_REMOVED lines=10> */
.L_x_117:
[----:B------:R-:W1:Y:S02]  /*56c0*/  MUFU.RCP R0, R11 ;  /* 0x0000000b00007308 */ /* 0x000e640000001000 */
[----:B-1----:R-:W-:-:S04]  /*56d0*/  FFMA R3, R11, R0, -1 ;  /* 0xbf8000000b037423 */ /* 0x002fc80000000000 */
[----:B------:R-:W-:-:S04]  /*56e0*/  FADD.FTZ R3, -R3, -RZ ;  /* 0x800000ff03037221 */ /* 0x000fc80000010100 */
[----:B------:R-:W-:-:S07]  /*56f0*/  FFMA R9, R0, R3, R0 ;  /* 0x0000000300097223 */ /* 0x000fce0000000000 */
.L_x_118:
[----:B------:R-:W-:Y:S05]  /*5700*/  BSYNC B1 ;  /* 0x0000000000017941 */ /* 0x000fea0003800000 */
.L_x_116:
        /* <DEDUP_REMOVED lines=10> */
.L_x_120:
[----:B------:R-:W1:Y:S02]  /*57b0*/  MUFU.RCP R3, R24 ;  /* 0x0000001800037308 */ /* 0x000e640000001000 */
[----:B-1----:R-:W-:-:S04]  /*57c0*/  FFMA R0, R24, R3, -1 ;  /* 0xbf80000018007423 */ /* 0x002fc80000000003 */
[----:B------:R-:W-:-:S04]  /*57d0*/  FADD.FTZ R0, -R0, -RZ ;  /* 0x800000ff00007221 */ /* 0x000fc80000010100 */
[----:B------:R-:W-:-:S07]  /*57e0*/  FFMA R38, R3, R0, R3 ;  /* 0x0000000003267223 */ /* 0x000fce0000000003 */
.L_x_121:
[----:B------:R-:W-:Y:S05]  /*57f0*/  BSYNC B1 ;  /* 0x0000000000017941 */ /* 0x000fea0003800000 */
.L_x_119:
        /* <DEDUP_REMOVED lines=10> */
.L_x_123:
[----:B------:R-:W1:Y:S02]  /*58a0*/  MUFU.RCP R0, R27 ;  /* 0x0000001b00007308 */ /* 0x000e640000001000 */
[----:B-1----:R-:W-:-:S04]  /*58b0*/  FFMA R3, R27, R0, -1 ;  /* 0xbf8000001b037423 */ /* 0x002fc80000000000 */
[----:B------:R-:W-:-:S04]  /*58c0*/  FADD.FTZ R3, -R3, -RZ ;  /* 0x800000ff03037221 */ /* 0x000fc80000010100 */
[----:B------:R-:W-:-:S07]  /*58d0*/  FFMA R11, R0, R3, R0 ;  /* 0x00000003000b7223 */ /* 0x000fce0000000000 */
.L_x_124:
[----:B------:R-:W-:Y:S05]  /*58e0*/  BSYNC B1 ;  /* 0x0000000000017941 */ /* 0x000fea0003800000 */
.L_x_122:
        /* <DEDUP_REMOVED lines=10> */
.L_x_126:
[----:B------:R-:W1:Y:S02]  /*5990*/  MUFU.RCP R3, R10 ;  /* 0x0000000a00037308 */ /* 0x000e640000001000 */
[----:B-1----:R-:W-:-:S04]  /*59a0*/  FFMA R0, R10, R3, -1 ;  /* 0xbf8000000a007423 */ /* 0x002fc80000000003 */
[----:B------:R-:W-:-:S04]  /*59b0*/  FADD.FTZ R0, -R0, -RZ ;  /* 0x800000ff00007221 */ /* 0x000fc80000010100 */
[----:B------:R-:W-:-:S07]  /*59c0*/  FFMA R24, R3, R0, R3 ;  /* 0x0000000003187223 */ /* 0x000fce0000000003 */
.L_x_127:
[----:B------:R-:W-:Y:S05]  /*59d0*/  BSYNC B1 ;  /* 0x0000000000017941 */ /* 0x000fea0003800000 */
.L_x_125:
        /* <DEDUP_REMOVED lines=10> */
.L_x_129:
[----:B------:R-:W1:Y:S02]  /*5a80*/  MUFU.RCP R10, R25 ;  /* 0x00000019000a7308 */ /* 0x000e640000001000 */
[----:B-1----:R-:W-:-:S04]  /*5a90*/  FFMA R0, R25, R10, -1 ;  /* 0xbf80000019007423 */ /* 0x002fc8000000000a */
[----:B------:R-:W-:-:S04]  /*5aa0*/  FADD.FTZ R3, -R0, -RZ ;  /* 0x800000ff00037221 */ /* 0x000fc80000010100 */
[----:B------:R-:W-:-:S07]  /*5ab0*/  FFMA R10, R10, R3, R10 ;  /* 0x000000030a0a7223 */ /* 0x000fce000000000a */
.L_x_130:
[----:B------:R-:W-:Y:S05]  /*5ac0*/  BSYNC B1 ;  /* 0x0000000000017941 */ /* 0x000fea0003800000 */
.L_x_128:
        /* <DEDUP_REMOVED lines=10> */
.L_x_132:
[----:B------:R-:W1:Y:S02]  /*5b70*/  MUFU.RCP R25, R26 ;  /* 0x0000001a00197308 */ /* 0x000e640000001000 */
[----:B-1----:R-:W-:-:S04]  /*5b80*/  FFMA R0, R26, R25, -1 ;  /* 0xbf8000001a007423 */ /* 0x002fc80000000019 */
[----:B------:R-:W-:-:S04]  /*5b90*/  FADD.FTZ R0, -R0, -RZ ;  /* 0x800000ff00007221 */ /* 0x000fc80000010100 */
[----:B------:R-:W-:-:S07]  /*5ba0*/  FFMA R25, R25, R0, R25 ;  /* 0x0000000019197223 */ /* 0x000fce0000000019 */
.L_x_133:
[----:B------:R-:W-:Y:S05]  /*5bb0*/  BSYNC B1 ;  /* 0x0000000000017941 */ /* 0x000fea0003800000 */
.L_x_131:
        /* <DEDUP_REMOVED lines=10> */
.L_x_135:
[----:B------:R-:W1:Y:S02]  /*5c60*/  MUFU.RCP R3, R28 ;  /* 0x0000001c00037308 */ /* 0x000e640000001000 */
[----:B-1----:R-:W-:-:S04]  /*5c70*/  FFMA R0, R28, R3, -1 ;  /* 0xbf8000001c007423 */ /* 0x002fc80000000003 */
[----:B------:R-:W-:-:S04]  /*5c80*/  FADD.FTZ R0, -R0, -RZ ;  /* 0x800000ff00007221 */ /* 0x000fc80000010100 */
[----:B------:R-:W-:-:S07]  /*5c90*/  FFMA R26, R3, R0, R3 ;  /* 0x00000000031a7223 */ /* 0x000fce0000000003 */
.L_x_136:
[----:B------:R-:W-:Y:S05]  /*5ca0*/  BSYNC B1 ;  /* 0x0000000000017941 */ /* 0x000fea0003800000 */
.L_x_134:
        /* <DEDUP_REMOVED lines=10> */
.L_x_138:
[----:B------:R-:W1:Y:S02]  /*5d50*/  MUFU.RCP R0, R29 ;  /* 0x0000001d00007308 */ /* 0x000e640000001000 */
[----:B-1----:R-:W-:-:S04]  /*5d60*/  FFMA R3, R29, R0, -1 ;  /* 0xbf8000001d037423 */ /* 0x002fc80000000000 */
[----:B------:R-:W-:-:S04]  /*5d70*/  FADD.FTZ R3, -R3, -RZ ;  /* 0x800000ff03037221 */ /* 0x000fc80000010100 */
[----:B------:R-:W-:-:S07]  /*5d80*/  FFMA R27, R0, R3, R0 ;  /* 0x00000003001b7223 */ /* 0x000fce0000000000 */
.L_x_139:
[----:B------:R-:W-:Y:S05]  /*5d90*/  BSYNC B1 ;  /* 0x0000000000017941 */ /* 0x000fea0003800000 */
.L_x_137:
        /* <DEDUP_REMOVED lines=10> */
.L_x_141:
[----:B------:R-:W1:Y:S02]  /*5e40*/  MUFU.RCP R3, R30 ;  /* 0x0000001e00037308 */ /* 0x000e640000001000 */
[----:B-1----:R-:W-:-:S04]  /*5e50*/  FFMA R0, R30, R3, -1 ;  /* 0xbf8000001e007423 */ /* 0x002fc80000000003 */
[----:B------:R-:W-:-:S04]  /*5e60*/  FADD.FTZ R0, -R0, -RZ ;  /* 0x800000ff00007221 */ /* 0x000fc80000010100 */
[----:B------:R-:W-:-:S07]  /*5e70*/  FFMA R28, R3, R0, R3 ;  /* 0x00000000031c7223 */ /* 0x000fce0000000003 */
.L_x_142:
[----:B------:R-:W-:Y:S05]  /*5e80*/  BSYNC B1 ;  /* 0x0000000000017941 */ /* 0x000fea0003800000 */
.L_x_140:
        /* <DEDUP_REMOVED lines=10> */
.L_x_144:
[----:B------:R-:W1:Y:S02]  /*5f30*/  MUFU.RCP R0, R31 ;  /* 0x0000001f00007308 */ /* 0x000e640000001000 */
[----:B-1----:R-:W-:-:S04]  /*5f40*/  FFMA R3, R31, R0, -1 ;  /* 0xbf8000001f037423 */ /* 0x002fc80000000000 */
[----:B------:R-:W-:-:S04]  /*5f50*/  FADD.FTZ R3, -R3, -RZ ;  /* 0x800000ff03037221 */ /* 0x000fc80000010100 */
[----:B------:R-:W-:-:S07]  /*5f60*/  FFMA R29, R0, R3, R0 ;  /* 0x00000003001d7223 */ /* 0x000fce0000000000 */
.L_x_145:
[----:B------:R-:W-:Y:S05]  /*5f70*/  BSYNC B1 ;  /* 0x0000000000017941 */ /* 0x000fea0003800000 */
.L_x_143:
        /* <DEDUP_REMOVED lines=10> */
.L_x_147:
[----:B------:R-:W1:Y:S02]  /*6020*/  MUFU.RCP R3, R32 ;  /* 0x0000002000037308 */ /* 0x000e640000001000 */
[----:B-1----:R-:W-:-:S04]  /*6030*/  FFMA R0, R32, R3, -1 ;  /* 0xbf80000020007423 */ /* 0x002fc80000000003 */
[----:B------:R-:W-:-:S04]  /*6040*/  FADD.FTZ R0, -R0, -RZ ;  /* 0x800000ff00007221 */ /* 0x000fc80000010100 */
[----:B------:R-:W-:-:S07]  /*6050*/  FFMA R30, R3, R0, R3 ;  /* 0x00000000031e7223 */ /* 0x000fce0000000003 */
.L_x_148:
[----:B------:R-:W-:Y:S05]  /*6060*/  BSYNC B1 ;  /* 0x0000000000017941 */ /* 0x000fea0003800000 */
.L_x_146:
        /* <DEDUP_REMOVED lines=10> */
.L_x_150:
[----:B------:R-:W1:Y:S02]  /*6110*/  MUFU.RCP R0, R33 ;  /* 0x0000002100007308 */ /* 0x000e640000001000 */
[----:B-1----:R-:W-:-:S04]  /*6120*/  FFMA R3, R33, R0, -1 ;  /* 0xbf80000021037423 */ /* 0x002fc80000000000 */
[----:B------:R-:W-:-:S04]  /*6130*/  FADD.FTZ R3, -R3, -RZ ;  /* 0x800000ff03037221 */ /* 0x000fc80000010100 */
[----:B------:R-:W-:-:S07]  /*6140*/  FFMA R31, R0, R3, R0 ;  /* 0x00000003001f7223 */ /* 0x000fce0000000000 */
.L_x_151:
[----:B------:R-:W-:Y:S05]  /*6150*/  BSYNC B1 ;  /* 0x0000000000017941 */ /* 0x000fea0003800000 */
.L_x_149:
        /* <DEDUP_REMOVED lines=10> */
.L_x_153:
[----:B------:R-:W1:Y:S02]  /*6200*/  MUFU.RCP R3, R34 ;  /* 0x0000002200037308 */ /* 0x000e640000001000 */
[----:B-1----:R-:W-:-:S04]  /*6210*/  FFMA R0, R34, R3, -1 ;  /* 0xbf80000022007423 */ /* 0x002fc80000000003 */
[----:B------:R-:W-:-:S04]  /*6220*/  FADD.FTZ R0, -R0, -RZ ;  /* 0x800000ff00007221 */ /* 0x000fc80000010100 */
[----:B------:R-:W-:-:S07]  /*6230*/  FFMA R32, R3, R0, R3 ;  /* 0x0000000003207223 */ /* 0x000fce0000000003 */
.L_x_154:
[----:B------:R-:W-:Y:S05]  /*6240*/  BSYNC B1 ;  /* 0x0000000000017941 */ /* 0x000fea0003800000 */
.L_x_152:
[----:B------:R-:W-:-:S04]  /*6250*/  IADD3 R0, R35, 0x1800000, RZ ;  /* 0x0180000023007810 */ /* 0x000fc80007ffe0ff */
[----:B------:R-:W-:-:S04]  /*6260*/  LOP3.LUT R0, R0, 0x7f800000, RZ, 0xc0, !PT ;  /* 0x7f80000000007812 */ /* 0x000fc800078ec0ff */
[----:B------:R-:W-:-:S13]  /*6270*/  ISETP.GT.U32.AND P2, PT, R0, 0x1ffffff, PT ;  /* 0x01ffffff0000780c */ /* 0x000fda0003f44070 */
[----:B------:R-:W-:Y:S05]  /*6280*/  @P2 BRA `(.L_x_155) ;  /* 0x0000000000102947 */ /* 0x000fea0003800000 */
[----:B------:R-:W-:Y:S02]  /*6290*/  MOV R0, R35 ;  /* 0x0000002300007202 */ /* 0x000fe40000000f00 */
[----:B------:R-:W-:-:S07]  /*62a0*/  MOV R4, 0x62c0 ;  /* 0x000062c000047802 */ /* 0x000fce0000000f00 */
[----:B------:R-:W-:Y:S05]  /*62b0*/  CALL.REL.NOINC `($__internal_0_$__cuda_sm20_rcp_rn_f32_slowpath) ;  /* 0x000000f800847944 */ /* 0x000fea0003c00000 */
[----:B------:R-:W-:Y:S05]  /*62c0*/  BRA `(.L_x_156) ;  /* 0x0000000000107947 */ /* 0x000fea0003800000 */
.L_x_155:
[----:B------:R-:W1:Y:S02]  /*62d0*/  MUFU.RCP R0, R35 ;  /* 0x0000002300007308 */ /* 0x000e640000001000 */
[----:B-1----:R-:W-:-:S04]  /*62e0*/  FFMA R3, R35, R0, -1 ;  /* 0xbf80000023037423 */ /* 0x002fc80000000000 */
[----:B------:R-:W-:-:S04]  /*62f0*/  FADD.FTZ R3, -R3, -RZ ;  /* 0x800000ff03037221 */ /* 0x000fc80000010100 */
[----:B------:R-:W-:-:S07]  /*6300*/  FFMA R0, R0, R3, R0 ;  /* 0x0000000300007223 */ /* 0x000fce0000000000 */
.L_x_156:
[----:B------:R-:W-:Y:S01]  /*6310*/  F2FP.BF16.F32.PACK_AB R6, R24, R11 ;  /* 0x0000000b1806723e */ /* 0x000fe200000010ff */
[----:B------:R-:W-:Y:S05]  /*6320*/  WARPSYNC.ALL ;  /* 0x0000000000007948 */ /* 0x000fea0003800000 */
[----:B------:R-:W-:Y:S01]  /*6330*/  F2FP.BF16.F32.PACK_AB R4, R37, R36 ;  /* 0x000000242504723e */ /* 0x000fe200000010ff */
[----:B------:R-:W-:Y:S01]  /*6340*/  BSSY B0, `(.L_x_157) ;  /* 0x000001b000007945 */ /* 0x000fe20003800000 */
[----:B------:R-:W-:Y:S02]  /*6350*/  F2FP.BF16.F32.PACK_AB R5, R38, R9 ;  /* 0x000000092605723e */ /* 0x000fe400000010ff */
[----:B------:R-:W-:-:S02]  /*6360*/  F2FP.BF16.F32.PACK_AB R7, R25, R10 ;  /* 0x0000000a1907723e */ /* 0x000fc400000010ff */
[----:B------:R-:W-:Y:S02]  /*6370*/  F2FP.BF16.F32.PACK_AB R11, R0, R32 ;  /* 0x00000020000b723e */ /* 0x000fe400000010ff */
[----:B------:R-:W-:Y:S01]  /*6380*/  F2FP.BF16.F32.PACK_AB R8, R27, R26 ;  /* 0x0000001a1b08723e */ /* 0x000fe200000010ff */
[----:B------:R1:W-:Y:S01]  /*6390*/  STSM.16.M88.4 [R92+0x2200], R4 ;  /* 0x002200045c007844 */ /* 0x0003e20000000200 */
[----:B------:R-:W-:Y:S02]  /*63a0*/  F2FP.BF16.F32.PACK_AB R9, R29, R28 ;  /* 0x0000001c1d09723e */ /* 0x000fe400000010ff */
[----:B------:R-:W-:Y:S02]  /*63b0*/  F2FP.BF16.F32.PACK_AB R10, R31, R30 ;  /* 0x0000001e1f0a723e */ /* 0x000fe400000010ff */
        /* <DEDUP_REMOVED lines=12> */
[----:B------:R-:W-:Y:S02]  /*6480*/  UIADD3 UR4, UR52, 0x2200, URZ ;  /* 0x0000220034047890 */ /* 0x000fe4000fffe03f */
[----:B------:R-:W-:Y:S01]  /*6490*/  UIADD3.X UR9, URZ, UR55, URZ, UP0, !UPT ;  /* 0x000000373f097290 */ /* 0x000fe200087fe43f */
[----:B------:R-:W-:Y:S01]  /*64a0*/  UMOV UR5, UR45 ;  /* 0x0000002d00057c82 */ /* 0x000fe20008000000 */
[----:B------:R-:W-:-:S07]  /*64b0*/  UMOV UR7, UR47 ;  /* 0x0000002f00077c82 */ /* 0x000fce0008000000 */
[----:B------:R2:W-:Y:S01]  /*64c0*/  UTMASTG.3D [UR4], [UR8] ;  /* 0x00000004080073b5 */ /* 0x0005e20008010000 */
[----:B------:R0:W-:Y:S01]  /*64d0*/  UTMACMDFLUSH ;  /* 0x00000000000079b7 */ /* 0x0001e20000000000 */
[----:B--2---:R-:W-:-:S04]  /*64e0*/  DEPBAR.LE SB0, 0x1 ;  /* 0x000080400000791a */ /* 0x004fc80000000000 */
.L_x_158:
[----:B------:R-:W-:Y:S05]  /*64f0*/  BSYNC B0 ;  /* 0x0000000000007941 */ /* 0x000fea0003800000 */
.L_x_157:
[----:B-1----:R-:W-:Y:S01]  /*6500*/  IADD3 R0, R92, 0x2200, RZ ;  /* 0x000022005c007810 */ /* 0x002fe20007ffe0ff */
[----:B------:R-:W-:Y:S04]  /*6510*/  BAR.SYNC.DEFER_BLOCKING 0x1, 0x100 ;  /* 0x0044000000007b1d */ /* 0x000fe80000010000 */
[----:B------:R-:W-:Y:S02]  /*6520*/  IMAD R9, R155, 0x2, R0 ;  /* 0x000000029b097824 */ /* 0x000fe400078e0200 */
[----:B------:R-:W-:Y:S04]  /*6530*/  BSSY B0, `(.L_x_159) ;  /* 0x0000009000007945 */ /* 0x000fe80003800000 */
[----:B------:R-:W-:Y:S05]  /*6540*/  @P0 BRA `(.L_x_160) ;  /* 0x00000000001c0947 */ /* 0x000fea0003800000 */
[----:B------:R-:W-:-:S13]  /*6550*/  ISETP.NE.AND P2, PT, R158, 0x3, PT ;  /* 0x000000039e00780c */ /* 0x000fda0003f45270 */
[----:B------:R-:W-:Y:S05]  /*6560*/  @!P2 BRA `(.L_x_161) ;  /* 0x000000000004a947 */ /* 0x000fea0003800000 */
[----:B------:R-:W-:Y:S01]  /*6570*/  BPT.TRAP 0x1 ;  /* 0x000000040000795c */ /* 0x000fe20000300000 */
.L_x_161:
[----:B------:R-:W-:-:S04]  /*6580*/  ULEA UR4, UR36, UR52, 0x3 ;  /* 0x0000003424047291 */ /* 0x000fc8000f8e183f */
[----:B------:R-:W-:-:S04]  /*6590*/  UIADD3 UR4, UR4, 0x60, URZ ;  /* 0x0000006004047890 */ /* 0x000fc8000fffe03f */
[----:B------:R-:W-:-:S09]  /*65a0*/  UPRMT UR4, UR51, 0x654, UR4 ;  /* 0x0000065433047896 */ /* 0x000fd20008000004 */
[----:B------:R-:W-:Y:S03]  /*65b0*/  SYNCS.ARRIVE.TRANS64.RED.A1T0 RZ, [UR4], RZ ;  /* 0x000000ffffff79a7 */ /* 0x000fe60008100404 */
.L_x_160:
[----:B------:R-:W-:Y:S05]  /*65c0*/  BSYNC B0 ;  /* 0x0000000000007941 */ /* 0x000fea0003800000 */
.L_x_159:
[----:B------:R-:W-:Y:S01]  /*65d0*/  UIADD3 UR36, UR36, 0x1, URZ ;  /* 0x0000000124247890 */ /* 0x000fe2000fffe03f */
[----:B------:R-:W-:Y:S01]  /*65e0*/  BSSY B0, `(.L_x_162) ;  /* 0x0000038000007945 */ /* 0x000fe20003800000 */
[----:B------:R-:W-:Y:S02]  /*65f0*/  MOV R10, RZ ;  /* 0x000000ff000a7202 */ /* 0x000fe40000000f00 */
[----:B------:R-:W-:-:S04]  /*6600*/  UISETP.NE.AND UP0, UPT, UR36, 0x4, UPT ;  /* 0x000000042400788c */ /* 0x000fc8000bf05270 */
[----:B------:R-:W-:Y:S01]  /*6610*/  USEL UR36, UR36, URZ, UP0 ;  /* 0x0000003f24247287 */ /* 0x000fe20008000000 */
[----:B------:R-:W-:Y:S11]  /*6620*/  @P0 BRA `(.L_x_163) ;  /* 0x0000000000cc0947 */ /* 0x000ff60003800000 */
[----:B------:R-:W-:-:S13]  /*6630*/  ISETP.NE.AND P2, PT, R158, 0x3, PT ;  /* 0x000000039e00780c */ /* 0x000fda0003f45270 */
[----:B------:R-:W-:Y:S05]  /*6640*/  @!P2 BRA `(.L_x_164) ;  /* 0x000000000004a947 */ /* 0x000fea0003800000 */
[----:B------:R-:W-:Y:S01]  /*6650*/  BPT.TRAP 0x1 ;  /* 0x000000040000795c */ /* 0x000fe20000300000 */
.L_x_164:
[C---:B------:R-:W-:Y:S01]  /*6660*/  LEA R0, R12.reuse, UR52, 0x3 ;  /* 0x000000340c007c11 */ /* 0x040fe2000f8e18ff */
[----:B------:R-:W-:Y:S01]  /*6670*/  BSSY B1, `(.L_x_165) ;  /* 0x0000006000017945 */ /* 0x000fe20003800000 */
[----:B------:R-:W-:Y:S02]  /*6680*/  SHF.L.U32 R3, RZ, 0x1f, RZ ;  /* 0x0000001fff037819 */ /* 0x000fe400000006ff */
[----:B------:R-:W-:Y:S02]  /*6690*/  IADD3 R11, R12, 0x1, RZ ;  /* 0x000000010c0b7810 */ /* 0x000fe40007ffe0ff */
[----:B------:R-:W1:Y:S02]  /*66a0*/  SYNCS.PHASECHK.TRANS64.TRYWAIT P2, [R0+URZ+0x40], R3 ;  /* 0x00004003000075a7 */ /* 0x000e64000804017f */
[----:B------:R-:W-:Y:S01]  /*66b0*/  ISETP.NE.AND P3, PT, R11, 0x4, PT ;  /* 0x000000040b00780c */ /* 0x000fe20003f65270 */
[----:B-1----:R-:W-:-:S12]  /*66c0*/  @!P2 BRA `(.L_x_166) ;  /* 0x000000ec0064a947 */ /* 0x002fd80003800000 */
.L_x_612:
[----:B------:R-:W-:Y:S05]  /*66d0*/  BSYNC B1 ;  /* 0x0000000000017941 */ /* 0x000fea0003800000 */
.L_x_165:
[----:B------:R-:W-:Y:S05]  /*66e0*/  @P1 BRA `(.L_x_167) ;  /* 0x0000000000941947 */ /* 0x000fea0003800000 */
[----:B------:R-:W-:Y:S01]  /*66f0*/  LEA R30, R12, R101, 0xd ;  /* 0x000000650c1e7211 */ /* 0x000fe200078e68ff */
[----:B------:R-:W-:Y:S05]  /*6700*/  WARPSYNC.ALL ;  /* 0x0000000000007948 */ /* 0x000fea0003800000 */
[----:B------:R-:W-:Y:S01]  /*6710*/  LEA R5, R155, R30, 0x1 ;  /* 0x0000001e9b057211 */ /* 0x000fe200078e08ff */
[----:B------:R-:W1:Y:S05]  /*6720*/  LDSM.16.M88.4 R12, [R30] ;  /* 0x000000001e0c783b */ /* 0x000e6a0000000200 */
[----:B------:R-:W2:Y:S01]  /*6730*/  LDSM.16.M88.4 R4, [R5] ;  /* 0x000000000504783b */ /* 0x000ea20000000200 */
[----:B-1----:R-:W-:Y:S01]  /*6740*/  IMAD.U32 R0, R12, 0x10000, RZ ;  /* 0x000100000c007824 */ /* 0x002fe200078e00ff */
[----:B------:R-:W-:-:S02]  /*6750*/  SHF.L.U32 R20, R14, 0x10, RZ ;  /* 0x000000100e147819 */ /* 0x000fc400000006ff */
[----:B------:R-:W-:Y:S02]  /*6760*/  LOP3.LUT R12, R12, 0xffff0000, RZ, 0xc0, !PT ;  /* 0xffff00000c0c7812 */ /* 0x000fe400078ec0ff */
[----:B--2---:R-:W-:Y:S01]  /*6770*/  SHF.L.U32 R30, R4, 0x10, RZ ;  /* 0x00000010041e7819 */ /* 0x004fe200000006ff */
[----:B------:R-:W-:Y:S01]  /*6780*/  IMAD.U32 R32, R5, 0x10000, RZ ;  /* 0x0001000005207824 */ /* 0x000fe200078e00ff */
[----:B------:R-:W-:Y:S01]  /*6790*/  SHF.L.U32 R36, R6, 0x10, RZ ;  /* 0x0000001006247819 */ /* 0x000fe200000006ff */
        /* <DEDUP_REMOVED lines=26> */
.L_x_167:
[----:B------:R-:W-:Y:S02]  /*6940*/  SEL R10, RZ, 0x1, P3 ;  /* 0x00000001ff0a7807 */ /* 0x000fe40001800000 */
[----:B------:R-:W-:-:S07]  /*6950*/  SEL R12, R11, RZ, P3 ;  /* 0x000000ff0b0c7207 */ /* 0x000fce0001800000 */
.L_x_163:
[----:B------:R-:W-:Y:S05]  /*6960*/  BSYNC B0 ;  /* 0x0000000000007941 */ /* 0x000fea0003800000 */
.L_x_162:
[----:B------:R-:W-:Y:S01]  /*6970*/  MOV R160, 0x3bbb989d ;  /* 0x3bbb989d00a07802 */ /* 0x000fe20000000f00 */
[C---:B------:R-:W-:Y:S01]  /*6980*/  FFMA R109, R154.reuse, R109, R89 ;  /* 0x0000006d9a6d7223 */ /* 0x040fe20000000059 */
[----:B------:R-:W-:Y:S01]  /*6990*/  MOV R161, 0x437c0000 ;  /* 0x437c000000a17802 */ /* 0x000fe20000000f00 */
[C---:B------:R-:W-:Y:S01]  /*69a0*/  FFMA R104, R154.reuse, R104, R13 ;  /* 0x000000689a687223 */ /* 0x040fe2000000000d */
[C---:B------:R-:W-:Y:S01]  /*69b0*/  FFMA R108, R154.reuse, R108, R91 ;  /* 0x0000006c9a6c7223 */ /* 0x040fe2000000005b */
[----:B------:R-:W-:Y:S01]  /*69c0*/  FFMA.SAT R26, -R109, R160, 0.5 ;  /* 0x3f0000006d1a7423 */ /* 0x000fe200000021a0 */
[C---:B------:R-:W-:Y:S01]  /*69d0*/  FFMA R105, R154.reuse, R105, R14 ;  /* 0x000000699a697223 */ /* 0x040fe2000000000e */
[C---:B------:R-:W-:Y:S01]  /*69e0*/  FFMA R110, R154.reuse, R110, R23 ;  /* 0x0000006e9a6e7223 */ /* 0x040fe20000000017 */
[----:B------:R-:W-:Y:S01]  /*69f0*/  FFMA R106, R154, R106, R21 ;  /* 0x0000006a9a6a7223 */ /* 0x000fe20000000015 */
[-C--:B-1----:R-:W-:Y:S01]  /*6a00*/  FFMA.SAT R0, -R104, R160.reuse, 0.5 ;  /* 0x3f00000068007423 */ /* 0x082fe200000021a0 */
[-C--:B------:R-:W-:Y:S01]  /*6a10*/  FFMA.SAT R11, -R108, R160.reuse, 0.5 ;  /* 0x3f0000006c0b7423 */ /* 0x080fe200000021a0 */
[-C--:B------:R-:W-:Y:S01]  /*6a20*/  FFMA.RM R28, R26, R161.reuse, 12582913 ;  /* 0x4b4000011a1c7423 */ /* 0x080fe200000040a1 */
[-C--:B------:R-:W-:Y:S01]  /*6a30*/  FFMA.SAT R3, -R105, R160.reuse, 0.5 ;  /* 0x3f00000069037423 */ /* 0x080fe200000021a0 */
[-C--:B------:R-:W-:Y:S01]  /*6a40*/  FFMA.SAT R29, -R110, R160.reuse, 0.5 ;  /* 0x3f0000006e1d7423 */ /* 0x080fe200000021a0 */
[----:B------:R-:W-:Y:S01]  /*6a50*/  FFMA.SAT R4, -R106, R160, 0.5 ;  /* 0x3f0000006a047423 */ /* 0x000fe200000021a0 */
[-C--:B------:R-:W-:Y:S01]  /*6a60*/  FFMA.RM R0, R0, R161.reuse, 12582913 ;  /* 0x4b40000100007423 */ /* 0x080fe200000040a1 */
[-C--:B------:R-:W-:Y:S01]  /*6a70*/  FFMA.RM R25, R11, R161.reuse, 12582913 ;  /* 0x4b4000010b197423 */ /* 0x080fe200000040a1 */
[----:B------:R-:W-:Y:S01]  /*6a80*/  FADD R26, R28, -12583039 ;  /* 0xcb40007f1c1a7421 */ /* 0x000fe20000000000 */
[-C--:B------:R-:W-:Y:S01]  /*6a90*/  FFMA.RM R3, R3, R161.reuse, 12582913 ;  /* 0x4b40000103037423 */ /* 0x080fe200000040a1 */
[-C--:B------:R-:W-:Y:S01]  /*6aa0*/  FFMA.RM R31, R29, R161.reuse, 12582913 ;  /* 0x4b4000011d1f7423 */ /* 0x080fe200000040a1 */
[----:B------:R-:W-:Y:S01]  /*6ab0*/  FFMA.RM R4, R4, R161, 12582913 ;  /* 0x4b40000104047423 */ /* 0x000fe200000040a1 */
[----:B------:R-:W-:Y:S01]  /*6ac0*/  FADD R5, R0, -12583039 ;  /* 0xcb40007f00057421 */ /* 0x000fe20000000000 */
[----:B------:R-:W-:Y:S01]  /*6ad0*/  FADD R11, R25, -12583039 ;  /* 0xcb40007f190b7421 */ /* 0x000fe20000000000 */
[----:B------:R-:W-:Y:S01]  /*6ae0*/  FFMA R30, -R109, 1.4426950216293334961, -R26 ;  /* 0x3fb8aa3b6d1e7823 */ /* 0x000fe2000000091a */
[----:B------:R-:W-:Y:S01]  /*6af0*/  FADD R6, R3, -12583039 ;  /* 0xcb40007f03067421 */ /* 0x000fe20000000000 */
[C---:B------:R-:W-:Y:S01]  /*6b00*/  FFMA R112, R154.reuse, R112, R159 ;  /* 0x000000709a707223 */ /* 0x040fe2000000009f */
[C---:B------:R-:W-:Y:S01]  /*6b10*/  FFMA R107, R154.reuse, R107, R15 ;  /* 0x0000006b9a6b7223 */ /* 0x040fe2000000000f */
[----:B------:R-:W-:Y:S01]  /*6b20*/  FADD R29, R31, -12583039 ;  /* 0xcb40007f1f1d7421 */ /* 0x000fe20000000000 */
[----:B------:R-:W-:Y:S01]  /*6b30*/  FFMA R113, R154, R113, R95 ;  /* 0x000000719a717223 */ /* 0x000fe2000000005f */
[----:B------:R-:W-:Y:S01]  /*6b40*/  FADD R7, R4, -12583039 ;  /* 0xcb40007f04077421 */ /* 0x000fe20000000000 */
[----:B------:R-:W-:Y:S01]  /*6b50*/  FFMA R5, -R104, 1.4426950216293334961, -R5 ;  /* 0x3fb8aa3b68057823 */ /* 0x000fe20000000905 */
[----:B------:R-:W-:Y:S01]  /*6b60*/  FFMA R27, -R108, 1.4426950216293334961, -R11 ;  /* 0x3fb8aa3b6c1b7823 */ /* 0x000fe2000000090b */
[----:B------:R-:W-:Y:S01]  /*6b70*/  FFMA R30, -R109, 1.925963033500011079e-08, R30 ;  /* 0x32a570606d1e7823 */ /* 0x000fe2000000011e */
[----:B------:R-:W-:Y:S01]  /*6b80*/  FFMA R6, -R105, 1.4426950216293334961, -R6 ;  /* 0x3fb8aa3b69067823 */ /* 0x000fe20000000906 */
[----:B------:R-:W-:Y:S01]  /*6b90*/  FFMA.SAT R34, -R112, R160, 0.5 ;  /* 0x3f00000070227423 */ /* 0x000fe200000021a0 */
[----:B------:R-:W-:Y:S01]  /*6ba0*/  FFMA R114, R154, R114, R93 ;  /* 0x000000729a727223 */ /* 0x000fe2000000005d */
[-C--:B------:R-:W-:Y:S01]  /*6bb0*/  FFMA.SAT R8, -R107, R160.reuse, 0.5 ;  /* 0x3f0000006b087423 */ /* 0x080fe200000021a0 */
[-C--:B------:R-:W-:Y:S01]  /*6bc0*/  FFMA.SAT R35, -R113, R160.reuse, 0.5 ;  /* 0x3f00000071237423 */ /* 0x080fe200000021a0 */
[----:B------:R-:W-:Y:S01]  /*6bd0*/  FFMA R7, -R106, 1.4426950216293334961, -R7 ;  /* 0x3fb8aa3b6a077823 */ /* 0x000fe20000000907 */
[----:B------:R-:W-:Y:S01]  /*6be0*/  FFMA R33, -R110, 1.4426950216293334961, -R29 ;  /* 0x3fb8aa3b6e217823 */ /* 0x000fe2000000091d */
[----:B------:R-:W-:Y:S01]  /*6bf0*/  FFMA R115, R154, R115, R20 ;  /* 0x000000739a737223 */ /* 0x000fe20000000014 */
[----:B------:R-:W-:Y:S01]  /*6c00*/  FFMA R5, -R104, 1.925963033500011079e-08, R5 ;  /* 0x32a5706068057823 */ /* 0x000fe20000000105 */
[----:B------:R-:W-:Y:S01]  /*6c10*/  FFMA R27, -R108, 1.925963033500011079e-08, R27 ;  /* 0x32a570606c1b7823 */ /* 0x000fe2000000011b */
[----:B------:R1:W-:Y:S01]  /*6c20*/  MUFU.EX2 R29, R30 ;  /* 0x0000001e001d7308 */ /* 0x0003e20000000800 */
[----:B------:R-:W-:Y:S01]  /*6c30*/  FFMA R105, -R105, 1.925963033500011079e-08, R6 ;  /* 0x32a5706069697823 */ /* 0x000fe20000000106 */
[-C--:B------:R-:W-:Y:S01]  /*6c40*/  FFMA.RM R34, R34, R161.reuse, 12582913 ;  /* 0x4b40000122227423 */ /* 0x080fe200000040a1 */
[-C--:B------:R-:W-:Y:S01]  /*6c50*/  FFMA.RM R6, R8, R161.reuse, 12582913 ;  /* 0x4b40000108067423 */ /* 0x080fe200000040a1 */
[----:B------:R-:W-:Y:S01]  /*6c60*/  FFMA.RM R38, R35, R161, 12582913 ;  /* 0x4b40000123267423 */ /* 0x000fe200000040a1 */
[----:B------:R-:W-:Y:S01]  /*6c70*/  FFMA R7, -R106, 1.925963033500011079e-08, R7 ;  /* 0x32a570606a077823 */ /* 0x000fe20000000107 */
[-C--:B------:R-:W-:Y:S01]  /*6c80*/  FFMA.SAT R35, -R115, R160.reuse, 0.5 ;  /* 0x3f00000073237423 */ /* 0x080fe200000021a0 */
[----:B------:R-:W-:Y:S01]  /*6c90*/  FADD R24, R6, -12583039 ;  /* 0xcb40007f06187421 */ /* 0x000fe20000000000 */
[----:B------:R2:W-:Y:S01]  /*6ca0*/  MUFU.EX2 R26, R27 ;  /* 0x0000001b001a7308 */ /* 0x0005e20000000800 */
[----:B-1----:R-:W-:Y:S01]  /*6cb0*/  FFMA.SAT R30, -R114, R160, 0.5 ;  /* 0x3f000000721e7423 */ /* 0x002fe200000021a0 */
[C---:B------:R-:W-:Y:S01]  /*6cc0*/  FFMA R111, R154.reuse, R111, R157 ;  /* 0x0000006f9a6f7223 */ /* 0x040fe2000000009d */
[----:B------:R-:W-:Y:S01]  /*6cd0*/  FFMA.RM R100, R35, R161, 12582913 ;  /* 0x4b40000123647423 */ /* 0x000fe200000040a1 */
[----:B------:R-:W-:Y:S01]  /*6ce0*/  FFMA R119, R154, R119, R90 ;  /* 0x000000779a777223 */ /* 0x000fe2000000005a */
[----:B------:R-:W-:Y:S01]  /*6cf0*/  FFMA.RM R39, R30, R161, 12582913 ;  /* 0x4b4000011e277423 */ /* 0x000fe200000040a1 */
[----:B------:R-:W-:Y:S01]  /*6d00*/  FADD R30, R38, -12583039 ;  /* 0xcb40007f261e7421 */ /* 0x000fe20000000000 */
[----:B------:R-:W-:Y:S01]  /*6d10*/  FFMA R24, -R107, 1.4426950216293334961, -R24 ;  /* 0x3fb8aa3b6b187823 */ /* 0x000fe20000000918 */
[----:B------:R-:W1:Y:S01]  /*6d20*/  MUFU.EX2 R5, R5 ;  /* 0x0000000500057308 */ /* 0x000e620000000800 */
[----:B--2---:R-:W-:Y:S01]  /*6d30*/  FADD R27, R34, -12583039 ;  /* 0xcb40007f221b7421 */ /* 0x004fe20000000000 */
[----:B------:R-:W-:Y:S01]  /*6d40*/  FADD R35, R39, -12583039 ;  /* 0xcb40007f27237421 */ /* 0x000fe20000000000 */
[C---:B------:R-:W-:Y:S01]  /*6d50*/  FFMA R116, R154.reuse, R116, R97 ;  /* 0x000000749a747223 */ /* 0x040fe20000000061 */
[----:B------:R-:W-:Y:S01]  /*6d60*/  FFMA R117, R154, R117, R88 ;  /* 0x000000759a757223 */ /* 0x000fe20000000058 */
[----:B------:R-:W-:Y:S01]  /*6d70*/  FFMA R27, -R112, 1.4426950216293334961, -R27 ;  /* 0x3fb8aa3b701b7823 */ /* 0x000fe2000000091b */
[----:B------:R-:W-:Y:S01]  /*6d80*/  FFMA R118, R154, R118, R99 ;  /* 0x000000769a767223 */ /* 0x000fe20000000063 */
[-C--:B------:R-:W-:Y:S01]  /*6d90*/  FFMA.SAT R32, -R111, R160.reuse, 0.5 ;  /* 0x3f0000006f207423 */ /* 0x080fe200000021a0 */
[----:B------:R-:W2:Y:S01]  /*6da0*/  MUFU.EX2 R7, R7 ;  /* 0x0000000700077308 */ /* 0x000ea20000000800 */
[----:B------:R-:W-:Y:S01]  /*6db0*/  FADD R96, R100, -12583039 ;  /* 0xcb40007f64607421 */ /* 0x000fe20000000000 */
[-C--:B------:R-:W-:Y:S01]  /*6dc0*/  FFMA.SAT R106, -R119, R160.reuse, 0.5 ;  /* 0x3f000000776a7423 */ /* 0x080fe200000021a0 */
[----:B------:R-:W-:Y:S01]  /*6dd0*/  FFMA R27, -R112, 1.925963033500011079e-08, R27 ;  /* 0x32a57060701b7823 */ /* 0x000fe2000000011b */
[----:B------:R-:W-:Y:S01]  /*6de0*/  FFMA R36, -R113, 1.4426950216293334961, -R30 ;  /* 0x3fb8aa3b71247823 */ /* 0x000fe2000000091e */
[----:B------:R-:W-:Y:S01]  /*6df0*/  FFMA R35, -R114, 1.4426950216293334961, -R35 ;  /* 0x3fb8aa3b72237823 */ /* 0x000fe20000000923 */
[----:B------:R-:W-:Y:S01]  /*6e00*/  FFMA R24, -R107, 1.925963033500011079e-08, R24 ;  /* 0x32a570606b187823 */ /* 0x000fe20000000118 */
[-C--:B------:R-:W-:Y:S01]  /*6e10*/  FFMA.SAT R37, -R116, R160.reuse, 0.5 ;  /* 0x3f00000074257423 */ /* 0x080fe200000021a0 */
[-C--:B------:R-:W-:Y:S01]  /*6e20*/  FFMA.SAT R102, -R117, R160.reuse, 0.5 ;  /* 0x3f00000075667423 */ /* 0x080fe200000021a0 */
[----:B------:R-:W-:Y:S01]  /*6e30*/  FFMA.SAT R103, -R118, R160, 0.5 ;  /* 0x3f00000076677423 */ /* 0x000fe200000021a0 */
[-C--:B------:R-:W-:Y:S01]  /*6e40*/  FFMA.RM R32, R32, R161.reuse, 12582913 ;  /* 0x4b40000120207423 */ /* 0x080fe200000040a1 */
[----:B------:R-:W-:Y:S01]  /*6e50*/  FFMA R98, -R115, 1.4426950216293334961, -R96 ;  /* 0x3fb8aa3b73627823 */ /* 0x000fe20000000960 */
[----:B------:R3:W4:Y:S01]  /*6e60*/  MUFU.EX2 R8, R105 ;  /* 0x0000006900087308 */ /* 0x0007220000000800 */
[-C--:B------:R-:W-:Y:S01]  /*6e70*/  FFMA.RM R106, R106, R161.reuse, 12582913 ;  /* 0x4b4000016a6a7423 */ /* 0x080fe200000040a1 */
[----:B------:R-:W-:Y:S01]  /*6e80*/  FFMA R36, -R113, 1.925963033500011079e-08, R36 ;  /* 0x32a5706071247823 */ /* 0x000fe20000000124 */
[----:B------:R-:W-:Y:S01]  /*6e90*/  FFMA R35, -R114, 1.925963033500011079e-08, R35 ;  /* 0x32a5706072237823 */ /* 0x000fe20000000123 */
[----:B------:R-:W-:Y:S01]  /*6ea0*/  FFMA.RM R104, R102, R161, 12582913 ;  /* 0x4b40000166687423 */ /* 0x000fe200000040a1 */
[----:B------:R-:W-:-:S02]  /*6eb0*/  IMAD.SHL.U32 R0, R0, 0x800000, RZ ;  /* 0x0080000000007824 */ /* 0x000fc400078e00ff */
[----:B------:R-:W-:Y:S01]  /*6ec0*/  FFMA R115, -R115, 1.925963033500011079e-08, R98 ;  /* 0x32a5706073737823 */ /* 0x000fe20000000162 */
[----:B------:R-:W-:Y:S01]  /*6ed0*/  FADD R108, R106, -12583039 ;  /* 0xcb40007f6a6c7421 */ /* 0x000fe20000000000 */
[----:B------:R5:W-:Y:S01]  /*6ee0*/  MUFU.EX2 R30, R27 ;  /* 0x0000001b001e7308 */ /* 0x000be20000000800 */
[----:B---3--:R-:W-:Y:S01]  /*6ef0*/  FFMA.RM R105, R103, R161, 12582913 ;  /* 0x4b40000167697423 */ /* 0x008fe200000040a1 */
[----:B------:R-:W-:Y:S01]  /*6f00*/  SHF.L.U32 R4, R4, 0x17, RZ ;  /* 0x0000001704047819 */ /* 0x000fe200000006ff */
[----:B-1----:R-:W-:Y:S01]  /*6f10*/  FFMA R5, R0, R5, 1 ;  /* 0x3f80000000057423 */ /* 0x002fe20000000005 */
[----:B------:R-:W-:Y:S01]  /*6f20*/  FFMA R108, -R119, 1.4426950216293334961, -R108 ;  /* 0x3fb8aa3b776c7823 */ /* 0x000fe2000000096c */
[----:B------:R-:W-:Y:S01]  /*6f30*/  FFMA R33, -R110, 1.925963033500011079e-08, R33 ;  /* 0x32a570606e217823 */ /* 0x000fe20000000121 */
[----:B------:R-:W-:Y:S01]  /*6f40*/  SHF.L.U32 R3, R3, 0x17, RZ ;  /* 0x0000001703037819 */ /* 0x000fe200000006ff */
[----:B--2---:R-:W-:Y:S01]  /*6f50*/  FFMA R107, R4, R7, 1 ;  /* 0x3f800000046b7423 */ /* 0x004fe20000000007 */
[----:B------:R1:W2:Y:S01]  /*6f60*/  MUFU.EX2 R11, R24 ;  /* 0x00000018000b7308 */ /* 0x0002a20000000800 */
[----:B-----5:R-:W-:Y:S01]  /*6f70*/  FFMA.RM R27, R37, R161, 12582913 ;  /* 0x4b400001251b7423 */ /* 0x020fe200000040a1 */
[----:B------:R-:W-:-:S02]  /*6f80*/  VIADD R4, R5, 0x1800000 ;  /* 0x0180000005047836 */ /* 0x000fc40000000000 */
[----:B------:R-:W-:Y:S01]  /*6f90*/  FFMA R108, -R119, 1.925963033500011079e-08, R108 ;  /* 0x32a57060776c7823 */ /* 0x000fe2000000016c */
[----:B----4-:R-:W-:Y:S01]  /*6fa0*/  FFMA R110, R3, R8, 1 ;  /* 0x3f800000036e7423 */ /* 0x010fe20000000008 */
[----:B------:R-:W-:Y:S01]  /*6fb0*/  FADD R37, R27, -12583039 ;  /* 0xcb40007f1b257421 */ /* 0x000fe20000000000 */
[----:B------:R-:W-:Y:S01]  /*6fc0*/  SHF.L.U32 R25, R25, 0x17, RZ ;  /* 0x0000001719197819 */ /* 0x000fe200000006ff */
[----:B------:R-:W-:Y:S01]  /*6fd0*/  IMAD.SHL.U32 R28, R28, 0x800000, RZ ;  /* 0x008000001c1c7824 */ /* 0x000fe200078e00ff */
[----:B------:R3:W4:Y:S01]  /*6fe0*/  MUFU.EX2 R96, R36 ;  /* 0x0000002400607308 */ /* 0x0007220000000800 */
[----:B-1----:R-:W-:Y:S01]  /*6ff0*/  FADD R24, R32, -12583039 ;  /* 0xcb40007f20187421 */ /* 0x002fe20000000000 */
[----:B------:R-:W-:Y:S01]  /*7000*/  FFMA R37, -R116, 1.4426950216293334961, -R37 ;  /* 0x3fb8aa3b74257823 */ /* 0x000fe20000000925 */
[----:B------:R-:W-:Y:S01]  /*7010*/  LOP3.LUT R4, R4, 0x7f800000, RZ, 0xc0, !PT ;  /* 0x7f80000004047812 */ /* 0x000fe200078ec0ff */
[----:B------:R-:W-:Y:S01]  /*7020*/  FFMA R109, R25, R26, 1 ;  /* 0x3f800000196d7423 */ /* 0x000fe2000000001a */
[C---:B------:R-:W-:Y:S01]  /*7030*/  FFMA R24, -R111.reuse, 1.4426950216293334961, -R24 ;  /* 0x3fb8aa3b6f187823 */ /* 0x040fe20000000918 */
[----:B------:R-:W-:Y:S01]  /*7040*/  FFMA R37, -R116, 1.925963033500011079e-08, R37 ;  /* 0x32a5706074257823 */ /* 0x000fe20000000125 */
[----:B------:R-:W-:Y:S01]  /*7050*/  ISETP.GT.U32.AND P2, PT, R4, 0x1ffffff, PT ;  /* 0x01ffffff0400780c */ /* 0x000fe20003f44070 */
[----:B------:R1:W-:Y:S01]  /*7060*/  MUFU.EX2 R98, R35 ;  /* 0x0000002300627308 */ /* 0x0003e20000000800 */
[----:B---3--:R-:W-:Y:S01]  /*7070*/  FADD R36, R104, -12583039 ;  /* 0xcb40007f68247421 */ /* 0x008fe20000000000 */
[----:B------:R-:W-:Y:S01]  /*7080*/  FFMA R24, -R111, 1.925963033500011079e-08, R24 ;  /* 0x32a570606f187823 */ /* 0x000fe20000000118 */
[----:B------:R-:W-:Y:S01]  /*7090*/  SHF.L.U32 R6, R6, 0x17, RZ ;  /* 0x0000001706067819 */ /* 0x000fe200000006ff */
[----:B------:R-:W-:Y:S01]  /*70a0*/  FFMA R114, R28, R29, 1 ;  /* 0x3f8000001c727423 */ /* 0x000fe2000000001d */
[----:B------:R-:W-:Y:S01]  /*70b0*/  FFMA R36, -R117, 1.4426950216293334961, -R36 ;  /* 0x3fb8aa3b75247823 */ /* 0x000fe20000000924 */
[----:B------:R-:W-:Y:S01]  /*70c0*/  SHF.L.U32 R26, R27, 0x17, RZ ;  /* 0x000000171b1a7819 */ /* 0x000fe200000006ff */
[C---:B------:R-:W-:Y:S01]  /*70d0*/  IMAD.SHL.U32 R28, R105.reuse, 0x800000, RZ ;  /* 0x00800000691c7824 */ /* 0x040fe200078e00ff */
[----:B------:R-:W-:Y:S01]  /*70e0*/  MUFU.EX2 R24, R24 ;  /* 0x0000001800187308 */ /* 0x000fe20000000800 */
[----:B-1----:R-:W-:Y:S01]  /*70f0*/  FADD R35, R105, -12583039 ;  /* 0xcb40007f69237421 */ /* 0x002fe20000000000 */
[----:B------:R-:W-:Y:S01]  /*7100*/  FFMA R117, -R117, 1.925963033500011079e-08, R36 ;  /* 0x32a5706075757823 */ /* 0x000fe20000000124 */
[----:B--2---:R-:W-:Y:S01]  /*7110*/  FFMA R112, R6, R11, 1 ;  /* 0x3f80000006707423 */ /* 0x004fe2000000000b */
[----:B------:R-:W-:Y:S01]  /*7120*/  SHF.L.U32 R36, R31, 0x17, RZ ;  /* 0x000000171f247819 */ /* 0x000fe200000006ff */
[----:B------:R-:W-:Y:S01]  /*7130*/  FFMA R35, -R118, 1.4426950216293334961, -R35 ;  /* 0x3fb8aa3b76237823 */ /* 0x000fe20000000923 */
[----:B------:R-:W-:Y:S01]  /*7140*/  SHF.L.U32 R11, R38, 0x17, RZ ;  /* 0x00000017260b7819 */ /* 0x000fe200000006ff */
[----:B------:R-:W-:Y:S01]  /*7150*/  BSSY B1, `(.L_x_168) ;  /* 0x0000022000017945 */ /* 0x000fe20003800000 */
[----:B------:R-:W1:Y:S01]  /*7160*/  MUFU.EX2 R33, R33 ;  /* 0x0000002100217308 */ /* 0x000e620000000800 */
[----:B------:R-:W-:Y:S01]  /*7170*/  FFMA R118, -R118, 1.925963033500011079e-08, R35 ;  /* 0x32a5706076767823 */ /* 0x000fe20000000123 */
[----:B------:R-:W-:Y:S01]  /*7180*/  SHF.L.U32 R35, R34, 0x17, RZ ;  /* 0x0000001722237819 */ /* 0x000fe200000006ff */
[----:B----4-:R-:W-:Y:S01]  /*7190*/  FFMA R11, R11, R96, 1 ;  /* 0x3f8000000b0b7423 */ /* 0x010fe20000000060 */
[----:B------:R-:W-:-:S02]  /*71a0*/  SHF.L.U32 R39, R39, 0x17, RZ ;  /* 0x0000001727277819 */ /* 0x000fc400000006ff */
[----:B------:R-:W-:Y:S01]  /*71b0*/  SHF.L.U32 R25, R100, 0x17, RZ ;  /* 0x0000001764197819 */ /* 0x000fe200000006ff */
[----:B------:R-:W-:Y:S01]  /*71c0*/  FFMA R35, R35, R30, 1 ;  /* 0x3f80000023237423 */ /* 0x000fe2000000001e */
[----:B------:R-:W2:Y:S01]  /*71d0*/  MUFU.EX2 R102, R115 ;  /* 0x0000007300667308 */ /* 0x000ea20000000800 */
[----:B------:R-:W-:Y:S02]  /*71e0*/  SHF.L.U32 R27, R104, 0x17, RZ ;  /* 0x00000017681b7819 */ /* 0x000fe400000006ff */
[----:B------:R-:W-:-:S05]  /*71f0*/  SHF.L.U32 R29, R106, 0x17, RZ ;  /* 0x000000176a1d7819 */ /* 0x000fca00000006ff */
[----:B------:R3:W4:Y:S01]  /*7200*/  MUFU.EX2 R103, R37 ;  /* 0x0000002500677308 */ /* 0x0007220000000800 */
[----:B-1----:R-:W-:-:S07]  /*7210*/  FFMA R36, R36, R33, 1 ;  /* 0x3f80000024247423 */ /* 0x002fce0000000021 */
[----:B------:R-:W1:Y:S01]  /*7220*/  MUFU.EX2 R0, R117 ;  /* 0x0000007500007308 */ /* 0x000e620000000800 */
[----:B---3--:R-:W-:Y:S01]  /*7230*/  SHF.L.U32 R37, R32, 0x17, RZ ;  /* 0x0000001720257819 */ /* 0x008fe200000006ff */
[----:B--2---:R-:W-:-:S04]  /*7240*/  FFMA R25, R25, R102, 1 ;  /* 0x3f80000019197423 */ /* 0x004fc80000000066 */
[----:B------:R-:W-:Y:S01]  /*7250*/  FFMA R37, R37, R24, 1 ;  /* 0x3f80000025257423 */ /* 0x000fe20000000018 */
[----:B------:R-:W-:Y:S01]  /*7260*/  FFMA R24, R39, R98, 1 ;  /* 0x3f80000027187423 */ /* 0x000fe20000000062 */
[----:B------:R-:W2:Y:S01]  /*7270*/  MUFU.EX2 R3, R118 ;  /* 0x0000007600037308 */ /* 0x000ea20000000800 */
[----:B----4-:R-:W-:-:S07]  /*7280*/  FFMA R26, R26, R103, 1 ;  /* 0x3f8000001a1a7423 */ /* 0x010fce0000000067 */
[----:B------:R-:W3:Y:S01]  /*7290*/  MUFU.EX2 R108, R108 ;  /* 0x0000006c006c7308 */ /* 0x000ee20000000800 */
[----:B-1----:R-:W-:Y:S01]  /*72a0*/  FFMA R27, R27, R0, 1 ;  /* 0x3f8000001b1b7423 */ /* 0x002fe20000000000 */
[----:B--2---:R-:W-:Y:S01]  /*72b0*/  FFMA R28, R28, R3, 1 ;  /* 0x3f8000001c1c7423 */ /* 0x004fe20000000003 */
[----:B---3--:R-:W-:Y:S01]  /*72c0*/  FFMA R29, R29, R108, 1 ;  /* 0x3f8000001d1d7423 */ /* 0x008fe2000000006c */
[----:B------:R-:W-:Y:S06]  /*72d0*/  @P2 BRA `(.L_x_169) ;  /* 0x0000000000142947 */ /* 0x000fec0003800000 */
[----:B------:R-:W-:Y:S02]  /*72e0*/  MOV R0, R5 ;  /* 0x0000000500007202 */ /* 0x000fe40000000f00 */
[----:B------:R-:W-:-:S07]  /*72f0*/  MOV R4, 0x7310 ;  /* 0x0000731000047802 */ /* 0x000fce0000000f00 */
[----:B------:R-:W-:Y:S05]  /*7300*/  CALL.REL.NOINC `($__internal_0_$__cuda_sm20_rcp_rn_f32_slowpath) ;  /* 0x000000e800707944 */ /* 0x000fea0003c00000 */
[----:B------:R-:W-:Y:S01]  /*7310*/  MOV R30, R0 ;  /* 0x00000000001e7202 */ /* 0x000fe20000000f00 */
[----:B------:R-:W-:Y:S06]  /*7320*/  BRA `(.L_x_170) ;  /* 0x0000000000107947 */ /* 0x000fec0003800000 */
.L_x_169:
[----:B------:R-:W1:Y:S02]  /*7330*/  MUFU.RCP R30, R5 ;  /* 0x00000005001e7308 */ /* 0x000e640000001000 */
[----:B-1----:R-:W-:-:S04]  /*7340*/  FFMA R0, R5, R30, -1 ;  /* 0xbf80000005007423 */ /* 0x002fc8000000001e */
[----:B------:R-:W-:-:S04]  /*7350*/  FADD.FTZ R3, -R0, -RZ ;  /* 0x800000ff00037221 */ /* 0x000fc80000010100 */
[----:B------:R-:W-:-:S07]  /*7360*/  FFMA R30, R30, R3, R30 ;  /* 0x000000031e1e7223 */ /* 0x000fce000000001e */
.L_x_170:
[----:B------:R-:W-:Y:S05]  /*7370*/  BSYNC B1 ;  /* 0x0000000000017941 */ /* 0x000fea0003800000 */
.L_x_168:
        /* <DEDUP_REMOVED lines=10> */
.L_x_172:
[----:B------:R-:W1:Y:S02]  /*7420*/  MUFU.RCP R31, R110 ;  /* 0x0000006e001f7308 */ /* 0x000e640000001000 */
[----:B-1----:R-:W-:-:S04]  /*7430*/  FFMA R0, R110, R31, -1 ;  /* 0xbf8000006e007423 */ /* 0x002fc8000000001f */
[----:B------:R-:W-:-:S04]  /*7440*/  FADD.FTZ R0, -R0, -RZ ;  /* 0x800000ff00007221 */ /* 0x000fc80000010100 */
[----:B------:R-:W-:-:S07]  /*7450*/  FFMA R31, R31, R0, R31 ;  /* 0x000000001f1f7223 */ /* 0x000fce000000001f */
.L_x_173:
[----:B------:R-:W-:Y:S05]  /*7460*/  BSYNC B1 ;  /* 0x0000000000017941 */ /* 0x000fea0003800000 */
.L_x_171:
        /* <DEDUP_REMOVED lines=10> */
.L_x_175:
[----:B------:R-:W1:Y:S02]  /*7510*/  MUFU.RCP R32, R107 ;  /* 0x0000006b00207308 */ /* 0x000e640000001000 */
[----:B-1----:R-:W-:-:S04]  /*7520*/  FFMA R0, R107, R32, -1 ;  /* 0xbf8000006b007423 */ /* 0x002fc80000000020 */
[----:B------:R-:W-:-:S04]  /*7530*/  FADD.FTZ R3, -R0, -RZ ;  /* 0x800000ff00037221 */ /* 0x000fc80000010100 */
[----:B------:R-:W-:-:S07]  /*7540*/  FFMA R32, R32, R3, R32 ;  /* 0x0000000320207223 */ /* 0x000fce0000000020 */
.L_x_176:
[----:B------:R-:W-:Y:S05]  /*7550*/  BSYNC B1 ;  /* 0x0000000000017941 */ /* 0x000fea0003800000 */
.L_x_174:
        /* <DEDUP_REMOVED lines=10> */
.L_x_178:
[----:B------:R-:W1:Y:S02]  /*7600*/  MUFU.RCP R33, R112 ;  /* 0x0000007000217308 */ /* 0x000e640000001000 */
[----:B-1----:R-:W-:-:S04]  /*7610*/  FFMA R0, R112, R33, -1 ;  /* 0xbf80000070007423 */ /* 0x002fc80000000021 */
[----:B------:R-:W-:-:S04]  /*7620*/  FADD.FTZ R0, -R0, -RZ ;  /* 0x800000ff00007221 */ /* 0x000fc80000010100 */
[----:B------:R-:W-:-:S07]  /*7630*/  FFMA R33, R33, R0, R33 ;  /* 0x0000000021217223 */ /* 0x000fce0000000021 */
.L_x_179:
[----:B------:R-:W-:Y:S05]  /*7640*/  BSYNC B1 ;  /* 0x0000000000017941 */ /* 0x000fea0003800000 */
.L_x_177:
        /* <DEDUP_REMOVED lines=10> */
.L_x_181:
[----:B------:R-:W1:Y:S02]  /*76f0*/  MUFU.RCP R34, R109 ;  /* 0x0000006d00227308 */ /* 0x000e640000001000 */
[----:B-1----:R-:W-:-:S04]  /*7700*/  FFMA R0, R109, R34, -1 ;  /* 0xbf8000006d007423 */ /* 0x002fc80000000022 */
[----:B------:R-:W-:-:S04]  /*7710*/  FADD.FTZ R3, -R0, -RZ ;  /* 0x800000ff00037221 */ /* 0x000fc80000010100 */
[----:B------:R-:W-:-:S07]  /*7720*/  FFMA R34, R34, R3, R34 ;  /* 0x0000000322227223 */ /* 0x000fce0000000022 */
.L_x_182:
[----:B------:R-:W-:Y:S05]  /*7730*/  BSYNC B1 ;  /* 0x0000000000017941 */ /* 0x000fea0003800000 */
.L_x_180:
        /* <DEDUP_REMOVED lines=10> */
.L_x_184:
[----:B------:R-:W1:Y:S02]  /*77e0*/  MUFU.RCP R39, R114 ;  /* 0x0000007200277308 */ /* 0x000e640000001000 */
[----:B-1----:R-:W-:-:S04]  /*77f0*/  FFMA R0, R114, R39, -1 ;  /* 0xbf80000072007423 */ /* 0x002fc80000000027 */
[----:B------:R-:W-:-:S04]  /*7800*/  FADD.FTZ R0, -R0, -RZ ;  /* 0x800000ff00007221 */ /* 0x000fc80000010100 */
[----:B------:R-:W-:-:S07]  /*7810*/  FFMA R39, R39, R0, R39 ;  /* 0x0000000027277223 */ /* 0x000fce0000000027 */
.L_x_185:
[----:B------:R-:W-:Y:S05]  /*7820*/  BSYNC B1 ;  /* 0x0000000000017941 */ /* 0x000fea0003800000 */
.L_x_183:
        /* <DEDUP_REMOVED lines=10> */
.L_x_187:
[----:B------:R-:W1:Y:S02]  /*78d0*/  MUFU.RCP R3, R36 ;  /* 0x0000002400037308 */ /* 0x000e640000001000 */
[----:B-1----:R-:W-:-:S04]  /*78e0*/  FFMA R0, R36, R3, -1 ;  /* 0xbf80000024007423 */ /* 0x002fc80000000003 */
[----:B------:R-:W-:-:S04]  /*78f0*/  FADD.FTZ R0, -R0, -RZ ;  /* 0x800000ff00007221 */ /* 0x000fc80000010100 */
[----:B------:R-:W-:-:S07]  /*7900*/  FFMA R38, R3, R0, R3 ;  /* 0x0000000003267223 */ /* 0x000fce0000000003 */
.L_x_188:
[----:B------:R-:W-:Y:S05]  /*7910*/  BSYNC B1 ;  /* 0x0000000000017941 */ /* 0x000fea0003800000 */
.L_x_186:
        /* <DEDUP_REMOVED lines=10> */
.L_x_190:
[----:B------:R-:W1:Y:S02]  /*79c0*/  MUFU.RCP R0, R37 ;  /* 0x0000002500007308 */ /* 0x000e640000001000 */
[----:B-1----:R-:W-:-:S04]  /*79d0*/  FFMA R3, R37, R0, -1 ;  /* 0xbf80000025037423 */ /* 0x002fc80000000000 */
[----:B------:R-:W-:-:S04]  /*79e0*/  FADD.FTZ R3, -R3, -RZ ;  /* 0x800000ff03037221 */ /* 0x000fc80000010100 */
[----:B------:R-:W-:-:S07]  /*79f0*/  FFMA R103, R0, R3, R0 ;  /* 0x0000000300677223 */ /* 0x000fce0000000000 */
.L_x_191:
[----:B------:R-:W-:Y:S05]  /*7a00*/  BSYNC B1 ;  /* 0x0000000000017941 */ /* 0x000fea0003800000 */
.L_x_189:
        /* <DEDUP_REMOVED lines=10> */
.L_x_193:
[----:B------:R-:W1:Y:S02]  /*7ab0*/  MUFU.RCP R36, R35 ;  /* 0x0000002300247308 */ /* 0x000e640000001000 */
[----:B-1----:R-:W-:-:S04]  /*7ac0*/  FFMA R0, R35, R36, -1 ;  /* 0xbf80000023007423 */ /* 0x002fc80000000024 */
[----:B------:R-:W-:-:S04]  /*7ad0*/  FADD.FTZ R3, -R0, -RZ ;  /* 0x800000ff00037221 */ /* 0x000fc80000010100 */
[----:B------:R-:W-:-:S07]  /*7ae0*/  FFMA R36, R36, R3, R36 ;  /* 0x0000000324247223 */ /* 0x000fce0000000024 */
.L_x_194:
[----:B------:R-:W-:Y:S05]  /*7af0*/  BSYNC B1 ;  /* 0x0000000000017941 */ /* 0x000fea0003800000 */
.L_x_192:
        /* <DEDUP_REMOVED lines=10> */
.L_x_196:
[----:B------:R-:W1:Y:S02]  /*7ba0*/  MUFU.RCP R0, R11 ;  /* 0x0000000b00007308 */ /* 0x000e640000001000 */
[----:B-1----:R-:W-:-:S04]  /*7bb0*/  FFMA R3, R11, R0, -1 ;  /* 0xbf8000000b037423 */ /* 0x002fc80000000000 */
[----:B------:R-:W-:-:S04]  /*7bc0*/  FADD.FTZ R3, -R3, -RZ ;  /* 0x800000ff03037221 */ /* 0x000fc80000010100 */
[----:B------:R-:W-:-:S07]  /*7bd0*/  FFMA R35, R0, R3, R0 ;  /* 0x0000000300237223 */ /* 0x000fce0000000000 */
.L_x_197:
[----:B------:R-:W-:Y:S05]  /*7be0*/  BSYNC B1 ;  /* 0x0000000000017941 */ /* 0x000fea0003800000 */
.L_x_195:
        /* <DEDUP_REMOVED lines=10> */
.L_x_199:
[----:B------:R-:W1:Y:S02]  /*7c90*/  MUFU.RCP R11, R24 ;  /* 0x00000018000b7308 */ /* 0x000e640000001000 */
[----:B-1----:R-:W-:-:S04]  /*7ca0*/  FFMA R0, R24, R11, -1 ;  /* 0xbf80000018007423 */ /* 0x002fc8000000000b */
[----:B------:R-:W-:-:S04]  /*7cb0*/  FADD.FTZ R0, -R0, -RZ ;  /* 0x800000ff00007221 */ /* 0x000fc80000010100 */
[----:B------:R-:W-:-:S07]  /*7cc0*/  FFMA R11, R11, R0, R11 ;  /* 0x000000000b0b7223 */ /* 0x000fce000000000b */
.L_x_200:
[----:B------:R-:W-:Y:S05]  /*7cd0*/  BSYNC B1 ;  /* 0x0000000000017941 */ /* 0x000fea0003800000 */
.L_x_198:
        /* <DEDUP_REMOVED lines=10> */
.L_x_202:
[----:B------:R-:W1:Y:S02]  /*7d80*/  MUFU.RCP R96, R25 ;  /* 0x0000001900607308 */ /* 0x000e640000001000 */
[----:B-1----:R-:W-:-:S04]  /*7d90*/  FFMA R0, R25, R96, -1 ;  /* 0xbf80000019007423 */ /* 0x002fc80000000060 */
[----:B------:R-:W-:-:S04]  /*7da0*/  FADD.FTZ R3, -R0, -RZ ;  /* 0x800000ff00037221 */ /* 0x000fc80000010100 */
[----:B------:R-:W-:-:S07]  /*7db0*/  FFMA R96, R96, R3, R96 ;  /* 0x0000000360607223 */ /* 0x000fce0000000060 */
.L_x_203:
[----:B------:R-:W-:Y:S05]  /*7dc0*/  BSYNC B1 ;  /* 0x0000000000017941 */ /* 0x000fea0003800000 */
.L_x_201:
        /* <DEDUP_REMOVED lines=10> */
.L_x_205:
[----:B------:R-:W1:Y:S02]  /*7e70*/  MUFU.RCP R37, R26 ;  /* 0x0000001a00257308 */ /* 0x000e640000001000 */
[----:B-1----:R-:W-:-:S04]  /*7e80*/  FFMA R0, R26, R37, -1 ;  /* 0xbf8000001a007423 */ /* 0x002fc80000000025 */
[----:B------:R-:W-:-:S04]  /*7e90*/  FADD.FTZ R0, -R0, -RZ ;  /* 0x800000ff00007221 */ /* 0x000fc80000010100 */
[----:B------:R-:W-:-:S07]  /*7ea0*/  FFMA R37, R37, R0, R37 ;  /* 0x0000000025257223 */ /* 0x000fce0000000025 */
.L_x_206:
[----:B------:R-:W-:Y:S05]  /*7eb0*/  BSYNC B1 ;  /* 0x0000000000017941 */ /* 0x000fea0003800000 */
.L_x_204:
        /* <DEDUP_REMOVED lines=10> */
.L_x_208:
[----:B------:R-:W1:Y:S02]  /*7f60*/  MUFU.RCP R26, R27 ;  /* 0x0000001b001a7308 */ /* 0x000e640000001000 */
[----:B-1----:R-:W-:-:S04]  /*7f70*/  FFMA R0, R27, R26, -1 ;  /* 0xbf8000001b007423 */ /* 0x002fc8000000001a */
[----:B------:R-:W-:-:S04]  /*7f80*/  FADD.FTZ R3, -R0, -RZ ;  /* 0x800000ff00037221 */ /* 0x000fc80000010100 */
[----:B------:R-:W-:-:S07]  /*7f90*/  FFMA R26, R26, R3, R26 ;  /* 0x000000031a1a7223 */ /* 0x000fce000000001a */
.L_x_209:
[----:B------:R-:W-:Y:S05]  /*7fa0*/  BSYNC B1 ;  /* 0x0000000000017941 */ /* 0x000fea0003800000 */
.L_x_207:
        /* <DEDUP_REMOVED lines=10> */
.L_x_211:
[----:B------:R-:W1:Y:S02]  /*8050*/  MUFU.RCP R27, R28 ;  /* 0x0000001c001b7308 */ /* 0x000e640000001000 */
[----:B-1----:R-:W-:-:S04]  /*8060*/  FFMA R0, R28, R27, -1 ;  /* 0xbf8000001c007423 */ /* 0x002fc8000000001b */
[----:B------:R-:W-:-:S04]  /*8070*/  FADD.FTZ R0, -R0, -RZ ;  /* 0x800000ff00007221 */ /* 0x000fc80000010100 */
[----:B------:R-:W-:-:S07]  /*8080*/  FFMA R27, R27, R0, R27 ;  /* 0x000000001b1b7223 */ /* 0x000fce000000001b */
.L_x_212:
[----:B------:R-:W-:Y:S05]  /*8090*/  BSYNC B1 ;  /* 0x0000000000017941 */ /* 0x000fea0003800000 */
.L_x_210:
        /* <DEDUP_REMOVED lines=8> */
.L_x_213:
[----:B------:R-:W1:Y:S02]  /*8120*/  MUFU.RCP R0, R29 ;  /* 0x0000001d00007308 */ /* 0x000e640000001000 */
[----:B-1----:R-:W-:-:S04]  /*8130*/  FFMA R3, R29, R0, -1 ;  /* 0xbf8000001d037423 */ /* 0x002fc80000000000 */
[----:B------:R-:W-:-:S04]  /*8140*/  FADD.FTZ R3, -R3, -RZ ;  /* 0x800000ff03037221 */ /* 0x000fc80000010100 */
[----:B------:R-:W-:-:S07]  /*8150*/  FFMA R0, R0, R3, R0 ;  /* 0x0000000300007223 */ /* 0x000fce0000000000 */
.L_x_214:
        /* <DEDUP_REMOVED lines=30> */
.L_x_216:
[----:B------:R-:W-:Y:S05]  /*8340*/  BSYNC B0 ;  /* 0x0000000000007941 */ /* 0x000fea0003800000 */
.L_x_215:
        /* <DEDUP_REMOVED lines=8> */
.L_x_219:
[----:B------:R-:W-:-:S04]  /*83d0*/  ULEA UR4, UR36, UR52, 0x3 ;  /* 0x0000003424047291 */ /* 0x000fc8000f8e183f */
[----:B------:R-:W-:-:S04]  /*83e0*/  UIADD3 UR4, UR4, 0x60, URZ ;  /* 0x0000006004047890 */ /* 0x000fc8000fffe03f */
[----:B------:R-:W-:-:S09]  /*83f0*/  UPRMT UR4, UR51, 0x654, UR4 ;  /* 0x0000065433047896 */ /* 0x000fd20008000004 */
[----:B------:R-:W-:Y:S03]  /*8400*/  SYNCS.ARRIVE.TRANS64.RED.A1T0 RZ, [UR4], RZ ;  /* 0x000000ffffff79a7 */ /* 0x000fe60008100404 */
.L_x_218:
[----:B------:R-:W-:Y:S05]  /*8410*/  BSYNC B0 ;  /* 0x0000000000007941 */ /* 0x000fea0003800000 */
.L_x_217:
[----:B------:R-:W-:Y:S01]  /*8420*/  UIADD3 UR4, UR36, 0x1, URZ ;  /* 0x0000000124047890 */ /* 0x000fe2000fffe03f */
[----:B------:R-:W-:Y:S03]  /*8430*/  BSSY B0, `(.L_x_220) ;  /* 0x0000038000007945 */ /* 0x000fe60003800000 */
[----:B------:R-:W-:-:S04]  /*8440*/  UISETP.NE.AND UP0, UPT, UR4, 0x4, UPT ;  /* 0x000000040400788c */ /* 0x000fc8000bf05270 */
[----:B------:R-:W-:Y:S01]  /*8450*/  USEL UR5, UR4, URZ, UP0 ;  /* 0x0000003f04057287 */ /* 0x000fe20008000000 */
[----:B------:R-:W-:Y:S11]  /*8460*/  @P0 BRA `(.L_x_221) ;  /* 0x0000000000d00947 */ /* 0x000ff60003800000 */
[----:B------:R-:W-:-:S13]  /*8470*/  ISETP.NE.AND P2, PT, R158, 0x3, PT ;  /* 0x000000039e00780c */ /* 0x000fda0003f45270 */
[----:B------:R-:W-:Y:S05]  /*8480*/  @!P2 BRA `(.L_x_222) ;  /* 0x000000000004a947 */ /* 0x000fea0003800000 */
[----:B------:R-:W-:Y:S01]  /*8490*/  BPT.TRAP 0x1 ;  /* 0x000000040000795c */ /* 0x000fe20000300000 */
.L_x_222:
[----:B------:R-:W-:Y:S01]  /*84a0*/  LEA R3, R12, UR52, 0x3 ;  /* 0x000000340c037c11 */ /* 0x000fe2000f8e18ff */
[----:B------:R-:W-:Y:S01]  /*84b0*/  BSSY B1, `(.L_x_223) ;  /* 0x0000007000017945 */ /* 0x000fe20003800000 */
[----:B------:R-:W-:Y:S02]  /*84c0*/  SHF.L.U32 R0, R10, 0x1f, RZ ;  /* 0x0000001f0a007819 */ /* 0x000fe400000006ff */
[----:B------:R-:W-:Y:S02]  /*84d0*/  IADD3 R25, R12, 0x1, RZ ;  /* 0x000000010c197810 */ /* 0x000fe40007ffe0ff */
[----:B------:R-:W1:Y:S02]  /*84e0*/  SYNCS.PHASECHK.TRANS64.TRYWAIT P2, [R3+URZ+0x40], R0 ;  /* 0x00004000030075a7 */ /* 0x000e64000804017f */
[----:B------:R-:W-:-:S04]  /*84f0*/  ISETP.NE.AND P3, PT, R25, 0x4, PT ;  /* 0x000000041900780c */ /* 0x000fc80003f65270 */
[----:B------:R-:W-:Y:S01]  /*8500*/  SEL R27, RZ, 0x1, P3 ;  /* 0x00000001ff1b7807 */ /* 0x000fe20001800000 */
[----:B-1----:R-:W-:Y:S08]  /*8510*/  @!P2 BRA `(.L_x_224) ;  /* 0x000000cc00e4a947 */ /* 0x002ff00003800000 */
.L_x_613:
[----:B------:R-:W-:Y:S05]  /*8520*/  BSYNC B1 ;  /* 0x0000000000017941 */ /* 0x000fea0003800000 */
.L_x_223:
[----:B------:R-:W-:Y:S05]  /*8530*/  @P1 BRA `(.L_x_225) ;  /* 0x0000000000941947 */ /* 0x000fea0003800000 */
[----:B------:R-:W-:Y:S01]  /*8540*/  LEA R32, R12, R101, 0xd ;  /* 0x000000650c207211 */ /* 0x000fe200078e68ff */
[----:B------:R-:W-:Y:S05]  /*8550*/  WARPSYNC.ALL ;  /* 0x0000000000007948 */ /* 0x000fea0003800000 */
[----:B------:R-:W-:Y:S01]  /*8560*/  LEA R5, R155, R32, 0x1 ;  /* 0x000000209b057211 */ /* 0x000fe200078e08ff */
[----:B------:R-:W1:Y:S05]  /*8570*/  LDSM.16.M88.4 R12, [R32] ;  /* 0x00000000200c783b */ /* 0x000e6a0000000200 */
[----:B------:R-:W2:Y:S01]  /*8580*/  LDSM.16.M88.4 R4, [R5] ;  /* 0x000000000504783b */ /* 0x000ea20000000200 */
[----:B-1----:R-:W-:Y:S01]  /*8590*/  SHF.L.U32 R0, R12, 0x10, RZ ;  /* 0x000000100c007819 */ /* 0x002fe200000006ff */
[C---:B------:R-:W-:Y:S01]  /*85a0*/  IMAD.U32 R8, R13.reuse, 0x10000, RZ ;  /* 0x000100000d087824 */ /* 0x040fe200078e00ff */
[----:B------:R-:W-:-:S02]  /*85b0*/  LOP3.LUT R20, R13, 0xffff0000, RZ, 0xc0, !PT ;  /* 0xffff00000d147812 */ /* 0x000fc400078ec0ff */
[----:B------:R-:W-:Y:S01]  /*85c0*/  LOP3.LUT R12, R12, 0xffff0000, RZ, 0xc0, !PT ;  /* 0xffff00000c0c7812 */ /* 0x000fe200078ec0ff */
[----:B--2---:R-:W-:Y:S01]  /*85d0*/  IMAD.U32 R38, R6, 0x10000, RZ ;  /* 0x0001000006267824 */ /* 0x004fe200078e00ff */
[----:B------:R-:W-:Y:S01]  /*85e0*/  SHF.L.U32 R32, R4, 0x10, RZ ;  /* 0x0000001004207819 */ /* 0x000fe200000006ff */
[----:B------:R-:W-:Y:S01]  /*85f0*/  FMUL R13, R153, R0 ;  /* 0x00000000990d7220 */ /* 0x000fe20000400000 */
[----:B------:R-:W-:Y:S01]  /*8600*/  SHF.L.U32 R90, R7, 0x10, RZ ;  /* 0x00000010075a7819 */ /* 0x000fe200000006ff */
[C---:B------:R-:W-:Y:S01]  /*8610*/  FMUL R21, R153.reuse, R8 ;  /* 0x0000000899157220 */ /* 0x040fe20000400000 */
[C---:B------:R-:W-:Y:S01]  /*8620*/  SHF.L.U32 R24, R14.reuse, 0x10, RZ ;  /* 0x000000100e187819 */ /* 0x040fe200000006ff */
        /* <DEDUP_REMOVED lines=22> */
.L_x_225:
[----:B------:R-:W-:Y:S02]  /*8790*/  LOP3.LUT R10, R10, R27, RZ, 0x3c, !PT ;  /* 0x0000001b0a0a7212 */ /* 0x000fe400078e3cff */
[----:B------:R-:W-:-:S07]  /*87a0*/  SEL R12, R25, RZ, P3 ;  /* 0x000000ff190c7207 */ /* 0x000fce0001800000 */
.L_x_221:
[----:B------:R-:W-:Y:S05]  /*87b0*/  BSYNC B0 ;  /* 0x0000000000007941 */ /* 0x000fea0003800000 */
.L_x_220:
[----:B------:R-:W-:Y:S01]  /*87c0*/  MOV R96, 0x3bbb989d ;  /* 0x3bbb989d00607802 */ /* 0x000fe20000000f00 */
        /* <DEDUP_REMOVED lines=9> */
[C---:B------:R-:W-:Y:S01]  /*8860*/  FFMA R40, R154.reuse, R40, R13 ;  /* 0x000000289a287223 */ /* 0x040fe2000000000d */
[-C--:B------:R-:W-:Y:S01]  /*8870*/  FFMA.RM R7, R5, R103.reuse, 12582913 ;  /* 0x4b40000105077423 */ /* 0x080fe20000004067 */
[----:B------:R-:W-:Y:S01]  /*8880*/  FFMA R44, R154, R44, R91 ;  /* 0x0000002c9a2c7223 */ /* 0x000fe2000000005b */
[----:B------:R-:W-:Y:S01]  /*8890*/  FADD R6, R4, -12583039 ;  /* 0xcb40007f04067421 */ /* 0x000fe20000000000 */
[----:B------:R-:W-:Y:S01]  /*88a0*/  FFMA.RM R24, R8, R103, 12582913 ;  /* 0x4b40000108187423 */ /* 0x000fe20000004067 */
[----:B------:R-:W-:Y:S01]  /*88b0*/  FADD R5, R7, -12583039 ;  /* 0xcb40007f07057421 */ /* 0x000fe20000000000 */
[-C--:B------:R-:W-:Y:S01]  /*88c0*/  FFMA.SAT R29, -R45, R96.reuse, 0.5 ;  /* 0x3f0000002d1d7423 */ /* 0x080fe20000002160 */
[C---:B------:R-:W-:Y:S01]  /*88d0*/  FFMA R6, -R41.reuse, 1.4426950216293334961, -R6 ;  /* 0x3fb8aa3b29067823 */ /* 0x040fe20000000906 */
[-C--:B-1----:R-:W-:Y:S01]  /*88e0*/  FFMA.SAT R0, -R40, R96.reuse, 0.5 ;  /* 0x3f00000028007423 */ /* 0x082fe20000002160 */
[----:B------:R-:W-:Y:S01]  /*88f0*/  FFMA R25, -R42, 1.4426950216293334961, -R5 ;  /* 0x3fb8aa3b2a197823 */ /* 0x000fe20000000905 */
[----:B------:R-:W-:Y:S01]  /*8900*/  FFMA.SAT R26, -R44, R96, 0.5 ;  /* 0x3f0000002c1a7423 */ /* 0x000fe20000002160 */
[----:B------:R-:W-:Y:S01]  /*8910*/  FFMA R6, -R41, 1.925963033500011079e-08, R6 ;  /* 0x32a5706029067823 */ /* 0x000fe20000000106 */
[----:B------:R-:W-:Y:S01]  /*8920*/  FADD R8, R24, -12583039 ;  /* 0xcb40007f18087421 */ /* 0x000fe20000000000 */
[----:B------:R-:W-:Y:S01]  /*8930*/  FFMA R46, R154, R46, R23 ;  /* 0x0000002e9a2e7223 */ /* 0x000fe20000000017 */
[----:B------:R-:W-:Y:S01]  /*8940*/  FFMA R25, -R42, 1.925963033500011079e-08, R25 ;  /* 0x32a570602a197823 */ /* 0x000fe20000000119 */
[----:B------:R1:W2:Y:S01]  /*8950*/  MUFU.EX2 R5, R6 ;  /* 0x0000000600057308 */ /* 0x0002a20000000800 */
[----:B------:R-:W-:Y:S01]  /*8960*/  FFMA R47, R154, R47, R157 ;  /* 0x0000002f9a2f7223 */ /* 0x000fe2000000009d */
[-C--:B------:R-:W-:Y:S01]  /*8970*/  FFMA.RM R0, R0, R103.reuse, 12582913 ;  /* 0x4b40000100007423 */ /* 0x080fe20000004067 */
[-C--:B------:R-:W-:Y:S01]  /*8980*/  FFMA.RM R28, R26, R103.reuse, 12582913 ;  /* 0x4b4000011a1c7423 */ /* 0x080fe20000004067 */
[-C--:B------:R-:W-:Y:S01]  /*8990*/  FFMA.SAT R31, -R46, R96.reuse, 0.5 ;  /* 0x3f0000002e1f7423 */ /* 0x080fe20000002160 */
[----:B------:R-:W-:Y:S01]  /*89a0*/  FFMA R26, -R43, 1.4426950216293334961, -R8 ;  /* 0x3fb8aa3b2b1a7823 */ /* 0x000fe20000000908 */
[----:B------:R-:W-:Y:S01]  /*89b0*/  FADD R3, R0, -12583039 ;  /* 0xcb40007f00037421 */ /* 0x000fe20000000000 */
[----:B------:R-:W-:Y:S01]  /*89c0*/  FADD R27, R28, -12583039 ;  /* 0xcb40007f1c1b7421 */ /* 0x000fe20000000000 */
[----:B------:R3:W-:Y:S01]  /*89d0*/  MUFU.EX2 R8, R25 ;  /* 0x0000001900087308 */ /* 0x0007e20000000800 */
[-C--:B-1----:R-:W-:Y:S01]  /*89e0*/  FFMA.RM R6, R29, R103.reuse, 12582913 ;  /* 0x4b4000011d067423 */ /* 0x082fe20000004067 */
[----:B------:R-:W-:Y:S01]  /*89f0*/  FFMA.RM R31, R31, R103, 12582913 ;  /* 0x4b4000011f1f7423 */ /* 0x000fe20000004067 */
[----:B------:R-:W-:Y:S01]  /*8a00*/  FFMA R26, -R43, 1.925963033500011079e-08, R26 ;  /* 0x32a570602b1a7823 */ /* 0x000fe2000000011a */
[----:B------:R-:W-:Y:S01]  /*8a10*/  FFMA R3, -R40, 1.4426950216293334961, -R3 ;  /* 0x3fb8aa3b28037823 */ /* 0x000fe20000000903 */
[----:B------:R-:W-:Y:S01]  /*8a20*/  FADD R30, R6, -12583039 ;  /* 0xcb40007f061e7421 */ /* 0x000fe20000000000 */
[----:B------:R-:W-:Y:S01]  /*8a30*/  FFMA R49, R154, R49, R95 ;  /* 0x000000319a317223 */ /* 0x000fe2000000005f */
[----:B------:R-:W-:Y:S01]  /*8a40*/  FFMA R29, -R44, 1.4426950216293334961, -R27 ;  /* 0x3fb8aa3b2c1d7823 */ /* 0x000fe2000000091b */
[C---:B------:R-:W-:Y:S01]  /*8a50*/  FFMA R51, R154.reuse, R51, R20 ;  /* 0x000000339a337223 */ /* 0x040fe20000000014 */
[----:B---3--:R-:W-:Y:S01]  /*8a60*/  FFMA.SAT R25, -R47, R96, 0.5 ;  /* 0x3f0000002f197423 */ /* 0x008fe20000002160 */
[----:B------:R-:W-:Y:S01]  /*8a70*/  FFMA R30, -R45, 1.4426950216293334961, -R30 ;  /* 0x3fb8aa3b2d1e7823 */ /* 0x000fe2000000091e */
[----:B------:R1:W-:Y:S01]  /*8a80*/  MUFU.EX2 R27, R26 ;  /* 0x0000001a001b7308 */ /* 0x0003e20000000800 */
[----:B------:R-:W-:Y:S01]  /*8a90*/  FFMA R50, R154, R50, R93 ;  /* 0x000000329a327223 */ /* 0x000fe2000000005d */
[-C--:B------:R-:W-:Y:S01]  /*8aa0*/  FFMA.RM R32, R25, R103.reuse, 12582913 ;  /* 0x4b40000119207423 */ /* 0x080fe20000004067 */
[----:B------:R-:W-:Y:S01]  /*8ab0*/  FADD R25, R31, -12583039 ;  /* 0xcb40007f1f197421 */ /* 0x000fe20000000000 */
[----:B------:R-:W-:Y:S01]  /*8ac0*/  FFMA R30, -R45, 1.925963033500011079e-08, R30 ;  /* 0x32a570602d1e7823 */ /* 0x000fe2000000011e */
[----:B------:R-:W-:Y:S01]  /*8ad0*/  FFMA R3, -R40, 1.925963033500011079e-08, R3 ;  /* 0x32a5706028037823 */ /* 0x000fe20000000103 */
[----:B------:R-:W-:Y:S01]  /*8ae0*/  FFMA R48, R154, R48, R159 ;  /* 0x000000309a307223 */ /* 0x000fe2000000009f */
[----:B------:R-:W-:Y:S01]  /*8af0*/  FFMA R33, -R46, 1.4426950216293334961, -R25 ;  /* 0x3fb8aa3b2e217823 */ /* 0x000fe20000000919 */
[-C--:B------:R-:W-:Y:S01]  /*8b00*/  FFMA.SAT R36, -R49, R96.reuse, 0.5 ;  /* 0x3f00000031247423 */ /* 0x080fe20000002160 */
[----:B-1----:R-:W-:Y:S01]  /*8b10*/  FADD R26, R32, -12583039 ;  /* 0xcb40007f201a7421 */ /* 0x002fe20000000000 */
[----:B------:R1:W-:Y:S01]  /*8b20*/  MUFU.EX2 R25, R30 ;  /* 0x0000001e00197308 */ /* 0x0003e20000000800 */
[----:B------:R-:W-:Y:S01]  /*8b30*/  FFMA.SAT R38, -R51, R96, 0.5 ;  /* 0x3f00000033267423 */ /* 0x000fe20000002160 */
[----:B------:R-:W-:Y:S01]  /*8b40*/  FFMA R52, R154, R52, R97 ;  /* 0x000000349a347223 */ /* 0x000fe20000000061 */
[C---:B------:R-:W-:Y:S01]  /*8b50*/  FFMA R26, -R47.reuse, 1.4426950216293334961, -R26 ;  /* 0x3fb8aa3b2f1a7823 */ /* 0x040fe2000000091a */
[-C--:B------:R-:W-:Y:S01]  /*8b60*/  FFMA.SAT R34, -R48, R96.reuse, 0.5 ;  /* 0x3f00000030227423 */ /* 0x080fe20000002160 */
[-C--:B------:R-:W-:Y:S01]  /*8b70*/  FFMA.RM R36, R36, R103.reuse, 12582913 ;  /* 0x4b40000124247423 */ /* 0x080fe20000004067 */
[----:B------:R-:W-:Y:S01]  /*8b80*/  FFMA R33, -R46, 1.925963033500011079e-08, R33 ;  /* 0x32a570602e217823 */ /* 0x000fe20000000121 */
[-C--:B------:R-:W-:Y:S01]  /*8b90*/  FFMA.RM R38, R38, R103.reuse, 12582913 ;  /* 0x4b40000126267423 */ /* 0x080fe20000004067 */
[----:B------:R-:W3:Y:S01]  /*8ba0*/  MUFU.EX2 R3, R3 ;  /* 0x0000000300037308 */ /* 0x000ee20000000800 */
[-C--:B-1----:R-:W-:Y:S01]  /*8bb0*/  FFMA.SAT R30, -R50, R96.reuse, 0.5 ;  /* 0x3f000000321e7423 */ /* 0x082fe20000002160 */
[----:B------:R-:W-:Y:S01]  /*8bc0*/  FFMA.SAT R39, -R52, R96, 0.5 ;  /* 0x3f00000034277423 */ /* 0x000fe20000002160 */
[----:B------:R-:W-:Y:S01]  /*8bd0*/  FFMA R54, R154, R54, R99 ;  /* 0x000000369a367223 */ /* 0x000fe20000000063 */
[----:B------:R-:W-:Y:S01]  /*8be0*/  FFMA R47, -R47, 1.925963033500011079e-08, R26 ;  /* 0x32a570602f2f7823 */ /* 0x000fe2000000011a */
[-C--:B------:R-:W-:Y:S01]  /*8bf0*/  FFMA.RM R37, R30, R103.reuse, 12582913 ;  /* 0x4b4000011e257423 */ /* 0x080fe20000004067 */
[----:B------:R-:W-:Y:S01]  /*8c00*/  FFMA.RM R34, R34, R103, 12582913 ;  /* 0x4b40000122227423 */ /* 0x000fe20000004067 */
[----:B------:R-:W-:Y:S01]  /*8c10*/  FADD R30, R36, -12583039 ;  /* 0xcb40007f241e7421 */ /* 0x000fe20000000000 */
[----:B------:R1:W-:Y:S01]  /*8c20*/  MUFU.EX2 R26, R33 ;  /* 0x00000021001a7308 */ /* 0x0003e20000000800 */
[----:B------:R-:W-:Y:S01]  /*8c30*/  FADD R40, R38, -12583039 ;  /* 0xcb40007f26287421 */ /* 0x000fe20000000000 */
[C---:B------:R-:W-:Y:S01]  /*8c40*/  FFMA R53, R154.reuse, R53, R88 ;  /* 0x000000359a357223 */ /* 0x040fe20000000058 */
[----:B------:R-:W-:Y:S01]  /*8c50*/  FFMA R55, R154, R55, R90 ;  /* 0x000000379a377223 */ /* 0x000fe2000000005a */
[-C--:B------:R-:W-:Y:S01]  /*8c60*/  FFMA.RM R41, R39, R103.reuse, 12582913 ;  /* 0x4b40000127297423 */ /* 0x080fe20000004067 */
[-C--:B------:R-:W-:Y:S01]  /*8c70*/  FFMA.SAT R43, -R54, R96.reuse, 0.5 ;  /* 0x3f000000362b7423 */ /* 0x080fe20000002160 */
[----:B------:R-:W-:Y:S01]  /*8c80*/  FADD R35, R34, -12583039 ;  /* 0xcb40007f22237421 */ /* 0x000fe20000000000 */
[----:B------:R-:W-:Y:S01]  /*8c90*/  FFMA R30, -R49, 1.4426950216293334961, -R30 ;  /* 0x3fb8aa3b311e7823 */ /* 0x000fe2000000091e */
[----:B------:R-:W-:Y:S01]  /*8ca0*/  FFMA R40, -R51, 1.4426950216293334961, -R40 ;  /* 0x3fb8aa3b33287823 */ /* 0x000fe20000000928 */
[----:B-1----:R-:W-:Y:S01]  /*8cb0*/  FADD R33, R37, -12583039 ;  /* 0xcb40007f25217421 */ /* 0x002fe20000000000 */
[-C--:B------:R-:W-:Y:S01]  /*8cc0*/  FFMA.SAT R42, -R53, R96.reuse, 0.5 ;  /* 0x3f000000352a7423 */ /* 0x080fe20000002160 */
[----:B------:R-:W-:Y:S01]  /*8cd0*/  FFMA.SAT R45, -R55, R96, 0.5 ;  /* 0x3f000000372d7423 */ /* 0x000fe20000002160 */
[----:B------:R-:W-:Y:S01]  /*8ce0*/  FFMA R29, -R44, 1.925963033500011079e-08, R29 ;  /* 0x32a570602c1d7823 */ /* 0x000fe2000000011d */
[----:B------:R-:W-:Y:S01]  /*8cf0*/  FFMA R33, -R50, 1.4426950216293334961, -R33 ;  /* 0x3fb8aa3b32217823 */ /* 0x000fe20000000921 */
[----:B------:R-:W-:Y:S01]  /*8d00*/  FADD R39, R41, -12583039 ;  /* 0xcb40007f29277421 */ /* 0x000fe20000000000 */
[-C--:B------:R-:W-:Y:S01]  /*8d10*/  FFMA.RM R44, R43, R103.reuse, 12582913 ;  /* 0x4b4000012b2c7423 */ /* 0x080fe20000004067 */
[----:B------:R-:W-:Y:S01]  /*8d20*/  FFMA R35, -R48, 1.4426950216293334961, -R35 ;  /* 0x3fb8aa3b30237823 */ /* 0x000fe20000000923 */
[----:B------:R-:W-:Y:S01]  /*8d30*/  FFMA R30, -R49, 1.925963033500011079e-08, R30 ;  /* 0x32a57060311e7823 */ /* 0x000fe2000000011e */
[----:B------:R-:W-:Y:S01]  /*8d40*/  FFMA R40, -R51, 1.925963033500011079e-08, R40 ;  /* 0x32a5706033287823 */ /* 0x000fe20000000128 */
[-C--:B------:R-:W-:Y:S01]  /*8d50*/  FFMA.RM R42, R42, R103.reuse, 12582913 ;  /* 0x4b4000012a2a7423 */ /* 0x080fe20000004067 */
[----:B------:R-:W-:Y:S01]  /*8d60*/  FFMA.RM R46, R45, R103, 12582913 ;  /* 0x4b4000012d2e7423 */ /* 0x000fe20000004067 */
[----:B------:R-:W-:Y:S01]  /*8d70*/  SHF.L.U32 R0, R0, 0x17, RZ ;  /* 0x0000001700007819 */ /* 0x000fe200000006ff */
[----:B------:R-:W-:Y:S01]  /*8d80*/  FFMA R50, -R50, 1.925963033500011079e-08, R33 ;  /* 0x32a5706032327823 */ /* 0x000fe20000000121 */
[----:B------:R-:W-:Y:S01]  /*8d90*/  FADD R45, R44, -12583039 ;  /* 0xcb40007f2c2d7421 */ /* 0x000fe20000000000 */
[----:B------:R-:W-:Y:S01]  /*8da0*/  FFMA R35, -R48, 1.925963033500011079e-08, R35 ;  /* 0x32a5706030237823 */ /* 0x000fe20000000123 */
[----:B------:R1:W-:Y:S01]  /*8db0*/  MUFU.EX2 R33, R30 ;  /* 0x0000001e00217308 */ /* 0x0003e20000000800 */
[----:B------:R-:W-:Y:S01]  /*8dc0*/  FFMA R43, -R52, 1.4426950216293334961, -R39 ;  /* 0x3fb8aa3b342b7823 */ /* 0x000fe20000000927 */
[----:B------:R-:W-:Y:S01]  /*8dd0*/  FADD R48, R46, -12583039 ;  /* 0xcb40007f2e307421 */ /* 0x000fe20000000000 */
[----:B------:R-:W-:-:S02]  /*8de0*/  IMAD.SHL.U32 R4, R4, 0x800000, RZ ;  /* 0x0080000004047824 */ /* 0x000fc400078e00ff */
[----:B------:R-:W-:Y:S01]  /*8df0*/  FFMA R45, -R54, 1.4426950216293334961, -R45 ;  /* 0x3fb8aa3b362d7823 */ /* 0x000fe2000000092d */
[----:B------:R-:W-:Y:S01]  /*8e00*/  FFMA R43, -R52, 1.925963033500011079e-08, R43 ;  /* 0x32a57060342b7823 */ /* 0x000fe2000000012b */
[C---:B------:R-:W-:Y:S01]  /*8e10*/  FFMA R48, -R55.reuse, 1.4426950216293334961, -R48 ;  /* 0x3fb8aa3b37307823 */ /* 0x040fe20000000930 */
[----:B--2---:R-:W-:Y:S01]  /*8e20*/  FFMA R49, R4, R5, 1 ;  /* 0x3f80000004317423 */ /* 0x004fe20000000005 */
[----:B------:R3:W-:Y:S01]  /*8e30*/  MUFU.EX2 R39, R40 ;  /* 0x0000002800277308 */ /* 0x0007e20000000800 */
[----:B-1----:R-:W-:Y:S01]  /*8e40*/  FADD R30, R42, -12583039 ;  /* 0xcb40007f2a1e7421 */ /* 0x002fe20000000000 */
[----:B------:R-:W-:Y:S01]  /*8e50*/  FFMA R45, -R54, 1.925963033500011079e-08, R45 ;  /* 0x32a57060362d7823 */ /* 0x000fe2000000012d */
[----:B------:R-:W-:Y:S01]  /*8e60*/  FFMA R48, -R55, 1.925963033500011079e-08, R48 ;  /* 0x32a5706037307823 */ /* 0x000fe20000000130 */
[----:B------:R-:W-:Y:S01]  /*8e70*/  SHF.L.U32 R24, R24, 0x17, RZ ;  /* 0x0000001718187819 */ /* 0x000fe200000006ff */
[----:B------:R-:W-:Y:S01]  /*8e80*/  FFMA R30, -R53, 1.4426950216293334961, -R30 ;  /* 0x3fb8aa3b351e7823 */ /* 0x000fe2000000091e */
[----:B------:R-:W-:Y:S01]  /*8e90*/  SHF.L.U32 R28, R28, 0x17, RZ ;  /* 0x000000171c1c7819 */ /* 0x000fe200000006ff */
[----:B------:R-:W-:Y:S01]  /*8ea0*/  IMAD.SHL.U32 R31, R31, 0x800000, RZ ;  /* 0x008000001f1f7824 */ /* 0x000fe200078e00ff */
[----:B------:R-:W1:Y:S01]  /*8eb0*/  MUFU.EX2 R29, R29 ;  /* 0x0000001d001d7308 */ /* 0x000e620000000800 */
[----:B---3--:R-:W-:Y:S01]  /*8ec0*/  FFMA R40, R0, R3, 1 ;  /* 0x3f80000000287423 */ /* 0x008fe20000000003 */
[----:B------:R-:W-:Y:S01]  /*8ed0*/  FFMA R53, -R53, 1.925963033500011079e-08, R30 ;  /* 0x32a5706035357823 */ /* 0x000fe2000000011e */
[----:B------:R-:W-:Y:S01]  /*8ee0*/  FFMA R52, R24, R27, 1 ;  /* 0x3f80000018347423 */ /* 0x000fe2000000001b */
[----:B------:R-:W-:Y:S01]  /*8ef0*/  SHF.L.U32 R32, R32, 0x17, RZ ;  /* 0x0000001720207819 */ /* 0x000fe200000006ff */
[----:B------:R-:W-:Y:S01]  /*8f00*/  IMAD.SHL.U32 R37, R37, 0x800000, RZ ;  /* 0x0080000025257824 */ /* 0x000fe200078e00ff */
[----:B------:R-:W-:Y:S01]  /*8f10*/  IADD3 R4, R40, 0x1800000, RZ ;  /* 0x0180000028047810 */ /* 0x000fe20007ffe0ff */
[----:B------:R-:W-:Y:S01]  /*8f20*/  IMAD.SHL.U32 R24, R46, 0x800000, RZ ;  /* 0x008000002e187824 */ /* 0x000fe200078e00ff */
[----:B------:R-:W2:Y:S01]  /*8f30*/  MUFU.EX2 R47, R47 ;  /* 0x0000002f002f7308 */ /* 0x000ea20000000800 */
[----:B------:R-:W-:Y:S01]  /*8f40*/  SHF.L.U32 R7, R7, 0x17, RZ ;  /* 0x0000001707077819 */ /* 0x000fe200000006ff */
[----:B------:R-:W-:Y:S01]  /*8f50*/  BSSY B1, `(.L_x_226) ;  /* 0x0000027000017945 */ /* 0x000fe20003800000 */
[----:B------:R-:W-:-:S02]  /*8f60*/  LOP3.LUT R4, R4, 0x7f800000, RZ, 0xc0, !PT ;  /* 0x7f80000004047812 */ /* 0x000fc400078ec0ff */
[----:B------:R-:W-:Y:S02]  /*8f70*/  SHF.L.U32 R6, R6, 0x17, RZ ;  /* 0x0000001706067819 */ /* 0x000fe400000006ff */
[----:B------:R-:W-:Y:S01]  /*8f80*/  ISETP.GT.U32.AND P2, PT, R4, 0x1ffffff, PT ;  /* 0x01ffffff0400780c */ /* 0x000fe20003f44070 */
[----:B------:R-:W3:Y:S01]  /*8f90*/  MUFU.EX2 R35, R35 ;  /* 0x0000002300237308 */ /* 0x000ee20000000800 */
[----:B-1----:R-:W-:Y:S01]  /*8fa0*/  FFMA R51, R28, R29, 1 ;  /* 0x3f8000001c337423 */ /* 0x002fe2000000001d */
[----:B------:R-:W-:Y:S01]  /*8fb0*/  SHF.L.U32 R34, R34, 0x17, RZ ;  /* 0x0000001722227819 */ /* 0x000fe200000006ff */
[----:B------:R-:W-:Y:S01]  /*8fc0*/  FFMA R54, R6, R25, 1 ;  /* 0x3f80000006367423 */ /* 0x000fe20000000019 */
[----:B------:R-:W-:Y:S02]  /*8fd0*/  SHF.L.U32 R36, R36, 0x17, RZ ;  /* 0x0000001724247819 */ /* 0x000fe400000006ff */
[----:B------:R-:W-:Y:S02]  /*8fe0*/  SHF.L.U32 R38, R38, 0x17, RZ ;  /* 0x0000001726267819 */ /* 0x000fe400000006ff */
[----:B------:R-:W1:Y:S01]  /*8ff0*/  MUFU.EX2 R50, R50 ;  /* 0x0000003200327308 */ /* 0x000e620000000800 */
[----:B------:R-:W-:Y:S01]  /*9000*/  SHF.L.U32 R29, R41, 0x17, RZ ;  /* 0x00000017291d7819 */ /* 0x000fe200000006ff */
[----:B--2---:R-:W-:Y:S01]  /*9010*/  FFMA R96, R32, R47, 1 ;  /* 0x3f80000020607423 */ /* 0x004fe2000000002f */
[----:B------:R-:W-:Y:S01]  /*9020*/  SHF.L.U32 R27, R42, 0x17, RZ ;  /* 0x000000172a1b7819 */ /* 0x000fe200000006ff */
[----:B------:R-:W-:Y:S01]  /*9030*/  FFMA R98, R36, R33, 1 ;  /* 0x3f80000024627423 */ /* 0x000fe20000000021 */
[----:B------:R-:W-:-:S03]  /*9040*/  FFMA R42, R38, R39, 1 ;  /* 0x3f800000262a7423 */ /* 0x000fc60000000027 */
[----:B------:R2:W4:Y:S01]  /*9050*/  MUFU.EX2 R30, R43 ;  /* 0x0000002b001e7308 */ /* 0x0005220000000800 */
[----:B---3--:R-:W-:-:S07]  /*9060*/  FFMA R47, R34, R35, 1 ;  /* 0x3f800000222f7423 */ /* 0x008fce0000000023 */
[----:B------:R3:W5:Y:S01]  /*9070*/  MUFU.EX2 R0, R53 ;  /* 0x0000003500007308 */ /* 0x0007620000000800 */
[----:B--2---:R-:W-:Y:S01]  /*9080*/  FFMA R43, R7, R8, 1 ;  /* 0x3f800000072b7423 */ /* 0x004fe20000000008 */
[----:B-1----:R-:W-:-:S06]  /*9090*/  FFMA R55, R37, R50, 1 ;  /* 0x3f80000025377423 */ /* 0x002fcc0000000032 */
[----:B------:R-:W1:Y:S01]  /*90a0*/  MUFU.EX2 R45, R45 ;  /* 0x0000002d002d7308 */ /* 0x000e620000000800 */
[----:B---3--:R-:W-:Y:S01]  /*90b0*/  FFMA R53, R31, R26, 1 ;  /* 0x3f8000001f357423 */ /* 0x008fe2000000001a */
[----:B------:R-:W-:Y:S01]  /*90c0*/  SHF.L.U32 R26, R44, 0x17, RZ ;  /* 0x000000172c1a7819 */ /* 0x000fe200000006ff */
[----:B----4-:R-:W-:-:S05]  /*90d0*/  FFMA R29, R29, R30, 1 ;  /* 0x3f8000001d1d7423 */ /* 0x010fca000000001e */
[----:B------:R-:W2:Y:S01]  /*90e0*/  MUFU.EX2 R3, R48 ;  /* 0x0000003000037308 */ /* 0x000ea20000000800 */
[----:B-----5:R-:W-:Y:S01]  /*90f0*/  FFMA R27, R27, R0, 1 ;  /* 0x3f8000001b1b7423 */ /* 0x020fe20000000000 */
        /* <DEDUP_REMOVED lines=8> */
.L_x_227:
[----:B------:R-:W1:Y:S02]  /*9180*/  MUFU.RCP R25, R40 ;  /* 0x0000002800197308 */ /* 0x000e640000001000 */
[----:B-1----:R-:W-:-:S04]  /*9190*/  FFMA R0, R40, R25, -1 ;  /* 0xbf80000028007423 */ /* 0x002fc80000000019 */
[----:B------:R-:W-:-:S04]  /*91a0*/  FADD.FTZ R0, -R0, -RZ ;  /* 0x800000ff00007221 */ /* 0x000fc80000010100 */
[----:B------:R-:W-:-:S07]  /*91b0*/  FFMA R25, R25, R0, R25 ;  /* 0x0000000019197223 */ /* 0x000fce0000000019 */
.L_x_228:
[----:B------:R-:W-:Y:S05]  /*91c0*/  BSYNC B1 ;  /* 0x0000000000017941 */ /* 0x000fea0003800000 */
.L_x_226:
        /* <DEDUP_REMOVED lines=10> */
.L_x_230:
[----:B------:R-:W1:Y:S02]  /*9270*/  MUFU.RCP R28, R49 ;  /* 0x00000031001c7308 */ /* 0x000e640000001000 */
[----:B-1----:R-:W-:-:S04]  /*9280*/  FFMA R0, R49, R28, -1 ;  /* 0xbf80000031007423 */ /* 0x002fc8000000001c */
[----:B------:R-:W-:-:S04]  /*9290*/  FADD.FTZ R3, -R0, -RZ ;  /* 0x800000ff00037221 */ /* 0x000fc80000010100 */
[----:B------:R-:W-:-:S07]  /*92a0*/  FFMA R28, R28, R3, R28 ;  /* 0x000000031c1c7223 */ /* 0x000fce000000001c */
.L_x_231:
[----:B------:R-:W-:Y:S05]  /*92b0*/  BSYNC B1 ;  /* 0x0000000000017941 */ /* 0x000fea0003800000 */
.L_x_229:
        /* <DEDUP_REMOVED lines=10> */
.L_x_233:
[----:B------:R-:W1:Y:S02]  /*9360*/  MUFU.RCP R30, R43 ;  /* 0x0000002b001e7308 */ /* 0x000e640000001000 */
[----:B-1----:R-:W-:-:S04]  /*9370*/  FFMA R0, R43, R30, -1 ;  /* 0xbf8000002b007423 */ /* 0x002fc8000000001e */
[----:B------:R-:W-:-:S04]  /*9380*/  FADD.FTZ R3, -R0, -RZ ;  /* 0x800000ff00037221 */ /* 0x000fc80000010100 */
[----:B------:R-:W-:-:S07]  /*9390*/  FFMA R30, R30, R3, R30 ;  /* 0x000000031e1e7223 */ /* 0x000fce000000001e */
.L_x_234:
[----:B------:R-:W-:Y:S05]  /*93a0*/  BSYNC B1 ;  /* 0x0000000000017941 */ /* 0x000fea0003800000 */
.L_x_232:
        /* <DEDUP_REMOVED lines=10> */
.L_x_236:
[----:B------:R-:W1:Y:S02]  /*9450*/  MUFU.RCP R31, R52 ;  /* 0x00000034001f7308 */ /* 0x000e640000001000 */
[----:B-1----:R-:W-:-:S04]  /*9460*/  FFMA R0, R52, R31, -1 ;  /* 0xbf80000034007423 */ /* 0x002fc8000000001f */
[----:B------:R-:W-:-:S04]  /*9470*/  FADD.FTZ R0, -R0, -RZ ;  /* 0x800000ff00007221 */ /* 0x000fc80000010100 */
[----:B------:R-:W-:-:S07]  /*9480*/  FFMA R31, R31, R0, R31 ;  /* 0x000000001f1f7223 */ /* 0x000fce000000001f */
.L_x_237:
[----:B------:R-:W-:Y:S05]  /*9490*/  BSYNC B1 ;  /* 0x0000000000017941 */ /* 0x000fea0003800000 */
.L_x_235:
        /* <DEDUP_REMOVED lines=10> */
.L_x_239:
[----:B------:R-:W1:Y:S02]  /*9540*/  MUFU.RCP R32, R51 ;  /* 0x0000003300207308 */ /* 0x000e640000001000 */
[----:B-1----:R-:W-:-:S04]  /*9550*/  FFMA R0, R51, R32, -1 ;  /* 0xbf80000033007423 */ /* 0x002fc80000000020 */
[----:B------:R-:W-:-:S04]  /*9560*/  FADD.FTZ R3, -R0, -RZ ;  /* 0x800000ff00037221 */ /* 0x000fc80000010100 */
[----:B------:R-:W-:-:S07]  /*9570*/  FFMA R32, R32, R3, R32 ;  /* 0x0000000320207223 */ /* 0x000fce0000000020 */
.L_x_240:
[----:B------:R-:W-:Y:S05]  /*9580*/  BSYNC B1 ;  /* 0x0000000000017941 */ /* 0x000fea0003800000 */
.L_x_238:
        /* <DEDUP_REMOVED lines=10> */
.L_x_242:
[----:B------:R-:W1:Y:S02]  /*9630*/  MUFU.RCP R33, R54 ;  /* 0x0000003600217308 */ /* 0x000e640000001000 */
[----:B-1----:R-:W-:-:S04]  /*9640*/  FFMA R0, R54, R33, -1 ;  /* 0xbf80000036007423 */ /* 0x002fc80000000021 */
[----:B------:R-:W-:-:S04]  /*9650*/  FADD.FTZ R0, -R0, -RZ ;  /* 0x800000ff00007221 */ /* 0x000fc80000010100 */
[----:B------:R-:W-:-:S07]  /*9660*/  FFMA R33, R33, R0, R33 ;  /* 0x0000000021217223 */ /* 0x000fce0000000021 */
.L_x_243:
[----:B------:R-:W-:Y:S05]  /*9670*/  BSYNC B1 ;  /* 0x0000000000017941 */ /* 0x000fea0003800000 */
.L_x_241:
        /* <DEDUP_REMOVED lines=10> */
.L_x_245:
[----:B------:R-:W1:Y:S02]  /*9720*/  MUFU.RCP R34, R53 ;  /* 0x0000003500227308 */ /* 0x000e640000001000 */
[----:B-1----:R-:W-:-:S04]  /*9730*/  FFMA R0, R53, R34, -1 ;  /* 0xbf80000035007423 */ /* 0x002fc80000000022 */
[----:B------:R-:W-:-:S04]  /*9740*/  FADD.FTZ R3, -R0, -RZ ;  /* 0x800000ff00037221 */ /* 0x000fc80000010100 */
[----:B------:R-:W-:-:S07]  /*9750*/  FFMA R34, R34, R3, R34 ;  /* 0x0000000322227223 */ /* 0x000fce0000000022 */
.L_x_246:
[----:B------:R-:W-:Y:S05]  /*9760*/  BSYNC B1 ;  /* 0x0000000000017941 */ /* 0x000fea0003800000 */
.L_x_244:
        /* <DEDUP_REMOVED lines=10> */
.L_x_248:
[----:B------:R-:W1:Y:S02]  /*9810*/  MUFU.RCP R35, R96 ;  /* 0x0000006000237308 */ /* 0x000e640000001000 */
[----:B-1----:R-:W-:-:S04]  /*9820*/  FFMA R0, R96, R35, -1 ;  /* 0xbf80000060007423 */ /* 0x002fc80000000023 */
[----:B------:R-:W-:-:S04]  /*9830*/  FADD.FTZ R0, -R0, -RZ ;  /* 0x800000ff00007221 */ /* 0x000fc80000010100 */
[----:B------:R-:W-:-:S07]  /*9840*/  FFMA R35, R35, R0, R35 ;  /* 0x0000000023237223 */ /* 0x000fce0000000023 */
.L_x_249:
[----:B------:R-:W-:Y:S05]  /*9850*/  BSYNC B1 ;  /* 0x0000000000017941 */ /* 0x000fea0003800000 */
.L_x_247:
        /* <DEDUP_REMOVED lines=10> */
.L_x_251:
[----:B------:R-:W1:Y:S02]  /*9900*/  MUFU.RCP R36, R47 ;  /* 0x0000002f00247308 */ /* 0x000e640000001000 */
[----:B-1----:R-:W-:-:S04]  /*9910*/  FFMA R0, R47, R36, -1 ;  /* 0xbf8000002f007423 */ /* 0x002fc80000000024 */
[----:B------:R-:W-:-:S04]  /*9920*/  FADD.FTZ R3, -R0, -RZ ;  /* 0x800000ff00037221 */ /* 0x000fc80000010100 */
[----:B------:R-:W-:-:S07]  /*9930*/  FFMA R36, R36, R3, R36 ;  /* 0x0000000324247223 */ /* 0x000fce0000000024 */
.L_x_252:
[----:B------:R-:W-:Y:S05]  /*9940*/  BSYNC B1 ;  /* 0x0000000000017941 */ /* 0x000fea0003800000 */
.L_x_250:
        /* <DEDUP_REMOVED lines=10> */
.L_x_254:
[----:B------:R-:W1:Y:S02]  /*99f0*/  MUFU.RCP R37, R98 ;  /* 0x0000006200257308 */ /* 0x000e640000001000 */
[----:B-1----:R-:W-:-:S04]  /*9a00*/  FFMA R0, R98, R37, -1 ;  /* 0xbf80000062007423 */ /* 0x002fc80000000025 */
[----:B------:R-:W-:-:S04]  /*9a10*/  FADD.FTZ R0, -R0, -RZ ;  /* 0x800000ff00007221 */ /* 0x000fc80000010100 */
[----:B------:R-:W-:-:S07]  /*9a20*/  FFMA R37, R37, R0, R37 ;  /* 0x0000000025257223 */ /* 0x000fce0000000025 */
.L_x_255:
[----:B------:R-:W-:Y:S05]  /*9a30*/  BSYNC B1 ;  /* 0x0000000000017941 */ /* 0x000fea0003800000 */
.L_x_253:
        /* <DEDUP_REMOVED lines=10> */
.L_x_257:
[----:B------:R-:W1:Y:S02]  /*9ae0*/  MUFU.RCP R38, R55 ;  /* 0x0000003700267308 */ /* 0x000e640000001000 */
[----:B-1----:R-:W-:-:S04]  /*9af0*/  FFMA R0, R55, R38, -1 ;  /* 0xbf80000037007423 */ /* 0x002fc80000000026 */
[----:B------:R-:W-:-:S04]  /*9b00*/  FADD.FTZ R3, -R0, -RZ ;  /* 0x800000ff00037221 */ /* 0x000fc80000010100 */
[----:B------:R-:W-:-:S07]  /*9b10*/  FFMA R38, R38, R3, R38 ;  /* 0x0000000326267223 */ /* 0x000fce0000000026 */
.L_x_258:
[----:B------:R-:W-:Y:S05]  /*9b20*/  BSYNC B1 ;  /* 0x0000000000017941 */ /* 0x000fea0003800000 */
.L_x_256:
        /* <DEDUP_REMOVED lines=10> */
.L_x_260:
[----:B------:R-:W1:Y:S02]  /*9bd0*/  MUFU.RCP R39, R42 ;  /* 0x0000002a00277308 */ /* 0x000e640000001000 */
[----:B-1----:R-:W-:-:S04]  /*9be0*/  FFMA R0, R42, R39, -1 ;  /* 0xbf8000002a007423 */ /* 0x002fc80000000027 */
[----:B------:R-:W-:-:S04]  /*9bf0*/  FADD.FTZ R0, -R0, -RZ ;  /* 0x800000ff00007221 */ /* 0x000fc80000010100 */
[----:B------:R-:W-:-:S07]  /*9c00*/  FFMA R39, R39, R0, R39 ;  /* 0x0000000027277223 */ /* 0x000fce0000000027 */
.L_x_261:
[----:B------:R-:W-:Y:S05]  /*9c10*/  BSYNC B1 ;  /* 0x0000000000017941 */ /* 0x000fea0003800000 */
.L_x_259:
        /* <DEDUP_REMOVED lines=10> */
.L_x_263:
[----:B------:R-:W1:Y:S02]  /*9cc0*/  MUFU.RCP R40, R29 ;  /* 0x0000001d00287308 */ /* 0x000e640000001000 */
[----:B-1----:R-:W-:-:S04]  /*9cd0*/  FFMA R0, R29, R40, -1 ;  /* 0xbf8000001d007423 */ /* 0x002fc80000000028 */
[----:B------:R-:W-:-:S04]  /*9ce0*/  FADD.FTZ R3, -R0, -RZ ;  /* 0x800000ff00037221 */ /* 0x000fc80000010100 */
[----:B------:R-:W-:-:S07]  /*9cf0*/  FFMA R40, R40, R3, R40 ;  /* 0x0000000328287223 */ /* 0x000fce0000000028 */
.L_x_264:
[----:B------:R-:W-:Y:S05]  /*9d00*/  BSYNC B1 ;  /* 0x0000000000017941 */ /* 0x000fea0003800000 */
.L_x_262:
        /* <DEDUP_REMOVED lines=10> */
.L_x_266:
[----:B------:R-:W1:Y:S02]  /*9db0*/  MUFU.RCP R0, R27 ;  /* 0x0000001b00007308 */ /* 0x000e640000001000 */
[----:B-1----:R-:W-:-:S04]  /*9dc0*/  FFMA R3, R27, R0, -1 ;  /* 0xbf8000001b037423 */ /* 0x002fc80000000000 */
[----:B------:R-:W-:-:S04]  /*9dd0*/  FADD.FTZ R3, -R3, -RZ ;  /* 0x800000ff03037221 */ /* 0x000fc80000010100 */
[----:B------:R-:W-:-:S07]  /*9de0*/  FFMA R29, R0, R3, R0 ;  /* 0x00000003001d7223 */ /* 0x000fce0000000000 */
.L_x_267:
[----:B------:R-:W-:Y:S05]  /*9df0*/  BSYNC B1 ;  /* 0x0000000000017941 */ /* 0x000fea0003800000 */
.L_x_265:
        /* <DEDUP_REMOVED lines=10> */
.L_x_269:
[----:B------:R-:W1:Y:S02]  /*9ea0*/  MUFU.RCP R27, R26 ;  /* 0x0000001a001b7308 */ /* 0x000e640000001000 */
[----:B-1----:R-:W-:-:S04]  /*9eb0*/  FFMA R0, R26, R27, -1 ;  /* 0xbf8000001a007423 */ /* 0x002fc8000000001b */
[----:B------:R-:W-:-:S04]  /*9ec0*/  FADD.FTZ R0, -R0, -RZ ;  /* 0x800000ff00007221 */ /* 0x000fc80000010100 */
[----:B------:R-:W-:-:S07]  /*9ed0*/  FFMA R27, R27, R0, R27 ;  /* 0x000000001b1b7223 */ /* 0x000fce000000001b */
.L_x_270:
[----:B------:R-:W-:Y:S05]  /*9ee0*/  BSYNC B1 ;  /* 0x0000000000017941 */ /* 0x000fea0003800000 */
.L_x_268:
[----:B------:R-:W-:-:S05]  /*9ef0*/  VIADD R0, R24, 0x1800000 ;  /* 0x0180000018007836 */ /* 0x000fca0000000000 */
[----:B------:R-:W-:-:S04]  /*9f00*/  LOP3.LUT R0, R0, 0x7f800000, RZ, 0xc0, !PT ;  /* 0x7f80000000007812 */ /* 0x000fc800078ec0ff */
[----:B------:R-:W-:-:S13]  /*9f10*/  ISETP.GT.U32.AND P2, PT, R0, 0x1ffffff, PT ;  /* 0x01ffffff0000780c */ /* 0x000fda0003f44070 */
[----:B------:R-:W-:Y:S05]  /*9f20*/  @P2 BRA `(.L_x_271) ;  /* 0x0000000000102947 */ /* 0x000fea0003800000 */
[----:B------:R-:W-:Y:S02]  /*9f30*/  MOV R0, R24 ;  /* 0x0000001800007202 */ /* 0x000fe40000000f00 */
[----:B------:R-:W-:-:S07]  /*9f40*/  MOV R4, 0x9f60 ;  /* 0x00009f6000047802 */ /* 0x000fce0000000f00 */
[----:B------:R-:W-:Y:S05]  /*9f50*/  CALL.REL.NOINC `($__internal_0_$__cuda_sm20_rcp_rn_f32_slowpath) ;  /* 0x000000bc005c7944 */ /* 0x000fea0003c00000 */
[----:B------:R-:W-:Y:S05]  /*9f60*/  BRA `(.L_x_272) ;  /* 0x0000000000107947 */ /* 0x000fea0003800000 */
.L_x_271:
[----:B------:R-:W1:Y:S02]  /*9f70*/  MUFU.RCP R3, R24 ;  /* 0x0000001800037308 */ /* 0x000e640000001000 */
[----:B-1----:R-:W-:-:S04]  /*9f80*/  FFMA R0, R24, R3, -1 ;  /* 0xbf80000018007423 */ /* 0x002fc80000000003 */
[----:B------:R-:W-:-:S04]  /*9f90*/  FADD.FTZ R0, -R0, -RZ ;  /* 0x800000ff00007221 */ /* 0x000fc80000010100 */
[----:B------:R-:W-:-:S07]  /*9fa0*/  FFMA R0, R3, R0, R3 ;  /* 0x0000000003007223 */ /* 0x000fce0000000003 */
.L_x_272:
        /* <DEDUP_REMOVED lines=24> */
[----:B------:R-:W-:Y:S02]  /*a130*/  UIADD3 UR8, UR52, 0x6200, URZ ;  /* 0x0000620034087890 */ /* 0x000fe4000fffe03f */
[----:B------:R-:W-:Y:S01]  /*a140*/  UIADD3.X UR7, URZ, UR55, URZ, UP0, !UPT ;  /* 0x000000373f077290 */ /* 0x000fe200087fe43f */
[----:B------:R-:W-:-:S08]  /*a150*/  UMOV UR11, UR47 ;  /* 0x0000002f000b7c82 */ /* 0x000fd00008000000 */
[----:B------:R2:W-:Y:S01]  /*a160*/  UTMASTG.3D [UR8], [UR6] ;  /* 0x00000008060073b5 */ /* 0x0005e20008010000 */
[----:B------:R0:W-:Y:S01]  /*a170*/  UTMACMDFLUSH ;  /* 0x00000000000079b7 */ /* 0x0001e20000000000 */
[----:B--2---:R-:W-:-:S04]  /*a180*/  DEPBAR.LE SB0, 0x1 ;  /* 0x000080400000791a */ /* 0x004fc80000000000 */
.L_x_274:
[----:B------:R-:W-:Y:S05]  /*a190*/  BSYNC B0 ;  /* 0x0000000000007941 */ /* 0x000fea0003800000 */
.L_x_273:
[----:B-1----:R-:W-:Y:S01]  /*a1a0*/  IADD3 R24, R92, 0x6200, RZ ;  /* 0x000062005c187810 */ /* 0x002fe20007ffe0ff */
[----:B------:R-:W-:Y:S03]  /*a1b0*/  BAR.SYNC.DEFER_BLOCKING 0x1, 0x100 ;  /* 0x0044000000007b1d */ /* 0x000fe60000010000 */
[----:B------:R-:W-:-:S03]  /*a1c0*/  LEA R24, R155, R24, 0x1 ;  /* 0x000000189b187211 */ /* 0x000fc600078e08ff */
[----:B------:R-:W-:Y:S04]  /*a1d0*/  BSSY B0, `(.L_x_275) ;  /* 0x0000009000007945 */ /* 0x000fe80003800000 */
[----:B------:R-:W-:Y:S05]  /*a1e0*/  @P0 BRA `(.L_x_276) ;  /* 0x00000000001c0947 */ /* 0x000fea0003800000 */
[----:B------:R-:W-:-:S13]  /*a1f0*/  ISETP.NE.AND P2, PT, R158, 0x3, PT ;  /* 0x000000039e00780c */ /* 0x000fda0003f45270 */
[----:B------:R-:W-:Y:S05]  /*a200*/  @!P2 BRA `(.L_x_277) ;  /* 0x000000000004a947 */ /* 0x000fea0003800000 */
[----:B------:R-:W-:Y:S01]  /*a210*/  BPT.TRAP 0x1 ;  /* 0x000000040000795c */ /* 0x000fe20000300000 */
.L_x_277:
[----:B------:R-:W-:-:S04]  /*a220*/  ULEA UR4, UR5, UR52, 0x3 ;  /* 0x0000003405047291 */ /* 0x000fc8000f8e183f */
[----:B------:R-:W-:-:S04]  /*a230*/  UIADD3 UR4, UR4, 0x60, URZ ;  /* 0x0000006004047890 */ /* 0x000fc8000fffe03f */
[----:B------:R-:W-:-:S09]  /*a240*/  UPRMT UR4, UR51, 0x654, UR4 ;  /* 0x0000065433047896 */ /* 0x000fd20008000004 */
[----:B------:R-:W-:Y:S03]  /*a250*/  SYNCS.ARRIVE.TRANS64.RED.A1T0 RZ, [UR4], RZ ;  /* 0x000000ffffff79a7 */ /* 0x000fe60008100404 */
.L_x_276:
[----:B------:R-:W-:Y:S05]  /*a260*/  BSYNC B0 ;  /* 0x0000000000007941 */ /* 0x000fea0003800000 */
.L_x_275:
        /* <DEDUP_REMOVED lines=8> */
.L_x_280:
[C---:B------:R-:W-:Y:S01]  /*a2f0*/  LEA R0, R12.reuse, UR52, 0x3 ;  /* 0x000000340c007c11 */ /* 0x040fe2000f8e18ff */
[----:B------:R-:W-:Y:S01]  /*a300*/  VIADD R25, R12, 0x1 ;  /* 0x000000010c197836 */ /* 0x000fe20000000000 */
[----:B------:R-:W-:Y:S01]  /*a310*/  SHF.L.U32 R3, R10, 0x1f, RZ ;  /* 0x0000001f0a037819 */ /* 0x000fe200000006ff */
[----:B------:R-:W-:Y:S03]  /*a320*/  BSSY B1, `(.L_x_281) ;  /* 0x0000005000017945 */ /* 0x000fe60003800000 */
[----:B------:R-:W1:Y:S01]  /*a330*/  SYNCS.PHASECHK.TRANS64.TRYWAIT P2, [R0+URZ+0x40], R3 ;  /* 0x00004003000075a7 */ /* 0x000e62000804017f */
[----:B------:R-:W-:-:S04]  /*a340*/  ISETP.NE.AND P3, PT, R25, 0x4, PT ;  /* 0x000000041900780c */ /* 0x000fc80003f65270 */
[----:B------:R-:W-:Y:S01]  /*a350*/  SEL R27, RZ, 0x1, P3 ;  /* 0x00000001ff1b7807 */ /* 0x000fe20001800000 */
[----:B-1----:R-:W-:Y:S08]  /*a360*/  @!P2 BRA `(.L_x_282) ;  /* 0x000000b00064a947 */ /* 0x002ff00003800000 */
.L_x_614:
[----:B------:R-:W-:Y:S05]  /*a370*/  BSYNC B1 ;  /* 0x0000000000017941 */ /* 0x000fea0003800000 */
.L_x_281:
[----:B------:R-:W-:Y:S05]  /*a380*/  @P1 BRA `(.L_x_283) ;  /* 0x0000000000941947 */ /* 0x000fea0003800000 */
[----:B------:R-:W-:Y:S01]  /*a390*/  LEA R14, R12, R101, 0xd ;  /* 0x000000650c0e7211 */ /* 0x000fe200078e68ff */
[----:B------:R-:W-:Y:S05]  /*a3a0*/  WARPSYNC.ALL ;  /* 0x0000000000007948 */ /* 0x000fea0003800000 */
[----:B------:R-:W-:Y:S01]  /*a3b0*/  LEA R33, R155, R14, 0x1 ;  /* 0x0000000e9b217211 */ /* 0x000fe200078e08ff */
[----:B------:R-:W1:Y:S05]  /*a3c0*/  LDSM.16.M88.4 R4, [R14] ;  /* 0x000000000e04783b */ /* 0x000e6a0000000200 */
[----:B------:R-:W2:Y:S01]  /*a3d0*/  LDSM.16.M88.4 R32, [R33] ;  /* 0x000000002120783b */ /* 0x000ea20000000200 */
[----:B-1----:R-:W-:Y:S01]  /*a3e0*/  SHF.L.U32 R0, R4, 0x10, RZ ;  /* 0x0000001004007819 */ /* 0x002fe200000006ff */
[----:B------:R-:W-:Y:S01]  /*a3f0*/  IMAD.U32 R20, R6, 0x10000, RZ ;  /* 0x0001000006147824 */ /* 0x000fe200078e00ff */
[----:B------:R-:W-:-:S02]  /*a400*/  LOP3.LUT R4, R4, 0xffff0000, RZ, 0xc0, !PT ;  /* 0xffff000004047812 */ /* 0x000fc400078ec0ff */
[----:B------:R-:W-:Y:S01]  /*a410*/  SHF.L.U32 R8, R5, 0x10, RZ ;  /* 0x0000001005087819 */ /* 0x000fe200000006ff */
[----:B--2---:R-:W-:Y:S01]  /*a420*/  IMAD.U32 R42, R35, 0x10000, RZ ;  /* 0x00010000232a7824 */ /* 0x004fe200078e00ff */
[----:B------:R-:W-:Y:S01]  /*a430*/  SHF.L.U32 R30, R32, 0x10, RZ ;  /* 0x00000010201e7819 */ /* 0x000fe200000006ff */
[C---:B------:R-:W-:Y:S01]  /*a440*/  FMUL R91, R153.reuse, R20 ;  /* 0x00000014995b7220 */ /* 0x040fe20000400000 */
        /* <DEDUP_REMOVED lines=25> */
.L_x_283:
[----:B------:R-:W-:Y:S02]  /*a5e0*/  LOP3.LUT R10, R10, R27, RZ, 0x3c, !PT ;  /* 0x0000001b0a0a7212 */ /* 0x000fe400078e3cff */
[----:B------:R-:W-:-:S07]  /*a5f0*/  SEL R12, R25, RZ, P3 ;  /* 0x000000ff190c7207 */ /* 0x000fce0001800000 */
.L_x_279:
[----:B------:R-:W-:Y:S05]  /*a600*/  BSYNC B0 ;  /* 0x0000000000007941 */ /* 0x000fea0003800000 */
.L_x_278:
[----:B------:R-:W-:Y:S01]  /*a610*/  MOV R46, 0x3bbb989d ;  /* 0x3bbb989d002e7802 */ /* 0x000fe20000000f00 */
[C---:B------:R-:W-:Y:S01]  /*a620*/  FFMA R121, R154.reuse, R121, R14 ;  /* 0x000000799a797223 */ /* 0x040fe2000000000e */
[C---:B------:R-:W-:Y:S01]  /*a630*/  FFMA R122, R154.reuse, R122, R21 ;  /* 0x0000007a9a7a7223 */ /* 0x040fe20000000015 */
[----:B------:R-:W-:Y:S01]  /*a640*/  MOV R47, 0x437c0000 ;  /* 0x437c0000002f7802 */ /* 0x000fe20000000f00 */
[----:B------:R-:W-:Y:S01]  /*a650*/  FFMA R120, R154, R120, R13 ;  /* 0x000000789a787223 */ /* 0x000fe2000000000d */
[-C--:B------:R-:W-:Y:S01]  /*a660*/  FFMA.SAT R4, -R121, R46.reuse, 0.5 ;  /* 0x3f00000079047423 */ /* 0x080fe2000000212e */
[-C--:B------:R-:W-:Y:S01]  /*a670*/  FFMA.SAT R5, -R122, R46.reuse, 0.5 ;  /* 0x3f0000007a057423 */ /* 0x080fe2000000212e */
[----:B------:R-:W-:Y:S01]  /*a680*/  FFMA R123, R154, R123, R15 ;  /* 0x0000007b9a7b7223 */ /* 0x000fe2000000000f */
[-C--:B-1----:R-:W-:Y:S01]  /*a690*/  FFMA.SAT R0, -R120, R46.reuse, 0.5 ;  /* 0x3f00000078007423 */ /* 0x082fe2000000212e */
[-C--:B------:R-:W-:Y:S01]  /*a6a0*/  FFMA.RM R4, R4, R47.reuse, 12582913 ;  /* 0x4b40000104047423 */ /* 0x080fe2000000402f */
[----:B------:R-:W-:Y:S01]  /*a6b0*/  FFMA.RM R7, R5, R47, 12582913 ;  /* 0x4b40000105077423 */ /* 0x000fe2000000402f */
[----:B------:R-:W-:Y:S01]  /*a6c0*/  FFMA.SAT R8, -R123, R46, 0.5 ;  /* 0x3f0000007b087423 */ /* 0x000fe2000000212e */
[----:B------:R-:W-:Y:S01]  /*a6d0*/  FFMA R125, R154, R125, R89 ;  /* 0x0000007d9a7d7223 */ /* 0x000fe20000000059 */
[----:B------:R-:W-:Y:S01]  /*a6e0*/  FADD R6, R4, -12583039 ;  /* 0xcb40007f04067421 */ /* 0x000fe20000000000 */
[----:B------:R-:W-:Y:S01]  /*a6f0*/  FADD R5, R7, -12583039 ;  /* 0xcb40007f07057421 */ /* 0x000fe20000000000 */
[-C--:B------:R-:W-:Y:S01]  /*a700*/  FFMA.RM R0, R0, R47.reuse, 12582913 ;  /* 0x4b40000100007423 */ /* 0x080fe2000000402f */
[-C--:B------:R-:W-:Y:S01]  /*a710*/  FFMA.RM R26, R8, R47.reuse, 12582913 ;  /* 0x4b400001081a7423 */ /* 0x080fe2000000402f */
[----:B------:R-:W-:Y:S01]  /*a720*/  FFMA R6, -R121, 1.4426950216293334961, -R6 ;  /* 0x3fb8aa3b79067823 */ /* 0x000fe20000000906 */
[----:B------:R-:W-:Y:S01]  /*a730*/  FFMA R124, R154, R124, R91 ;  /* 0x0000007c9a7c7223 */ /* 0x000fe2000000005b */
[----:B------:R-:W-:Y:S01]  /*a740*/  FFMA R25, -R122, 1.4426950216293334961, -R5 ;  /* 0x3fb8aa3b7a197823 */ /* 0x000fe20000000905 */
[----:B------:R-:W-:Y:S01]  /*a750*/  FFMA.SAT R30, -R125, R46, 0.5 ;  /* 0x3f0000007d1e7423 */ /* 0x000fe2000000212e */
[----:B------:R-:W-:Y:S01]  /*a760*/  FADD R3, R0, -12583039 ;  /* 0xcb40007f00037421 */ /* 0x000fe20000000000 */
[----:B------:R-:W-:Y:S01]  /*a770*/  FADD R8, R26, -12583039 ;  /* 0xcb40007f1a087421 */ /* 0x000fe20000000000 */
[----:B------:R-:W-:Y:S01]  /*a780*/  FFMA R126, R154, R126, R23 ;  /* 0x0000007e9a7e7223 */ /* 0x000fe20000000017 */
[----:B------:R-:W-:Y:S01]  /*a790*/  FFMA R6, -R121, 1.925963033500011079e-08, R6 ;  /* 0x32a5706079067823 */ /* 0x000fe20000000106 */
[-C--:B------:R-:W-:Y:S01]  /*a7a0*/  FFMA.SAT R27, -R124, R46.reuse, 0.5 ;  /* 0x3f0000007c1b7423 */ /* 0x080fe2000000212e */
[----:B------:R-:W-:Y:S01]  /*a7b0*/  FFMA R25, -R122, 1.925963033500011079e-08, R25 ;  /* 0x32a570607a197823 */ /* 0x000fe20000000119 */
[----:B------:R-:W-:Y:S01]  /*a7c0*/  FFMA.RM R30, R30, R47, 12582913 ;  /* 0x4b4000011e1e7423 */ /* 0x000fe2000000402f */
[----:B------:R-:W-:Y:S01]  /*a7d0*/  FFMA R3, -R120, 1.4426950216293334961, -R3 ;  /* 0x3fb8aa3b78037823 */ /* 0x000fe20000000903 */
[----:B------:R-:W-:Y:S01]  /*a7e0*/  FFMA R127, R154, R127, R157 ;  /* 0x0000007f9a7f7223 */ /* 0x000fe2000000009d */
[----:B------:R-:W-:Y:S01]  /*a7f0*/  FFMA.SAT R32, -R126, R46, 0.5 ;  /* 0x3f0000007e207423 */ /* 0x000fe2000000212e */
[----:B------:R1:W-:Y:S01]  /*a800*/  MUFU.EX2 R5, R6 ;  /* 0x0000000600057308 */ /* 0x0003e20000000800 */
[-C--:B------:R-:W-:Y:S01]  /*a810*/  FFMA.RM R29, R27, R47.reuse, 12582913 ;  /* 0x4b4000011b1d7423 */ /* 0x080fe2000000402f */
[----:B------:R-:W-:Y:S01]  /*a820*/  FFMA R28, -R123, 1.4426950216293334961, -R8 ;  /* 0x3fb8aa3b7b1c7823 */ /* 0x000fe20000000908 */
[----:B------:R-:W-:Y:S01]  /*a830*/  FFMA R3, -R120, 1.925963033500011079e-08, R3 ;  /* 0x32a5706078037823 */ /* 0x000fe20000000103 */
[----:B------:R-:W-:Y:S01]  /*a840*/  FFMA.RM R33, R32, R47, 12582913 ;  /* 0x4b40000120217423 */ /* 0x000fe2000000402f */
[----:B------:R-:W-:Y:S01]  /*a850*/  FADD R27, R29, -12583039 ;  /* 0xcb40007f1d1b7421 */ /* 0x000fe20000000000 */
[----:B------:R-:W-:Y:S01]  /*a860*/  FFMA R28, -R123, 1.925963033500011079e-08, R28 ;  /* 0x32a570607b1c7823 */ /* 0x000fe2000000011c */
[----:B------:R-:W-:Y:S01]  /*a870*/  FFMA R131, R154, R131, R20 ;  /* 0x000000839a837223 */ /* 0x000fe20000000014 */
[----:B------:R2:W-:Y:S01]  /*a880*/  MUFU.EX2 R8, R25 ;  /* 0x0000001900087308 */ /* 0x0005e20000000800 */
[----:B-1----:R-:W-:Y:S01]  /*a890*/  FADD R6, R30, -12583039 ;  /* 0xcb40007f1e067421 */ /* 0x002fe20000000000 */
[----:B------:R-:W-:Y:S01]  /*a8a0*/  FFMA R31, -R124, 1.4426950216293334961, -R27 ;  /* 0x3fb8aa3b7c1f7823 */ /* 0x000fe2000000091b */
[C---:B------:R-:W-:Y:S01]  /*a8b0*/  FFMA R128, R154.reuse, R128, R159 ;  /* 0x000000809a807223 */ /* 0x040fe2000000009f */
[C---:B------:R-:W-:Y:S01]  /*a8c0*/  FFMA R129, R154.reuse, R129, R95 ;  /* 0x000000819a817223 */ /* 0x040fe2000000005f */
[----:B------:R-:W-:Y:S01]  /*a8d0*/  FFMA R32, -R125, 1.4426950216293334961, -R6 ;  /* 0x3fb8aa3b7d207823 */ /* 0x000fe20000000906 */
[C---:B------:R-:W-:Y:S01]  /*a8e0*/  FFMA R130, R154.reuse, R130, R93 ;  /* 0x000000829a827223 */ /* 0x040fe2000000005d */
[C---:B------:R-:W-:Y:S01]  /*a8f0*/  FFMA R133, R154.reuse, R133, R88 ;  /* 0x000000859a857223 */ /* 0x040fe20000000058 */
[----:B------:R-:W1:Y:S01]  /*a900*/  MUFU.EX2 R3, R3 ;  /* 0x0000000300037308 */ /* 0x000e620000000800 */
[----:B--2---:R-:W-:Y:S01]  /*a910*/  FFMA.SAT R25, -R127, R46, 0.5 ;  /* 0x3f0000007f197423 */ /* 0x004fe2000000212e */
[----:B------:R-:W-:Y:S01]  /*a920*/  FFMA R32, -R125, 1.925963033500011079e-08, R32 ;  /* 0x32a570607d207823 */ /* 0x000fe20000000120 */
[C---:B------:R-:W-:Y:S01]  /*a930*/  FFMA R132, R154.reuse, R132, R97 ;  /* 0x000000849a847223 */ /* 0x040fe20000000061 */
[C---:B------:R-:W-:Y:S01]  /*a940*/  FFMA R134, R154.reuse, R134, R99 ;  /* 0x000000869a867223 */ /* 0x040fe20000000063 */
[----:B------:R-:W-:Y:S01]  /*a950*/  FFMA.RM R34, R25, R47, 12582913 ;  /* 0x4b40000119227423 */ /* 0x000fe2000000402f */
[----:B------:R-:W-:Y:S01]  /*a960*/  FADD R25, R33, -12583039 ;  /* 0xcb40007f21197421 */ /* 0x000fe20000000000 */
[----:B------:R-:W-:Y:S01]  /*a970*/  FFMA R135, R154, R135, R90 ;  /* 0x000000879a877223 */ /* 0x000fe2000000005a */
[----:B------:R2:W-:Y:S01]  /*a980*/  MUFU.EX2 R27, R28 ;  /* 0x0000001c001b7308 */ /* 0x0005e20000000800 */
[-C--:B------:R-:W-:Y:S01]  /*a990*/  FFMA.SAT R39, -R131, R46.reuse, 0.5 ;  /* 0x3f00000083277423 */ /* 0x080fe2000000212e */
[----:B------:R-:W-:Y:S01]  /*a9a0*/  FFMA R35, -R126, 1.4426950216293334961, -R25 ;  /* 0x3fb8aa3b7e237823 */ /* 0x000fe20000000919 */
[-C--:B------:R-:W-:Y:S01]  /*a9b0*/  FFMA.SAT R36, -R128, R46.reuse, 0.5 ;  /* 0x3f00000080247423 */ /* 0x080fe2000000212e */
[-C--:B------:R-:W-:Y:S01]  /*a9c0*/  FFMA.SAT R37, -R129, R46.reuse, 0.5 ;  /* 0x3f00000081257423 */ /* 0x080fe2000000212e */
[-C--:B------:R-:W-:Y:S01]  /*a9d0*/  FFMA.SAT R42, -R133, R46.reuse, 0.5 ;  /* 0x3f000000852a7423 */ /* 0x080fe2000000212e */
[-C--:B------:R-:W-:Y:S01]  /*a9e0*/  FFMA.SAT R41, -R132, R46.reuse, 0.5 ;  /* 0x3f00000084297423 */ /* 0x080fe2000000212e */
[-C--:B------:R-:W-:Y:S01]  /*a9f0*/  FFMA.SAT R45, -R134, R46.reuse, 0.5 ;  /* 0x3f000000862d7423 */ /* 0x080fe2000000212e */
[----:B------:R3:W-:Y:S01]  /*aa00*/  MUFU.EX2 R25, R32 ;  /* 0x0000002000197308 */ /* 0x0007e20000000800 */
[----:B--2---:R-:W-:Y:S01]  /*aa10*/  FADD R28, R34, -12583039 ;  /* 0xcb40007f221c7421 */ /* 0x004fe20000000000 */
[----:B------:R-:W-:Y:S01]  /*aa20*/  FFMA R31, -R124, 1.925963033500011079e-08, R31 ;  /* 0x32a570607c1f7823 */ /* 0x000fe2000000011f */
[----:B------:R-:W-:Y:S01]  /*aa30*/  FFMA R35, -R126, 1.925963033500011079e-08, R35 ;  /* 0x32a570607e237823 */ /* 0x000fe20000000123 */
[-C--:B------:R-:W-:Y:S01]  /*aa40*/  FFMA.RM R39, R39, R47.reuse, 12582913 ;  /* 0x4b40000127277423 */ /* 0x080fe2000000402f */
[----:B------:R-:W-:Y:S01]  /*aa50*/  FFMA R28, -R127, 1.4426950216293334961, -R28 ;  /* 0x3fb8aa3b7f1c7823 */ /* 0x000fe2000000091c */
[-C--:B------:R-:W-:Y:S01]  /*aa60*/  FFMA.RM R36, R36, R47.reuse, 12582913 ;  /* 0x4b40000124247423 */ /* 0x080fe2000000402f */
[-C--:B------:R-:W-:Y:S01]  /*aa70*/  FFMA.RM R37, R37, R47.reuse, 12582913 ;  /* 0x4b40000125257423 */ /* 0x080fe2000000402f */
[-C--:B------:R-:W-:Y:S01]  /*aa80*/  FFMA.RM R44, R42, R47.reuse, 12582913 ;  /* 0x4b4000012a2c7423 */ /* 0x080fe2000000402f */
[-C--:B---3--:R-:W-:Y:S01]  /*aa90*/  FFMA.SAT R32, -R130, R46.reuse, 0.5 ;  /* 0x3f00000082207423 */ /* 0x088fe2000000212e */
[----:B------:R-:W-:Y:S01]  /*aaa0*/  FFMA.SAT R46, -R135, R46, 0.5 ;  /* 0x3f000000872e7423 */ /* 0x000fe2000000212e */
[-C--:B------:R-:W-:Y:S01]  /*aab0*/  FFMA.RM R41, R41, R47.reuse, 12582913 ;  /* 0x4b40000129297423 */ /* 0x080fe2000000402f */
[----:B------:R-:W-:Y:S01]  /*aac0*/  FFMA R127, -R127, 1.925963033500011079e-08, R28 ;  /* 0x32a570607f7f7823 */ /* 0x000fe2000000011c */
[-C--:B------:R-:W-:Y:S01]  /*aad0*/  FFMA.RM R38, R32, R47.reuse, 12582913 ;  /* 0x4b40000120267423 */ /* 0x080fe2000000402f */
[-C--:B------:R-:W-:Y:S01]  /*aae0*/  FFMA.RM R45, R45, R47.reuse, 12582913 ;  /* 0x4b4000012d2d7423 */ /* 0x080fe2000000402f */
[----:B------:R-:W-:Y:S01]  /*aaf0*/  FFMA.RM R46, R46, R47, 12582913 ;  /* 0x4b4000012e2e7423 */ /* 0x000fe2000000402f */
[----:B------:R-:W-:Y:S01]  /*ab00*/  SHF.L.U32 R0, R0, 0x17, RZ ;  /* 0x0000001700007819 */ /* 0x000fe200000006ff */
[----:B------:R2:W3:Y:S01]  /*ab10*/  MUFU.EX2 R6, R31 ;  /* 0x0000001f00067308 */ /* 0x0004e20000000800 */
[----:B------:R-:W-:Y:S01]  /*ab20*/  FADD R40, R39, -12583039 ;  /* 0xcb40007f27287421 */ /* 0x000fe20000000000 */
[----:B------:R-:W-:Y:S01]  /*ab30*/  FADD R32, R37, -12583039 ;  /* 0xcb40007f25207421 */ /* 0x000fe20000000000 */
[----:B------:R-:W-:Y:S01]  /*ab40*/  FADD R42, R44, -12583039 ;  /* 0xcb40007f2c2a7421 */ /* 0x000fe20000000000 */
[----:B------:R-:W-:Y:S01]  /*ab50*/  FADD R43, R41, -12583039 ;  /* 0xcb40007f292b7421 */ /* 0x000fe20000000000 */
[----:B------:R-:W-:Y:S01]  /*ab60*/  FADD R47, R45, -12583039 ;  /* 0xcb40007f2d2f7421 */ /* 0x000fe20000000000 */
[----:B------:R-:W-:Y:S01]  /*ab70*/  FADD R48, R46, -12583039 ;  /* 0xcb40007f2e307421 */ /* 0x000fe20000000000 */
[----:B------:R-:W-:Y:S01]  /*ab80*/  SHF.L.U32 R4, R4, 0x17, RZ ;  /* 0x0000001704047819 */ /* 0x000fe200000006ff */
[----:B------:R4:W-:Y:S01]  /*ab90*/  MUFU.EX2 R28, R35 ;  /* 0x00000023001c7308 */ /* 0x0009e20000000800 */
[----:B--2---:R-:W-:Y:S01]  /*aba0*/  FADD R31, R36, -12583039 ;  /* 0xcb40007f241f7421 */ /* 0x004fe20000000000 */
[----:B------:R-:W-:Y:S01]  /*abb0*/  FFMA R40, -R131, 1.4426950216293334961, -R40 ;  /* 0x3fb8aa3b83287823 */ /* 0x000fe20000000928 */
[----:B-1----:R-:W-:Y:S01]  /*abc0*/  FFMA R50, R0, R3, 1 ;  /* 0x3f80000000327423 */ /* 0x002fe20000000003 */
[----:B------:R-:W-:Y:S01]  /*abd0*/  FFMA R32, -R129, 1.4426950216293334961, -R32 ;  /* 0x3fb8aa3b81207823 */ /* 0x000fe20000000920 */
[----:B------:R-:W-:Y:S01]  /*abe0*/  FFMA R31, -R128, 1.4426950216293334961, -R31 ;  /* 0x3fb8aa3b801f7823 */ /* 0x000fe2000000091f */
[----:B------:R-:W-:Y:S01]  /*abf0*/  FFMA R42, -R133, 1.4426950216293334961, -R42 ;  /* 0x3fb8aa3b852a7823 */ /* 0x000fe2000000092a */
[----:B------:R-:W-:Y:S01]  /*ac00*/  FFMA R43, -R132, 1.4426950216293334961, -R43 ;  /* 0x3fb8aa3b842b7823 */ /* 0x000fe2000000092b */
[----:B------:R-:W-:Y:S01]  /*ac10*/  FFMA R47, -R134, 1.4426950216293334961, -R47 ;  /* 0x3fb8aa3b862f7823 */ /* 0x000fe2000000092f */
[----:B----4-:R-:W-:Y:S01]  /*ac20*/  FADD R35, R38, -12583039 ;  /* 0xcb40007f26237421 */ /* 0x010fe20000000000 */
[----:B------:R-:W-:Y:S01]  /*ac30*/  FFMA R48, -R135, 1.4426950216293334961, -R48 ;  /* 0x3fb8aa3b87307823 */ /* 0x000fe20000000930 */
[----:B------:R-:W-:Y:S01]  /*ac40*/  FFMA R40, -R131, 1.925963033500011079e-08, R40 ;  /* 0x32a5706083287823 */ /* 0x000fe20000000128 */
[----:B------:R-:W-:Y:S01]  /*ac50*/  FFMA R49, R4, R5, 1 ;  /* 0x3f80000004317423 */ /* 0x000fe20000000005 */
[----:B------:R-:W-:Y:S01]  /*ac60*/  FFMA R35, -R130, 1.4426950216293334961, -R35 ;  /* 0x3fb8aa3b82237823 */ /* 0x000fe20000000923 */
[----:B------:R-:W-:Y:S01]  /*ac70*/  FFMA R31, -R128, 1.925963033500011079e-08, R31 ;  /* 0x32a57060801f7823 */ /* 0x000fe2000000011f */
[----:B------:R-:W-:Y:S01]  /*ac80*/  FFMA R32, -R129, 1.925963033500011079e-08, R32 ;  /* 0x32a5706081207823 */ /* 0x000fe20000000120 */
[----:B------:R-:W-:Y:S01]  /*ac90*/  FFMA R133, -R133, 1.925963033500011079e-08, R42 ;  /* 0x32a5706085857823 */ /* 0x000fe2000000012a */
[----:B------:R-:W-:Y:S01]  /*aca0*/  FFMA R35, -R130, 1.925963033500011079e-08, R35 ;  /* 0x32a5706082237823 */ /* 0x000fe20000000123 */
[----:B------:R-:W-:Y:S01]  /*acb0*/  IADD3 R4, R50, 0x1800000, RZ ;  /* 0x0180000032047810 */ /* 0x000fe20007ffe0ff */
[----:B------:R-:W-:Y:S01]  /*acc0*/  FFMA R43, -R132, 1.925963033500011079e-08, R43 ;  /* 0x32a57060842b7823 */ /* 0x000fe2000000012b */
[----:B------:R-:W-:Y:S01]  /*acd0*/  FFMA R47, -R134, 1.925963033500011079e-08, R47 ;  /* 0x32a57060862f7823 */ /* 0x000fe2000000012f */
[----:B------:R-:W-:Y:S01]  /*ace0*/  FFMA R48, -R135, 1.925963033500011079e-08, R48 ;  /* 0x32a5706087307823 */ /* 0x000fe20000000130 */
[----:B------:R-:W-:Y:S01]  /*acf0*/  LOP3.LUT R4, R4, 0x7f800000, RZ, 0xc0, !PT ;  /* 0x7f80000004047812 */ /* 0x000fe200078ec0ff */
[----:B------:R-:W1:Y:S01]  /*ad00*/  MUFU.EX2 R40, R40 ;  /* 0x0000002800287308 */ /* 0x000e620000000800 */
[----:B------:R-:W-:Y:S01]  /*ad10*/  SHF.L.U32 R41, R41, 0x17, RZ ;  /* 0x0000001729297819 */ /* 0x000fe200000006ff */
[----:B------:R-:W-:Y:S01]  /*ad20*/  IMAD.SHL.U32 R39, R39, 0x800000, RZ ;  /* 0x0080000027277824 */ /* 0x000fe200078e00ff */
[----:B------:R-:W-:Y:S01]  /*ad30*/  ISETP.GT.U32.AND P2, PT, R4, 0x1ffffff, PT ;  /* 0x01ffffff0400780c */ /* 0x000fe20003f44070 */
[----:B------:R-:W-:Y:S01]  /*ad40*/  IMAD.SHL.U32 R7, R7, 0x800000, RZ ;  /* 0x0080000007077824 */ /* 0x000fe200078e00ff */
[----:B------:R-:W-:Y:S01]  /*ad50*/  SHF.L.U32 R26, R26, 0x17, RZ ;  /* 0x000000171a1a7819 */ /* 0x000fe200000006ff */
[----:B------:R-:W-:Y:S01]  /*ad60*/  IMAD.SHL.U32 R34, R34, 0x800000, RZ ;  /* 0x0080000022227824 */ /* 0x000fe200078e00ff */
[----:B------:R-:W-:Y:S01]  /*ad70*/  SHF.L.U32 R29, R29, 0x17, RZ ;  /* 0x000000171d1d7819 */ /* 0x000fe200000006ff */
[----:B------:R2:W4:Y:S01]  /*ad80*/  MUFU.EX2 R42, R43 ;  /* 0x0000002b002a7308 */ /* 0x0005220000000800 */
[----:B------:R-:W-:Y:S01]  /*ad90*/  SHF.L.U32 R30, R30, 0x17, RZ ;  /* 0x000000171e1e7819 */ /* 0x000fe200000006ff */
[----:B------:R-:W-:Y:S01]  /*ada0*/  BSSY B1, `(.L_x_284) ;  /* 0x0000027000017945 */ /* 0x000fe20003800000 */
[----:B------:R-:W-:Y:S01]  /*adb0*/  SHF.L.U32 R33, R33, 0x17, RZ ;  /* 0x0000001721217819 */ /* 0x000fe200000006ff */
[----:B------:R-:W-:Y:S01]  /*adc0*/  FFMA R52, R7, R8, 1 ;  /* 0x3f80000007347423 */ /* 0x000fe20000000008 */
[----:B------:R-:W-:Y:S01]  /*add0*/  SHF.L.U32 R36, R36, 0x17, RZ ;  /* 0x0000001724247819 */ /* 0x000fe200000006ff */
[----:B---3--:R-:W-:Y:S01]  /*ade0*/  FFMA R54, R29, R6, 1 ;  /* 0x3f8000001d367423 */ /* 0x008fe20000000006 */
[----:B------:R-:W-:Y:S01]  /*adf0*/  SHF.L.U32 R37, R37, 0x17, RZ ;  /* 0x0000001725257819 */ /* 0x000fe200000006ff */
[----:B------:R-:W3:Y:S01]  /*ae00*/  MUFU.EX2 R127, R127 ;  /* 0x0000007f007f7308 */ /* 0x000ee20000000800 */
[----:B------:R-:W-:Y:S01]  /*ae10*/  SHF.L.U32 R38, R38, 0x17, RZ ;  /* 0x0000001726267819 */ /* 0x000fe200000006ff */
[----:B-1----:R-:W-:Y:S01]  /*ae20*/  FFMA R39, R39, R40, 1 ;  /* 0x3f80000027277423 */ /* 0x002fe20000000028 */
[----:B------:R-:W-:Y:S01]  /*ae30*/  SHF.L.U32 R44, R44, 0x17, RZ ;  /* 0x000000172c2c7819 */ /* 0x000fe200000006ff */
[----:B--2---:R-:W-:Y:S01]  /*ae40*/  FFMA R43, R26, R27, 1 ;  /* 0x3f8000001a2b7423 */ /* 0x004fe2000000001b */
[----:B------:R-:W-:Y:S01]  /*ae50*/  SHF.L.U32 R45, R45, 0x17, RZ ;  /* 0x000000172d2d7819 */ /* 0x000fe200000006ff */
[----:B------:R-:W-:Y:S01]  /*ae60*/  FFMA R51, R30, R25, 1 ;  /* 0x3f8000001e337423 */ /* 0x000fe20000000019 */
[----:B------:R-:W-:Y:S01]  /*ae70*/  SHF.L.U32 R46, R46, 0x17, RZ ;  /* 0x000000172e2e7819 */ /* 0x000fe200000006ff */
[----:B------:R-:W1:Y:S01]  /*ae80*/  MUFU.EX2 R31, R31 ;  /* 0x0000001f001f7308 */ /* 0x000e620000000800 */
[----:B----4-:R-:W-:Y:S01]  /*ae90*/  FFMA R42, R41, R42, 1 ;  /* 0x3f800000292a7423 */ /* 0x010fe2000000002a */
[----:B------:R-:W-:-:S06]  /*aea0*/  FFMA R96, R33, R28, 1 ;  /* 0x3f80000021607423 */ /* 0x000fcc000000001c */
[----:B------:R-:W2:Y:S01]  /*aeb0*/  MUFU.EX2 R32, R32 ;  /* 0x0000002000207308 */ /* 0x000ea20000000800 */
[----:B---3--:R-:W-:-:S07]  /*aec0*/  FFMA R127, R34, R127, 1 ;  /* 0x3f800000227f7423 */ /* 0x008fce000000007f */
[----:B------:R-:W3:Y:S01]  /*aed0*/  MUFU.EX2 R35, R35 ;  /* 0x0000002300237308 */ /* 0x000ee20000000800 */
[----:B-1----:R-:W-:-:S07]  /*aee0*/  FFMA R36, R36, R31, 1 ;  /* 0x3f80000024247423 */ /* 0x002fce000000001f */
[----:B------:R-:W1:Y:S01]  /*aef0*/  MUFU.EX2 R133, R133 ;  /* 0x0000008500857308 */ /* 0x000e620000000800 */
[----:B--2---:R-:W-:-:S07]  /*af00*/  FFMA R37, R37, R32, 1 ;  /* 0x3f80000025257423 */ /* 0x004fce0000000020 */
[----:B------:R-:W2:Y:S01]  /*af10*/  MUFU.EX2 R0, R47 ;  /* 0x0000002f00007308 */ /* 0x000ea20000000800 */
[----:B---3--:R-:W-:-:S07]  /*af20*/  FFMA R38, R38, R35, 1 ;  /* 0x3f80000026267423 */ /* 0x008fce0000000023 */
[----:B------:R-:W3:Y:S01]  /*af30*/  MUFU.EX2 R3, R48 ;  /* 0x0000003000037308 */ /* 0x000ee20000000800 */
[----:B-1----:R-:W-:Y:S01]  /*af40*/  FFMA R133, R44, R133, 1 ;  /* 0x3f8000002c857423 */ /* 0x002fe20000000085 */
[----:B--2---:R-:W-:Y:S01]  /*af50*/  FFMA R40, R45, R0, 1 ;  /* 0x3f8000002d287423 */ /* 0x004fe20000000000 */
[----:B---3--:R-:W-:Y:S01]  /*af60*/  FFMA R41, R46, R3, 1 ;  /* 0x3f8000002e297423 */ /* 0x008fe20000000003 */
[----:B------:R-:W-:Y:S06]  /*af70*/  @P2 BRA `(.L_x_285) ;  /* 0x0000000000142947 */ /* 0x000fec0003800000 */
[----:B------:R-:W-:Y:S01]  /*af80*/  IMAD.MOV.U32 R0, RZ, RZ, R50 ;  /* 0x000000ffff007224 */ /* 0x000fe200078e0032 */
[----:B------:R-:W-:-:S07]  /*af90*/  MOV R4, 0xafb0 ;  /* 0x0000afb000047802 */ /* 0x000fce0000000f00 */
[----:B------:R-:W-:Y:S05]  /*afa0*/  CALL.REL.NOINC `($__internal_0_$__cuda_sm20_rcp_rn_f32_slowpath) ;  /* 0x000000ac00487944 */ /* 0x000fea0003c00000 */
[----:B------:R-:W-:Y:S01]  /*afb0*/  MOV R25, R0 ;  /* 0x0000000000197202 */ /* 0x000fe20000000f00 */
[----:B------:R-:W-:Y:S06]  /*afc0*/  BRA `(.L_x_286) ;  /* 0x0000000000107947 */ /* 0x000fec0003800000 */
.L_x_285:
[----:B------:R-:W1:Y:S02]  /*afd0*/  MUFU.RCP R25, R50 ;  /* 0x0000003200197308 */ /* 0x000e640000001000 */
[----:B-1----:R-:W-:-:S04]  /*afe0*/  FFMA R0, R50, R25, -1 ;  /* 0xbf80000032007423 */ /* 0x002fc80000000019 */
[----:B------:R-:W-:-:S04]  /*aff0*/  FADD.FTZ R0, -R0, -RZ ;  /* 0x800000ff00007221 */ /* 0x000fc80000010100 */
[----:B------:R-:W-:-:S07]  /*b000*/  FFMA R25, R25, R0, R25 ;  /* 0x0000000019197223 */ /* 0x000fce0000000019 */
.L_x_286:
[----:B------:R-:W-:Y:S05]  /*b010*/  BSYNC B1 ;  /* 0x0000000000017941 */ /* 0x000fea0003800000 */
.L_x_284:
        /* <DEDUP_REMOVED lines=10> */
.L_x_288:
[----:B------:R-:W1:Y:S02]  /*b0c0*/  MUFU.RCP R26, R49 ;  /* 0x00000031001a7308 */ /* 0x000e640000001000 */
[----:B-1----:R-:W-:-:S04]  /*b0d0*/  FFMA R0, R49, R26, -1 ;  /* 0xbf80000031007423 */ /* 0x002fc8000000001a */
[----:B------:R-:W-:-:S04]  /*b0e0*/  FADD.FTZ R3, -R0, -RZ ;  /* 0x800000ff00037221 */ /* 0x000fc80000010100 */
[----:B------:R-:W-:-:S07]  /*b0f0*/  FFMA R26, R26, R3, R26 ;  /* 0x000000031a1a7223 */ /* 0x000fce000000001a */
.L_x_289:
[----:B------:R-:W-:Y:S05]  /*b100*/  BSYNC B1 ;  /* 0x0000000000017941 */ /* 0x000fea0003800000 */
.L_x_287:
        /* <DEDUP_REMOVED lines=10> */
.L_x_291:
[----:B------:R-:W1:Y:S02]  /*b1b0*/  MUFU.RCP R27, R52 ;  /* 0x00000034001b7308 */ /* 0x000e640000001000 */
[----:B-1----:R-:W-:-:S04]  /*b1c0*/  FFMA R0, R52, R27, -1 ;  /* 0xbf80000034007423 */ /* 0x002fc8000000001b */
[----:B------:R-:W-:-:S04]  /*b1d0*/  FADD.FTZ R0, -R0, -RZ ;  /* 0x800000ff00007221 */ /* 0x000fc80000010100 */
[----:B------:R-:W-:-:S07]  /*b1e0*/  FFMA R27, R27, R0, R27 ;  /* 0x000000001b1b7223 */ /* 0x000fce000000001b */
.L_x_292:
[----:B------:R-:W-:Y:S05]  /*b1f0*/  BSYNC B1 ;  /* 0x0000000000017941 */ /* 0x000fea0003800000 */
.L_x_290:
        /* <DEDUP_REMOVED lines=10> */
.L_x_294:
[----:B------:R-:W1:Y:S02]  /*b2a0*/  MUFU.RCP R28, R43 ;  /* 0x0000002b001c7308 */ /* 0x000e640000001000 */
[----:B-1----:R-:W-:-:S04]  /*b2b0*/  FFMA R0, R43, R28, -1 ;  /* 0xbf8000002b007423 */ /* 0x002fc8000000001c */
[----:B------:R-:W-:-:S04]  /*b2c0*/  FADD.FTZ R3, -R0, -RZ ;  /* 0x800000ff00037221 */ /* 0x000fc80000010100 */
[----:B------:R-:W-:-:S07]  /*b2d0*/  FFMA R28, R28, R3, R28 ;  /* 0x000000031c1c7223 */ /* 0x000fce000000001c */
.L_x_295:
[----:B------:R-:W-:Y:S05]  /*b2e0*/  BSYNC B1 ;  /* 0x0000000000017941 */ /* 0x000fea0003800000 */
.L_x_293:
        /* <DEDUP_REMOVED lines=10> */
.L_x_297:
[----:B------:R-:W1:Y:S02]  /*b390*/  MUFU.RCP R29, R54 ;  /* 0x00000036001d7308 */ /* 0x000e640000001000 */
[----:B-1----:R-:W-:-:S04]  /*b3a0*/  FFMA R0, R54, R29, -1 ;  /* 0xbf80000036007423 */ /* 0x002fc8000000001d */
[----:B------:R-:W-:-:S04]  /*b3b0*/  FADD.FTZ R0, -R0, -RZ ;  /* 0x800000ff00007221 */ /* 0x000fc80000010100 */
[----:B------:R-:W-:-:S07]  /*b3c0*/  FFMA R29, R29, R0, R29 ;  /* 0x000000001d1d7223 */ /* 0x000fce000000001d */
.L_x_298:
[----:B------:R-:W-:Y:S05]  /*b3d0*/  BSYNC B1 ;  /* 0x0000000000017941 */ /* 0x000fea0003800000 */
.L_x_296:
        /* <DEDUP_REMOVED lines=10> */
.L_x_300:
[----:B------:R-:W1:Y:S02]  /*b480*/  MUFU.RCP R30, R51 ;  /* 0x00000033001e7308 */ /* 0x000e640000001000 */
[----:B-1----:R-:W-:-:S04]  /*b490*/  FFMA R0, R51, R30, -1 ;  /* 0xbf80000033007423 */ /* 0x002fc8000000001e */
[----:B------:R-:W-:-:S04]  /*b4a0*/  FADD.FTZ R3, -R0, -RZ ;  /* 0x800000ff00037221 */ /* 0x000fc80000010100 */
[----:B------:R-:W-:-:S07]  /*b4b0*/  FFMA R30, R30, R3, R30 ;  /* 0x000000031e1e7223 */ /* 0x000fce000000001e */
.L_x_301:
[----:B------:R-:W-:Y:S05]  /*b4c0*/  BSYNC B1 ;  /* 0x0000000000017941 */ /* 0x000fea0003800000 */
.L_x_299:
        /* <DEDUP_REMOVED lines=10> */
.L_x_303:
[----:B------:R-:W1:Y:S02]  /*b570*/  MUFU.RCP R31, R96 ;  /* 0x00000060001f7308 */ /* 0x000e640000001000 */
[----:B-1----:R-:W-:-:S04]  /*b580*/  FFMA R0, R96, R31, -1 ;  /* 0xbf80000060007423 */ /* 0x002fc8000000001f */
[----:B------:R-:W-:-:S04]  /*b590*/  FADD.FTZ R0, -R0, -RZ ;  /* 0x800000ff00007221 */ /* 0x000fc80000010100 */
[----:B------:R-:W-:-:S07]  /*b5a0*/  FFMA R31, R31, R0, R31 ;  /* 0x000000001f1f7223 */ /* 0x000fce000000001f */
.L_x_304:
[----:B------:R-:W-:Y:S05]  /*b5b0*/  BSYNC B1 ;  /* 0x0000000000017941 */ /* 0x000fea0003800000 */
.L_x_302:
        /* <DEDUP_REMOVED lines=10> */
.L_x_306:
[----:B------:R-:W1:Y:S02]  /*b660*/  MUFU.RCP R32, R127 ;  /* 0x0000007f00207308 */ /* 0x000e640000001000 */
[----:B-1----:R-:W-:-:S04]  /*b670*/  FFMA R0, R127, R32, -1 ;  /* 0xbf8000007f007423 */ /* 0x002fc80000000020 */
[----:B------:R-:W-:-:S04]  /*b680*/  FADD.FTZ R3, -R0, -RZ ;  /* 0x800000ff00037221 */ /* 0x000fc80000010100 */
[----:B------:R-:W-:-:S07]  /*b690*/  FFMA R32, R32, R3, R32 ;  /* 0x0000000320207223 */ /* 0x000fce0000000020 */
.L_x_307:
[----:B------:R-:W-:Y:S05]  /*b6a0*/  BSYNC B1 ;  /* 0x0000000000017941 */ /* 0x000fea0003800000 */
.L_x_305:
        /* <DEDUP_REMOVED lines=10> */
.L_x_309:
[----:B------:R-:W1:Y:S02]  /*b750*/  MUFU.RCP R33, R36 ;  /* 0x0000002400217308 */ /* 0x000e640000001000 */
[----:B-1----:R-:W-:-:S04]  /*b760*/  FFMA R0, R36, R33, -1 ;  /* 0xbf80000024007423 */ /* 0x002fc80000000021 */
[----:B------:R-:W-:-:S04]  /*b770*/  FADD.FTZ R0, -R0, -RZ ;  /* 0x800000ff00007221 */ /* 0x000fc80000010100 */
[----:B------:R-:W-:-:S07]  /*b780*/  FFMA R33, R33, R0, R33 ;  /* 0x0000000021217223 */ /* 0x000fce0000000021 */
.L_x_310:
[----:B------:R-:W-:Y:S05]  /*b790*/  BSYNC B1 ;  /* 0x0000000000017941 */ /* 0x000fea0003800000 */
.L_x_308:
        /* <DEDUP_REMOVED lines=10> */
.L_x_312:
[----:B------:R-:W1:Y:S02]  /*b840*/  MUFU.RCP R34, R37 ;  /* 0x0000002500227308 */ /* 0x000e640000001000 */
[----:B-1----:R-:W-:-:S04]  /*b850*/  FFMA R0, R37, R34, -1 ;  /* 0xbf80000025007423 */ /* 0x002fc80000000022 */
[----:B------:R-:W-:-:S04]  /*b860*/  FADD.FTZ R3, -R0, -RZ ;  /* 0x800000ff00037221 */ /* 0x000fc80000010100 */
[----:B------:R-:W-:-:S07]  /*b870*/  FFMA R34, R34, R3, R34 ;  /* 0x0000000322227223 */ /* 0x000fce0000000022 */
.L_x_313:
[----:B------:R-:W-:Y:S05]  /*b880*/  BSYNC B1 ;  /* 0x0000000000017941 */ /* 0x000fea0003800000 */
.L_x_311:
        /* <DEDUP_REMOVED lines=10> */
.L_x_315:
[----:B------:R-:W1:Y:S02]  /*b930*/  MUFU.RCP R35, R38 ;  /* 0x0000002600237308 */ /* 0x000e640000001000 */
[----:B-1----:R-:W-:-:S04]  /*b940*/  FFMA R0, R38, R35, -1 ;  /* 0xbf80000026007423 */ /* 0x002fc80000000023 */
[----:B------:R-:W-:-:S04]  /*b950*/  FADD.FTZ R0, -R0, -RZ ;  /* 0x800000ff00007221 */ /* 0x000fc80000010100 */
[----:B------:R-:W-:-:S07]  /*b960*/  FFMA R35, R35, R0, R35 ;  /* 0x0000000023237223 */ /* 0x000fce0000000023 */
.L_x_316:
[----:B------:R-:W-:Y:S05]  /*b970*/  BSYNC B1 ;  /* 0x0000000000017941 */ /* 0x000fea0003800000 */
.L_x_314:
        /* <DEDUP_REMOVED lines=10> */
.L_x_318:
[----:B------:R-:W1:Y:S02]  /*ba20*/  MUFU.RCP R36, R39 ;  /* 0x0000002700247308 */ /* 0x000e640000001000 */
[----:B-1----:R-:W-:-:S04]  /*ba30*/  FFMA R0, R39, R36, -1 ;  /* 0xbf80000027007423 */ /* 0x002fc80000000024 */
[----:B------:R-:W-:-:S04]  /*ba40*/  FADD.FTZ R3, -R0, -RZ ;  /* 0x800000ff00037221 */ /* 0x000fc80000010100 */
[----:B------:R-:W-:-:S07]  /*ba50*/  FFMA R36, R36, R3, R36 ;  /* 0x0000000324247223 */ /* 0x000fce0000000024 */
.L_x_319:
[----:B------:R-:W-:Y:S05]  /*ba60*/  BSYNC B1 ;  /* 0x0000000000017941 */ /* 0x000fea0003800000 */
.L_x_317:
        /* <DEDUP_REMOVED lines=10> */
.L_x_321:
[----:B------:R-:W1:Y:S02]  /*bb10*/  MUFU.RCP R37, R42 ;  /* 0x0000002a00257308 */ /* 0x000e640000001000 */
[----:B-1----:R-:W-:-:S04]  /*bb20*/  FFMA R0, R42, R37, -1 ;  /* 0xbf8000002a007423 */ /* 0x002fc80000000025 */
[----:B------:R-:W-:-:S04]  /*bb30*/  FADD.FTZ R0, -R0, -RZ ;  /* 0x800000ff00007221 */ /* 0x000fc80000010100 */
[----:B------:R-:W-:-:S07]  /*bb40*/  FFMA R37, R37, R0, R37 ;  /* 0x0000000025257223 */ /* 0x000fce0000000025 */
.L_x_322:
[----:B------:R-:W-:Y:S05]  /*bb50*/  BSYNC B1 ;  /* 0x0000000000017941 */ /* 0x000fea0003800000 */
.L_x_320:
        /* <DEDUP_REMOVED lines=10> */
.L_x_324:
[----:B------:R-:W1:Y:S02]  /*bc00*/  MUFU.RCP R38, R133 ;  /* 0x0000008500267308 */ /* 0x000e640000001000 */
[----:B-1----:R-:W-:-:S04]  /*bc10*/  FFMA R0, R133, R38, -1 ;  /* 0xbf80000085007423 */ /* 0x002fc80000000026 */
[----:B------:R-:W-:-:S04]  /*bc20*/  FADD.FTZ R3, -R0, -RZ ;  /* 0x800000ff00037221 */ /* 0x000fc80000010100 */
[----:B------:R-:W-:-:S07]  /*bc30*/  FFMA R38, R38, R3, R38 ;  /* 0x0000000326267223 */ /* 0x000fce0000000026 */
.L_x_325:
[----:B------:R-:W-:Y:S05]  /*bc40*/  BSYNC B1 ;  /* 0x0000000000017941 */ /* 0x000fea0003800000 */
.L_x_323:
        /* <DEDUP_REMOVED lines=10> */
.L_x_327:
[----:B------:R-:W1:Y:S02]  /*bcf0*/  MUFU.RCP R39, R40 ;  /* 0x0000002800277308 */ /* 0x000e640000001000 */
[----:B-1----:R-:W-:-:S04]  /*bd00*/  FFMA R0, R40, R39, -1 ;  /* 0xbf80000028007423 */ /* 0x002fc80000000027 */
[----:B------:R-:W-:-:S04]  /*bd10*/  FADD.FTZ R0, -R0, -RZ ;  /* 0x800000ff00007221 */ /* 0x000fc80000010100 */
[----:B------:R-:W-:-:S07]  /*bd20*/  FFMA R39, R39, R0, R39 ;  /* 0x0000000027277223 */ /* 0x000fce0000000027 */
.L_x_328:
[----:B------:R-:W-:Y:S05]  /*bd30*/  BSYNC B1 ;  /* 0x0000000000017941 */ /* 0x000fea0003800000 */
.L_x_326:
[----:B------:R-:W-:-:S04]  /*bd40*/  IADD3 R0, R41, 0x1800000, RZ ;  /* 0x0180000029007810 */ /* 0x000fc80007ffe0ff */
[----:B------:R-:W-:-:S04]  /*bd50*/  LOP3.LUT R0, R0, 0x7f800000, RZ, 0xc0, !PT ;  /* 0x7f80000000007812 */ /* 0x000fc800078ec0ff */
[----:B------:R-:W-:-:S13]  /*bd60*/  ISETP.GT.U32.AND P2, PT, R0, 0x1ffffff, PT ;  /* 0x01ffffff0000780c */ /* 0x000fda0003f44070 */
[----:B------:R-:W-:Y:S05]  /*bd70*/  @P2 BRA `(.L_x_329) ;  /* 0x0000000000102947 */ /* 0x000fea0003800000 */
[----:B------:R-:W-:Y:S01]  /*bd80*/  IMAD.MOV.U32 R0, RZ, RZ, R41 ;  /* 0x000000ffff007224 */ /* 0x000fe200078e0029 */
[----:B------:R-:W-:-:S07]  /*bd90*/  MOV R4, 0xbdb0 ;  /* 0x0000bdb000047802 */ /* 0x000fce0000000f00 */
[----:B------:R-:W-:Y:S05]  /*bda0*/  CALL.REL.NOINC `($__internal_0_$__cuda_sm20_rcp_rn_f32_slowpath) ;  /* 0x0000009c00c87944 */ /* 0x000fea0003c00000 */
[----:B------:R-:W-:Y:S05]  /*bdb0*/  BRA `(.L_x_330) ;  /* 0x0000000000107947 */ /* 0x000fea0003800000 */
.L_x_329:
[----:B------:R-:W1:Y:S02]  /*bdc0*/  MUFU.RCP R0, R41 ;  /* 0x0000002900007308 */ /* 0x000e640000001000 */
[----:B-1----:R-:W-:-:S04]  /*bdd0*/  FFMA R3, R41, R0, -1 ;  /* 0xbf80000029037423 */ /* 0x002fc80000000000 */
[----:B------:R-:W-:-:S04]  /*bde0*/  FADD.FTZ R3, -R3, -RZ ;  /* 0x800000ff03037221 */ /* 0x000fc80000010100 */
[----:B------:R-:W-:-:S07]  /*bdf0*/  FFMA R0, R0, R3, R0 ;  /* 0x0000000300007223 */ /* 0x000fce0000000000 */
.L_x_330:
        /* <DEDUP_REMOVED lines=10> */
[----:B------:R-:W-:-:S05]  /*bea0*/  F2FP.BF16.F32.PACK_AB R31, R0, R39 ;  /* 0x00000027001f723e */ /* 0x000fca00000010ff */
[----:B------:R1:W-:Y:S01]  /*beb0*/  STSM.16.M88.4 [R94], R28 ;  /* 0x0000001c5e007844 */ /* 0x0003e20000000200 */
        /* <DEDUP_REMOVED lines=17> */
.L_x_332:
[----:B------:R-:W-:Y:S05]  /*bfd0*/  BSYNC B0 ;  /* 0x0000000000007941 */ /* 0x000fea0003800000 */
.L_x_331:
[----:B------:R-:W-:Y:S06]  /*bfe0*/  BAR.SYNC.DEFER_BLOCKING 0x1, 0x100 ;  /* 0x0044000000007b1d */ /* 0x000fec0000010000 */
[----:B------:R-:W-:Y:S04]  /*bff0*/  BSSY B0, `(.L_x_333) ;  /* 0x0000009000007945 */ /* 0x000fe80003800000 */
[----:B------:R-:W-:Y:S05]  /*c000*/  @P0 BRA `(.L_x_334) ;  /* 0x00000000001c0947 */ /* 0x000fea0003800000 */
[----:B------:R-:W-:-:S13]  /*c010*/  ISETP.NE.AND P2, PT, R158, 0x3, PT ;  /* 0x000000039e00780c */ /* 0x000fda0003f45270 */
[----:B------:R-:W-:Y:S05]  /*c020*/  @!P2 BRA `(.L_x_335) ;  /* 0x000000000004a947 */ /* 0x000fea0003800000 */
[----:B------:R-:W-:Y:S01]  /*c030*/  BPT.TRAP 0x1 ;  /* 0x000000040000795c */ /* 0x000fe20000300000 */
.L_x_335:
[----:B------:R-:W-:-:S04]  /*c040*/  ULEA UR4, UR5, UR52, 0x3 ;  /* 0x0000003405047291 */ /* 0x000fc8000f8e183f */
[----:B------:R-:W-:-:S04]  /*c050*/  UIADD3 UR4, UR4, 0x60, URZ ;  /* 0x0000006004047890 */ /* 0x000fc8000fffe03f */
[----:B------:R-:W-:-:S09]  /*c060*/  UPRMT UR4, UR51, 0x654, UR4 ;  /* 0x0000065433047896 */ /* 0x000fd20008000004 */
[----:B------:R-:W-:Y:S03]  /*c070*/  SYNCS.ARRIVE.TRANS64.RED.A1T0 RZ, [UR4], RZ ;  /* 0x000000ffffff79a7 */ /* 0x000fe60008100404 */
.L_x_334:
[----:B------:R-:W-:Y:S05]  /*c080*/  BSYNC B0 ;  /* 0x0000000000007941 */ /* 0x000fea0003800000 */
.L_x_333:
        /* <DEDUP_REMOVED lines=8> */
.L_x_338:
[----:B------:R-:W-:Y:S01]  /*c110*/  LEA R0, R12, UR52, 0x3 ;  /* 0x000000340c007c11 */ /* 0x000fe2000f8e18ff */
[----:B------:R-:W-:Y:S01]  /*c120*/  BSSY B1, `(.L_x_339) ;  /* 0x0000007000017945 */ /* 0x000fe20003800000 */
[----:B------:R-:W-:Y:S02]  /*c130*/  SHF.L.U32 R3, R10, 0x1f, RZ ;  /* 0x0000001f0a037819 */ /* 0x000fe400000006ff */
[----:B------:R-:W-:Y:S02]  /*c140*/  IADD3 R25, R12, 0x1, RZ ;  /* 0x000000010c197810 */ /* 0x000fe40007ffe0ff */
[----:B------:R-:W2:Y:S02]  /*c150*/  SYNCS.PHASECHK.TRANS64.TRYWAIT P2, [R0+URZ+0x40], R3 ;  /* 0x00004003000075a7 */ /* 0x000ea4000804017f */
[----:B------:R-:W-:-:S04]  /*c160*/  ISETP.NE.AND P3, PT, R25, 0x4, PT ;  /* 0x000000041900780c */ /* 0x000fc80003f65270 */
[----:B------:R-:W-:Y:S01]  /*c170*/  SEL R27, RZ, 0x1, P3 ;  /* 0x00000001ff1b7807 */ /* 0x000fe20001800000 */
[----:B--2---:R-:W-:Y:S08]  /*c180*/  @!P2 BRA `(.L_x_340) ;  /* 0x0000009000f0a947 */ /* 0x004ff00003800000 */
.L_x_615:
[----:B------:R-:W-:Y:S05]  /*c190*/  BSYNC B1 ;  /* 0x0000000000017941 */ /* 0x000fea0003800000 */
.L_x_339:
[----:B------:R-:W-:Y:S05]  /*c1a0*/  @P1 BRA `(.L_x_341) ;  /* 0x0000000000941947 */ /* 0x000fea0003800000 */
[----:B------:R-:W-:Y:S01]  /*c1b0*/  LEA R14, R12, R101, 0xd ;  /* 0x000000650c0e7211 */ /* 0x000fe200078e68ff */
[----:B------:R-:W-:Y:S05]  /*c1c0*/  WARPSYNC.ALL ;  /* 0x0000000000007948 */ /* 0x000fea0003800000 */
[----:B------:R-:W-:Y:S01]  /*c1d0*/  LEA R33, R155, R14, 0x1 ;  /* 0x0000000e9b217211 */ /* 0x000fe200078e08ff */
[----:B-1----:R-:W2:Y:S05]  /*c1e0*/  LDSM.16.M88.4 R4, [R14] ;  /* 0x000000000e04783b */ /* 0x002eaa0000000200 */
[----:B------:R-:W1:Y:S01]  /*c1f0*/  LDSM.16.M88.4 R32, [R33] ;  /* 0x000000002120783b */ /* 0x000e620000000200 */
[----:B--2---:R-:W-:Y:S01]  /*c200*/  SHF.L.U32 R0, R4, 0x10, RZ ;  /* 0x0000001004007819 */ /* 0x004fe200000006ff */
[----:B------:R-:W-:Y:S01]  /*c210*/  IMAD.U32 R8, R5, 0x10000, RZ ;  /* 0x0001000005087824 */ /* 0x000fe200078e00ff */
[----:B------:R-:W-:-:S02]  /*c220*/  SHF.L.U32 R20, R6, 0x10, RZ ;  /* 0x0000001006147819 */ /* 0x000fc400000006ff */
[----:B------:R-:W-:Y:S01]  /*c230*/  LOP3.LUT R4, R4, 0xffff0000, RZ, 0xc0, !PT ;  /* 0xffff000004047812 */ /* 0x000fe200078ec0ff */
[----:B-1----:R-:W-:Y:S01]  /*c240*/  IMAD.U32 R40, R34, 0x10000, RZ ;  /* 0x0001000022287824 */ /* 0x002fe200078e00ff */
        /* <DEDUP_REMOVED lines=27> */
.L_x_341:
[----:B------:R-:W-:Y:S02]  /*c400*/  LOP3.LUT R10, R10, R27, RZ, 0x3c, !PT ;  /* 0x0000001b0a0a7212 */ /* 0x000fe400078e3cff */
[----:B------:R-:W-:-:S07]  /*c410*/  SEL R12, R25, RZ, P3 ;  /* 0x000000ff190c7207 */ /* 0x000fce0001800000 */
.L_x_337:
[----:B------:R-:W-:Y:S05]  /*c420*/  BSYNC B0 ;  /* 0x0000000000007941 */ /* 0x000fea0003800000 */
.L_x_336:
[----:B------:R-:W-:Y:S01]  /*c430*/  MOV R46, 0x3bbb989d ;  /* 0x3bbb989d002e7802 */ /* 0x000fe20000000f00 */
[C---:B------:R-:W-:Y:S01]  /*c440*/  FFMA R57, R154.reuse, R57, R14 ;  /* 0x000000399a397223 */ /* 0x040fe2000000000e */
[C---:B------:R-:W-:Y:S01]  /*c450*/  FFMA R58, R154.reuse, R58, R21 ;  /* 0x0000003a9a3a7223 */ /* 0x040fe20000000015 */
[----:B------:R-:W-:Y:S01]  /*c460*/  MOV R47, 0x437c0000 ;  /* 0x437c0000002f7802 */ /* 0x000fe20000000f00 */
[----:B------:R-:W-:Y:S01]  /*c470*/  FFMA R56, R154, R56, R13 ;  /* 0x000000389a387223 */ /* 0x000fe2000000000d */
[-C--:B-1----:R-:W-:Y:S01]  /*c480*/  FFMA.SAT R4, -R57, R46.reuse, 0.5 ;  /* 0x3f00000039047423 */ /* 0x082fe2000000212e */
[-C--:B------:R-:W-:Y:S01]  /*c490*/  FFMA.SAT R5, -R58, R46.reuse, 0.5 ;  /* 0x3f0000003a057423 */ /* 0x080fe2000000212e */
[----:B------:R-:W-:Y:S01]  /*c4a0*/  FFMA R59, R154, R59, R15 ;  /* 0x0000003b9a3b7223 */ /* 0x000fe2000000000f */
[-C--:B--2---:R-:W-:Y:S01]  /*c4b0*/  FFMA.SAT R0, -R56, R46.reuse, 0.5 ;  /* 0x3f00000038007423 */ /* 0x084fe2000000212e */
        /* <DEDUP_REMOVED lines=71> */
[----:B------:R2:W-:Y:S01]  /*c930*/  MUFU.EX2 R6, R31 ;  /* 0x0000001f00067308 */ /* 0x0005e20000000800 */
[----:B------:R-:W-:Y:S01]  /*c940*/  FADD R40, R39, -12583039 ;  /* 0xcb40007f27287421 */ /* 0x000fe20000000000 */
[----:B------:R-:W-:Y:S01]  /*c950*/  FADD R32, R37, -12583039 ;  /* 0xcb40007f25207421 */ /* 0x000fe20000000000 */
[----:B------:R-:W-:Y:S01]  /*c960*/  FADD R42, R44, -12583039 ;  /* 0xcb40007f2c2a7421 */ /* 0x000fe20000000000 */
[----:B------:R-:W-:Y:S01]  /*c970*/  FADD R43, R41, -12583039 ;  /* 0xcb40007f292b7421 */ /* 0x000fe20000000000 */
[----:B------:R-:W-:Y:S01]  /*c980*/  FADD R47, R45, -12583039 ;  /* 0xcb40007f2d2f7421 */ /* 0x000fe20000000000 */
[----:B------:R-:W-:Y:S01]  /*c990*/  FADD R48, R46, -12583039 ;  /* 0xcb40007f2e307421 */ /* 0x000fe20000000000 */
[----:B------:R-:W-:Y:S01]  /*c9a0*/  FFMA R40, -R67, 1.4426950216293334961, -R40 ;  /* 0x3fb8aa3b43287823 */ /* 0x000fe20000000928 */
[----:B------:R3:W4:Y:S01]  /*c9b0*/  MUFU.EX2 R28, R35 ;  /* 0x00000023001c7308 */ /* 0x0007220000000800 */
[----:B--2---:R-:W-:Y:S01]  /*c9c0*/  FADD R31, R36, -12583039 ;  /* 0xcb40007f241f7421 */ /* 0x004fe20000000000 */
[----:B------:R-:W-:-:S02]  /*c9d0*/  IMAD.SHL.U32 R4, R4, 0x800000, RZ ;  /* 0x0080000004047824 */ /* 0x000fc400078e00ff */
[----:B-1----:R-:W-:Y:S01]  /*c9e0*/  FFMA R50, R0, R3, 1 ;  /* 0x3f80000000327423 */ /* 0x002fe20000000003 */
[----:B------:R-:W-:Y:S01]  /*c9f0*/  FFMA R32, -R65, 1.4426950216293334961, -R32 ;  /* 0x3fb8aa3b41207823 */ /* 0x000fe20000000920 */
[----:B------:R-:W-:Y:S01]  /*ca00*/  FFMA R31, -R64, 1.4426950216293334961, -R31 ;  /* 0x3fb8aa3b401f7823 */ /* 0x000fe2000000091f */
[----:B------:R-:W-:Y:S01]  /*ca10*/  FFMA R42, -R69, 1.4426950216293334961, -R42 ;  /* 0x3fb8aa3b452a7823 */ /* 0x000fe2000000092a */
[----:B------:R-:W-:Y:S01]  /*ca20*/  FFMA R43, -R68, 1.4426950216293334961, -R43 ;  /* 0x3fb8aa3b442b7823 */ /* 0x000fe2000000092b */
[----:B------:R-:W-:Y:S01]  /*ca30*/  FFMA R47, -R70, 1.4426950216293334961, -R47 ;  /* 0x3fb8aa3b462f7823 */ /* 0x000fe2000000092f */
[----:B---3--:R-:W-:Y:S01]  /*ca40*/  FADD R35, R38, -12583039 ;  /* 0xcb40007f26237421 */ /* 0x008fe20000000000 */
        /* <DEDUP_REMOVED lines=21> */
[----:B------:R2:W3:Y:S01]  /*cba0*/  MUFU.EX2 R42, R43 ;  /* 0x0000002b002a7308 */ /* 0x0004e20000000800 */
[----:B------:R-:W-:Y:S01]  /*cbb0*/  SHF.L.U32 R26, R26, 0x17, RZ ;  /* 0x000000171a1a7819 */ /* 0x000fe200000006ff */
[----:B------:R-:W-:Y:S01]  /*cbc0*/  BSSY B1, `(.L_x_342) ;  /* 0x0000027000017945 */ /* 0x000fe20003800000 */
[----:B------:R-:W-:Y:S01]  /*cbd0*/  SHF.L.U32 R29, R29, 0x17, RZ ;  /* 0x000000171d1d7819 */ /* 0x000fe200000006ff */
[----:B------:R-:W-:Y:S01]  /*cbe0*/  FFMA R52, R7, R8, 1 ;  /* 0x3f80000007347423 */ /* 0x000fe20000000008 */
[----:B------:R-:W-:Y:S01]  /*cbf0*/  SHF.L.U32 R30, R30, 0x17, RZ ;  /* 0x000000171e1e7819 */ /* 0x000fe200000006ff */
[----:B----4-:R-:W-:Y:S01]  /*cc00*/  FFMA R56, R33, R28, 1 ;  /* 0x3f80000021387423 */ /* 0x010fe2000000001c */
[----:B------:R-:W-:Y:S01]  /*cc10*/  SHF.L.U32 R34, R34, 0x17, RZ ;  /* 0x0000001722227819 */ /* 0x000fe200000006ff */
[----:B------:R-:W4:Y:S01]  /*cc20*/  MUFU.EX2 R63, R63 ;  /* 0x0000003f003f7308 */ /* 0x000f220000000800 */
        /* <DEDUP_REMOVED lines=8> */
[----:B---3--:R-:W-:Y:S01]  /*ccb0*/  FFMA R42, R41, R42, 1 ;  /* 0x3f800000292a7423 */ /* 0x008fe2000000002a */
[----:B------:R-:W-:-:S06]  /*ccc0*/  FFMA R51, R30, R25, 1 ;  /* 0x3f8000001e337423 */ /* 0x000fcc0000000019 */
[----:B------:R-:W2:Y:S01]  /*ccd0*/  MUFU.EX2 R32, R32 ;  /* 0x0000002000207308 */ /* 0x000ea20000000800 */
[----:B----4-:R-:W-:-:S07]  /*cce0*/  FFMA R63, R34, R63, 1 ;  /* 0x3f800000223f7423 */ /* 0x010fce000000003f */
        /* <DEDUP_REMOVED lines=16> */
.L_x_343:
[----:B------:R-:W1:Y:S02]  /*cdf0*/  MUFU.RCP R25, R50 ;  /* 0x0000003200197308 */ /* 0x000e640000001000 */
[----:B-1----:R-:W-:-:S04]  /*ce00*/  FFMA R0, R50, R25, -1 ;  /* 0xbf80000032007423 */ /* 0x002fc80000000019 */
[----:B------:R-:W-:-:S04]  /*ce10*/  FADD.FTZ R0, -R0, -RZ ;  /* 0x800000ff00007221 */ /* 0x000fc80000010100 */
[----:B------:R-:W-:-:S07]  /*ce20*/  FFMA R25, R25, R0, R25 ;  /* 0x0000000019197223 */ /* 0x000fce0000000019 */
.L_x_344:
[----:B------:R-:W-:Y:S05]  /*ce30*/  BSYNC B1 ;  /* 0x0000000000017941 */ /* 0x000fea0003800000 */
.L_x_342:
        /* <DEDUP_REMOVED lines=10> */
.L_x_346:
[----:B------:R-:W1:Y:S02]  /*cee0*/  MUFU.RCP R26, R49 ;  /* 0x00000031001a7308 */ /* 0x000e640000001000 */
[----:B-1----:R-:W-:-:S04]  /*cef0*/  FFMA R0, R49, R26, -1 ;  /* 0xbf80000031007423 */ /* 0x002fc8000000001a */
[----:B------:R-:W-:-:S04]  /*cf00*/  FADD.FTZ R3, -R0, -RZ ;  /* 0x800000ff00037221 */ /* 0x000fc80000010100 */
[----:B------:R-:W-:-:S07]  /*cf10*/  FFMA R26, R26, R3, R26 ;  /* 0x000000031a1a7223 */ /* 0x000fce000000001a */
.L_x_347:
[----:B------:R-:W-:Y:S05]  /*cf20*/  BSYNC B1 ;  /* 0x0000000000017941 */ /* 0x000fea0003800000 */
.L_x_345:
        /* <DEDUP_REMOVED lines=10> */
.L_x_349:
[----:B------:R-:W1:Y:S02]  /*cfd0*/  MUFU.RCP R27, R52 ;  /* 0x00000034001b7308 */ /* 0x000e640000001000 */
[----:B-1----:R-:W-:-:S04]  /*cfe0*/  FFMA R0, R52, R27, -1 ;  /* 0xbf80000034007423 */ /* 0x002fc8000000001b */
[----:B------:R-:W-:-:S04]  /*cff0*/  FADD.FTZ R0, -R0, -RZ ;  /* 0x800000ff00007221 */ /* 0x000fc80000010100 */
[----:B------:R-:W-:-:S07]  /*d000*/  FFMA R27, R27, R0, R27 ;  /* 0x000000001b1b7223 */ /* 0x000fce000000001b */
.L_x_350:
[----:B------:R-:W-:Y:S05]  /*d010*/  BSYNC B1 ;  /* 0x0000000000017941 */ /* 0x000fea0003800000 */
.L_x_348:
        /* <DEDUP_REMOVED lines=10> */
.L_x_352:
[----:B------:R-:W1:Y:S02]  /*d0c0*/  MUFU.RCP R28, R43 ;  /* 0x0000002b001c7308 */ /* 0x000e640000001000 */
[----:B-1----:R-:W-:-:S04]  /*d0d0*/  FFMA R0, R43, R28, -1 ;  /* 0xbf8000002b007423 */ /* 0x002fc8000000001c */
[----:B------:R-:W-:-:S04]  /*d0e0*/  FADD.FTZ R3, -R0, -RZ ;  /* 0x800000ff00037221 */ /* 0x000fc80000010100 */
[----:B------:R-:W-:-:S07]  /*d0f0*/  FFMA R28, R28, R3, R28 ;  /* 0x000000031c1c7223 */ /* 0x000fce000000001c */
.L_x_353:
[----:B------:R-:W-:Y:S05]  /*d100*/  BSYNC B1 ;  /* 0x0000000000017941 */ /* 0x000fea0003800000 */
.L_x_351:
        /* <DEDUP_REMOVED lines=10> */
.L_x_355:
[----:B------:R-:W1:Y:S02]  /*d1b0*/  MUFU.RCP R29, R54 ;  /* 0x00000036001d7308 */ /* 0x000e640000001000 */
[----:B-1----:R-:W-:-:S04]  /*d1c0*/  FFMA R0, R54, R29, -1 ;  /* 0xbf80000036007423 */ /* 0x002fc8000000001d */
[----:B------:R-:W-:-:S04]  /*d1d0*/  FADD.FTZ R0, -R0, -RZ ;  /* 0x800000ff00007221 */ /* 0x000fc80000010100 */
[----:B------:R-:W-:-:S07]  /*d1e0*/  FFMA R29, R29, R0, R29 ;  /* 0x000000001d1d7223 */ /* 0x000fce000000001d */
.L_x_356:
[----:B------:R-:W-:Y:S05]  /*d1f0*/  BSYNC B1 ;  /* 0x0000000000017941 */ /* 0x000fea0003800000 */
.L_x_354:
        /* <DEDUP_REMOVED lines=10> */
.L_x_358:
[----:B------:R-:W1:Y:S02]  /*d2a0*/  MUFU.RCP R30, R51 ;  /* 0x00000033001e7308 */ /* 0x000e640000001000 */
[----:B-1----:R-:W-:-:S04]  /*d2b0*/  FFMA R0, R51, R30, -1 ;  /* 0xbf80000033007423 */ /* 0x002fc8000000001e */
[----:B------:R-:W-:-:S04]  /*d2c0*/  FADD.FTZ R3, -R0, -RZ ;  /* 0x800000ff00037221 */ /* 0x000fc80000010100 */
[----:B------:R-:W-:-:S07]  /*d2d0*/  FFMA R30, R30, R3, R30 ;  /* 0x000000031e1e7223 */ /* 0x000fce000000001e */
.L_x_359:
[----:B------:R-:W-:Y:S05]  /*d2e0*/  BSYNC B1 ;  /* 0x0000000000017941 */ /* 0x000fea0003800000 */
.L_x_357:
        /* <DEDUP_REMOVED lines=10> */
.L_x_361:
[----:B------:R-:W1:Y:S02]  /*d390*/  MUFU.RCP R31, R56 ;  /* 0x00000038001f7308 */ /* 0x000e640000001000 */
[----:B-1----:R-:W-:-:S04]  /*d3a0*/  FFMA R0, R56, R31, -1 ;  /* 0xbf80000038007423 */ /* 0x002fc8000000001f */
[----:B------:R-:W-:-:S04]  /*d3b0*/  FADD.FTZ R0, -R0, -RZ ;  /* 0x800000ff00007221 */ /* 0x000fc80000010100 */
[----:B------:R-:W-:-:S07]  /*d3c0*/  FFMA R31, R31, R0, R31 ;  /* 0x000000001f1f7223 */ /* 0x000fce000000001f */
.L_x_362:
[----:B------:R-:W-:Y:S05]  /*d3d0*/  BSYNC B1 ;  /* 0x0000000000017941 */ /* 0x000fea0003800000 */
.L_x_360:
        /* <DEDUP_REMOVED lines=10> */
.L_x_364:
[----:B------:R-:W1:Y:S02]  /*d480*/  MUFU.RCP R32, R63 ;  /* 0x0000003f00207308 */ /* 0x000e640000001000 */
[----:B-1----:R-:W-:-:S04]  /*d490*/  FFMA R0, R63, R32, -1 ;  /* 0xbf8000003f007423 */ /* 0x002fc80000000020 */
[----:B------:R-:W-:-:S04]  /*d4a0*/  FADD.FTZ R3, -R0, -RZ ;  /* 0x800000ff00037221 */ /* 0x000fc80000010100 */
[----:B------:R-:W-:-:S07]  /*d4b0*/  FFMA R32, R32, R3, R32 ;  /* 0x0000000320207223 */ /* 0x000fce0000000020 */
.L_x_365:
[----:B------:R-:W-:Y:S05]  /*d4c0*/  BSYNC B1 ;  /* 0x0000000000017941 */ /* 0x000fea0003800000 */
.L_x_363:
        /* <DEDUP_REMOVED lines=10> */
.L_x_367:
[----:B------:R-:W1:Y:S02]  /*d570*/  MUFU.RCP R33, R36 ;  /* 0x0000002400217308 */ /* 0x000e640000001000 */
[----:B-1----:R-:W-:-:S04]  /*d580*/  FFMA R0, R36, R33, -1 ;  /* 0xbf80000024007423 */ /* 0x002fc80000000021 */
[----:B------:R-:W-:-:S04]  /*d590*/  FADD.FTZ R0, -R0, -RZ ;  /* 0x800000ff00007221 */ /* 0x000fc80000010100 */
[----:B------:R-:W-:-:S07]  /*d5a0*/  FFMA R33, R33, R0, R33 ;  /* 0x0000000021217223 */ /* 0x000fce0000000021 */
.L_x_368:
[----:B------:R-:W-:Y:S05]  /*d5b0*/  BSYNC B1 ;  /* 0x0000000000017941 */ /* 0x000fea0003800000 */
.L_x_366:
        /* <DEDUP_REMOVED lines=10> */
.L_x_370:
[----:B------:R-:W1:Y:S02]  /*d660*/  MUFU.RCP R34, R37 ;  /* 0x0000002500227308 */ /* 0x000e640000001000 */
[----:B-1----:R-:W-:-:S04]  /*d670*/  FFMA R0, R37, R34, -1 ;  /* 0xbf80000025007423 */ /* 0x002fc80000000022 */
[----:B------:R-:W-:-:S04]  /*d680*/  FADD.FTZ R3, -R0, -RZ ;  /* 0x800000ff00037221 */ /* 0x000fc80000010100 */
[----:B------:R-:W-:-:S07]  /*d690*/  FFMA R34, R34, R3, R34 ;  /* 0x0000000322227223 */ /* 0x000fce0000000022 */
.L_x_371:
[----:B------:R-:W-:Y:S05]  /*d6a0*/  BSYNC B1 ;  /* 0x0000000000017941 */ /* 0x000fea0003800000 */
.L_x_369:
        /* <DEDUP_REMOVED lines=10> */
.L_x_373:
[----:B------:R-:W1:Y:S02]  /*d750*/  MUFU.RCP R35, R38 ;  /* 0x0000002600237308 */ /* 0x000e640000001000 */
[----:B-1----:R-:W-:-:S04]  /*d760*/  FFMA R0, R38, R35, -1 ;  /* 0xbf80000026007423 */ /* 0x002fc80000000023 */
[----:B------:R-:W-:-:S04]  /*d770*/  FADD.FTZ R0, -R0, -RZ ;  /* 0x800000ff00007221 */ /* 0x000fc80000010100 */
[----:B------:R-:W-:-:S07]  /*d780*/  FFMA R35, R35, R0, R35 ;  /* 0x0000000023237223 */ /* 0x000fce0000000023 */
.L_x_374:
[----:B------:R-:W-:Y:S05]  /*d790*/  BSYNC B1 ;  /* 0x0000000000017941 */ /* 0x000fea0003800000 */
.L_x_372:
        /* <DEDUP_REMOVED lines=10> */
.L_x_376:
[----:B------:R-:W1:Y:S02]  /*d840*/  MUFU.RCP R36, R39 ;  /* 0x0000002700247308 */ /* 0x000e640000001000 */
[----:B-1----:R-:W-:-:S04]  /*d850*/  FFMA R0, R39, R36, -1 ;  /* 0xbf80000027007423 */ /* 0x002fc80000000024 */
[----:B------:R-:W-:-:S04]  /*d860*/  FADD.FTZ R3, -R0, -RZ ;  /* 0x800000ff00037221 */ /* 0x000fc80000010100 */
[----:B------:R-:W-:-:S07]  /*d870*/  FFMA R36, R36, R3, R36 ;  /* 0x0000000324247223 */ /* 0x000fce0000000024 */
.L_x_377:
[----:B------:R-:W-:Y:S05]  /*d880*/  BSYNC B1 ;  /* 0x0000000000017941 */ /* 0x000fea0003800000 */
.L_x_375:
        /* <DEDUP_REMOVED lines=10> */
.L_x_379:
[----:B------:R-:W1:Y:S02]  /*d930*/  MUFU.RCP R37, R42 ;  /* 0x0000002a00257308 */ /* 0x000e640000001000 */
[----:B-1----:R-:W-:-:S04]  /*d940*/  FFMA R0, R42, R37, -1 ;  /* 0xbf8000002a007423 */ /* 0x002fc80000000025 */
[----:B------:R-:W-:-:S04]  /*d950*/  FADD.FTZ R0, -R0, -RZ ;  /* 0x800000ff00007221 */ /* 0x000fc80000010100 */
[----:B------:R-:W-:-:S07]  /*d960*/  FFMA R37, R37, R0, R37 ;  /* 0x0000000025257223 */ /* 0x000fce0000000025 */
.L_x_380:
[----:B------:R-:W-:Y:S05]  /*d970*/  BSYNC B1 ;  /* 0x0000000000017941 */ /* 0x000fea0003800000 */
.L_x_378:
        /* <DEDUP_REMOVED lines=10> */
.L_x_382:
[----:B------:R-:W1:Y:S02]  /*da20*/  MUFU.RCP R38, R69 ;  /* 0x0000004500267308 */ /* 0x000e640000001000 */
[----:B-1----:R-:W-:-:S04]  /*da30*/  FFMA R0, R69, R38, -1 ;  /* 0xbf80000045007423 */ /* 0x002fc80000000026 */
[----:B------:R-:W-:-:S04]  /*da40*/  FADD.FTZ R3, -R0, -RZ ;  /* 0x800000ff00037221 */ /* 0x000fc80000010100 */
[----:B------:R-:W-:-:S07]  /*da50*/  FFMA R38, R38, R3, R38 ;  /* 0x0000000326267223 */ /* 0x000fce0000000026 */
.L_x_383:
[----:B------:R-:W-:Y:S05]  /*da60*/  BSYNC B1 ;  /* 0x0000000000017941 */ /* 0x000fea0003800000 */
.L_x_381:
        /* <DEDUP_REMOVED lines=10> */
.L_x_385:
[----:B------:R-:W1:Y:S02]  /*db10*/  MUFU.RCP R39, R40 ;  /* 0x0000002800277308 */ /* 0x000e640000001000 */
[----:B-1----:R-:W-:-:S04]  /*db20*/  FFMA R0, R40, R39, -1 ;  /* 0xbf80000028007423 */ /* 0x002fc80000000027 */
[----:B------:R-:W-:-:S04]  /*db30*/  FADD.FTZ R0, -R0, -RZ ;  /* 0x800000ff00007221 */ /* 0x000fc80000010100 */
[----:B------:R-:W-:-:S07]  /*db40*/  FFMA R39, R39, R0, R39 ;  /* 0x0000000027277223 */ /* 0x000fce0000000027 */
.L_x_386:
[----:B------:R-:W-:Y:S05]  /*db50*/  BSYNC B1 ;  /* 0x0000000000017941 */ /* 0x000fea0003800000 */
.L_x_384:
        /* <DEDUP_REMOVED lines=8> */
.L_x_387:
[----:B------:R-:W1:Y:S02]  /*dbe0*/  MUFU.RCP R0, R41 ;  /* 0x0000002900007308 */ /* 0x000e640000001000 */
[----:B-1----:R-:W-:-:S04]  /*dbf0*/  FFMA R3, R41, R0, -1 ;  /* 0xbf80000029037423 */ /* 0x002fc80000000000 */
[----:B------:R-:W-:-:S04]  /*dc00*/  FADD.FTZ R3, -R3, -RZ ;  /* 0x800000ff03037221 */ /* 0x000fc80000010100 */
[----:B------:R-:W-:-:S07]  /*dc10*/  FFMA R0, R0, R3, R0 ;  /* 0x0000000300007223 */ /* 0x000fce0000000000 */
.L_x_388:
        /* <DEDUP_REMOVED lines=29> */
.L_x_390:
[----:B------:R-:W-:Y:S05]  /*ddf0*/  BSYNC B0 ;  /* 0x0000000000007941 */ /* 0x000fea0003800000 */
.L_x_389:
[----:B------:R-:W-:Y:S06]  /*de00*/  BAR.SYNC.DEFER_BLOCKING 0x1, 0x100 ;  /* 0x0044000000007b1d */ /* 0x000fec0000010000 */
[----:B------:R-:W-:Y:S04]  /*de10*/  BSSY B0, `(.L_x_391) ;  /* 0x0000009000007945 */ /* 0x000fe80003800000 */
[----:B------:R-:W-:Y:S05]  /*de20*/  @P0 BRA `(.L_x_392) ;  /* 0x00000000001c0947 */ /* 0x000fea0003800000 */
[----:B------:R-:W-:-:S13]  /*de30*/  ISETP.NE.AND P2, PT, R158, 0x3, PT ;  /* 0x000000039e00780c */ /* 0x000fda0003f45270 */
[----:B------:R-:W-:Y:S05]  /*de40*/  @!P2 BRA `(.L_x_393) ;  /* 0x000000000004a947 */ /* 0x000fea0003800000 */
[----:B------:R-:W-:Y:S01]  /*de50*/  BPT.TRAP 0x1 ;  /* 0x000000040000795c */ /* 0x000fe20000300000 */
.L_x_393:
[----:B------:R-:W-:-:S04]  /*de60*/  ULEA UR4, UR5, UR52, 0x3 ;  /* 0x0000003405047291 */ /* 0x000fc8000f8e183f */
[----:B------:R-:W-:-:S04]  /*de70*/  UIADD3 UR4, UR4, 0x60, URZ ;  /* 0x0000006004047890 */ /* 0x000fc8000fffe03f */
[----:B------:R-:W-:-:S09]  /*de80*/  UPRMT UR4, UR51, 0x654, UR4 ;  /* 0x0000065433047896 */ /* 0x000fd20008000004 */
[----:B------:R-:W-:Y:S03]  /*de90*/  SYNCS.ARRIVE.TRANS64.RED.A1T0 RZ, [UR4], RZ ;  /* 0x000000ffffff79a7 */ /* 0x000fe60008100404 */
.L_x_392:
[----:B------:R-:W-:Y:S05]  /*dea0*/  BSYNC B0 ;  /* 0x0000000000007941 */ /* 0x000fea0003800000 */
.L_x_391:
        /* <DEDUP_REMOVED lines=8> */
.L_x_396:
[----:B------:R-:W-:Y:S01]  /*df30*/  LEA R0, R12, UR52, 0x3 ;  /* 0x000000340c007c11 */ /* 0x000fe2000f8e18ff */
[----:B------:R-:W-:Y:S01]  /*df40*/  BSSY B1, `(.L_x_397) ;  /* 0x0000007000017945 */ /* 0x000fe20003800000 */
[----:B------:R-:W-:Y:S02]  /*df50*/  SHF.L.U32 R3, R10, 0x1f, RZ ;  /* 0x0000001f0a037819 */ /* 0x000fe400000006ff */
[----:B-1----:R-:W-:Y:S02]  /*df60*/  IADD3 R9, R12, 0x1, RZ ;  /* 0x000000010c097810 */ /* 0x002fe40007ffe0ff */
[----:B------:R-:W1:Y:S02]  /*df70*/  SYNCS.PHASECHK.TRANS64.TRYWAIT P2, [R0+URZ+0x40], R3 ;  /* 0x00004003000075a7 */ /* 0x000e64000804017f */
[----:B------:R-:W-:-:S04]  /*df80*/  ISETP.NE.AND P3, PT, R9, 0x4, PT ;  /* 0x000000040900780c */ /* 0x000fc80003f65270 */
[----:B------:R-:W-:Y:S01]  /*df90*/  SEL R25, RZ, 0x1, P3 ;  /* 0x00000001ff197807 */ /* 0x000fe20001800000 */
[----:B-1----:R-:W-:Y:S08]  /*dfa0*/  @!P2 BRA `(.L_x_398) ;  /* 0x00000074007ca947 */ /* 0x002ff00003800000 */
.L_x_616:
[----:B------:R-:W-:Y:S05]  /*dfb0*/  BSYNC B1 ;  /* 0x0000000000017941 */ /* 0x000fea0003800000 */
.L_x_397:
        /* <DEDUP_REMOVED lines=8> */
[----:B------:R-:W-:Y:S01]  /*e040*/  LOP3.LUT R4, R4, 0xffff0000, RZ, 0xc0, !PT ;  /* 0xffff000004047812 */ /* 0x000fe200078ec0ff */
[----:B------:R-:W-:Y:S01]  /*e050*/  FMUL R13, R153, R0 ;  /* 0x00000000990d7220 */ /* 0x000fe20000400000 */
        /* <DEDUP_REMOVED lines=27> */
[----:B------:R-:W-:-:S07]  /*e210*/  FMUL R90, R153, R90 ;  /* 0x0000005a995a7220 */ /* 0x000fce0000400000 */
.L_x_399:
[----:B------:R-:W-:Y:S02]  /*e220*/  LOP3.LUT R10, R10, R25, RZ, 0x3c, !PT ;  /* 0x000000190a0a7212 */ /* 0x000fe400078e3cff */
[----:B------:R-:W-:-:S07]  /*e230*/  SEL R12, R9, RZ, P3 ;  /* 0x000000ff090c7207 */ /* 0x000fce0001800000 */
.L_x_395:
[----:B------:R-:W-:Y:S05]  /*e240*/  BSYNC B0 ;  /* 0x0000000000007941 */ /* 0x000fea0003800000 */
.L_x_394:
[----:B------:R-:W-:Y:S01]  /*e250*/  MOV R45, 0x3bbb989d ;  /* 0x3bbb989d002d7802 */ /* 0x000fe20000000f00 */
[C---:B------:R-:W-:Y:S01]  /*e260*/  FFMA R137, R154.reuse, R137, R14 ;  /* 0x000000899a897223 */ /* 0x040fe2000000000e */
[----:B------:R-:W-:Y:S01]  /*e270*/  MOV R46, 0x437c0000 ;  /* 0x437c0000002e7802 */ /* 0x000fe20000000f00 */
[C---:B------:R-:W-:Y:S01]  /*e280*/  FFMA R138, R154.reuse, R138, R21 ;  /* 0x0000008a9a8a7223 */ /* 0x040fe20000000015 */
[C---:B------:R-:W-:Y:S01]  /*e290*/  FFMA R140, R154.reuse, R140, R91 ;  /* 0x0000008c9a8c7223 */ /* 0x040fe2000000005b */
[----:B-1----:R-:W-:Y:S01]  /*e2a0*/  FFMA.SAT R4, -R137, R45, 0.5 ;  /* 0x3f00000089047423 */ /* 0x002fe2000000212d */
[----:B------:R-:W-:Y:S01]  /*e2b0*/  FFMA R139, R154, R139, R15 ;  /* 0x0000008b9a8b7223 */ /* 0x000fe2000000000f */
[-C--:B------:R-:W-:Y:S01]  /*e2c0*/  FFMA.SAT R5, -R138, R45.reuse, 0.5 ;  /* 0x3f0000008a057423 */ /* 0x080fe2000000212d */
[-C--:B------:R-:W-:Y:S01]  /*e2d0*/  FFMA.SAT R26, -R140, R45.reuse, 0.5 ;  /* 0x3f0000008c1a7423 */ /* 0x080fe2000000212d */
[-C--:B------:R-:W-:Y:S01]  /*e2e0*/  FFMA.RM R4, R4, R46.reuse, 12582913 ;  /* 0x4b40000104047423 */ /* 0x080fe2000000402e */
[----:B------:R-:W-:Y:S01]  /*e2f0*/  FFMA.SAT R8, -R139, R45, 0.5 ;  /* 0x3f0000008b087423 */ /* 0x000fe2000000212d */
[-C--:B------:R-:W-:Y:S01]  /*e300*/  FFMA.RM R7, R5, R46.reuse, 12582913 ;  /* 0x4b40000105077423 */ /* 0x080fe2000000402e */
[----:B------:R-:W-:Y:S01]  /*e310*/  FFMA R141, R154, R141, R89 ;  /* 0x0000008d9a8d7223 */ /* 0x000fe20000000059 */
[----:B------:R-:W-:Y:S01]  /*e320*/  FADD R6, R4, -12583039 ;  /* 0xcb40007f04067421 */ /* 0x000fe20000000000 */
[----:B------:R-:W-:Y:S01]  /*e330*/  FFMA.RM R27, R26, R46, 12582913 ;  /* 0x4b4000011a1b7423 */ /* 0x000fe2000000402e */
[----:B------:R-:W-:Y:S01]  /*e340*/  FADD R5, R7, -12583039 ;  /* 0xcb40007f07057421 */ /* 0x000fe20000000000 */
[----:B------:R-:W-:Y:S01]  /*e350*/  FFMA R142, R154, R142, R23 ;  /* 0x0000008e9a8e7223 */ /* 0x000fe20000000017 */
[----:B------:R-:W-:Y:S01]  /*e360*/  FFMA R6, -R137, 1.4426950216293334961, -R6 ;  /* 0x3fb8aa3b89067823 */ /* 0x000fe20000000906 */
[----:B------:R-:W-:Y:S01]  /*e370*/  FFMA.RM R25, R8, R46, 12582913 ;  /* 0x4b40000108197423 */ /* 0x000fe2000000402e */
[-C--:B------:R-:W-:Y:S01]  /*e380*/  FFMA.SAT R28, -R141, R45.reuse, 0.5 ;  /* 0x3f0000008d1c7423 */ /* 0x080fe2000000212d */
[----:B------:R-:W-:Y:S01]  /*e390*/  FFMA R9, -R138, 1.4426950216293334961, -R5 ;  /* 0x3fb8aa3b8a097823 */ /* 0x000fe20000000905 */
[----:B------:R-:W-:Y:S01]  /*e3a0*/  FADD R29, R27, -12583039 ;  /* 0xcb40007f1b1d7421 */ /* 0x000fe20000000000 */
[----:B------:R-:W-:Y:S01]  /*e3b0*/  FFMA R136, R154, R136, R13 ;  /* 0x000000889a887223 */ /* 0x000fe2000000000d */
[----:B------:R-:W-:Y:S01]  /*e3c0*/  FFMA R6, -R137, 1.925963033500011079e-08, R6 ;  /* 0x32a5706089067823 */ /* 0x000fe20000000106 */
[----:B------:R-:W-:Y:S01]  /*e3d0*/  FFMA.SAT R30, -R142, R45, 0.5 ;  /* 0x3f0000008e1e7423 */ /* 0x000fe2000000212d */
[----:B------:R-:W-:Y:S01]  /*e3e0*/  FADD R8, R25, -12583039 ;  /* 0xcb40007f19087421 */ /* 0x000fe20000000000 */
[-C--:B------:R-:W-:Y:S01]  /*e3f0*/  FFMA.RM R28, R28, R46.reuse, 12582913 ;  /* 0x4b4000011c1c7423 */ /* 0x080fe2000000402e */
[----:B------:R-:W-:Y:S01]  /*e400*/  FFMA R143, R154, R143, R157 ;  /* 0x0000008f9a8f7223 */ /* 0x000fe2000000009d */
[----:B------:R-:W-:Y:S01]  /*e410*/  FFMA R9, -R138, 1.925963033500011079e-08, R9 ;  /* 0x32a570608a097823 */ /* 0x000fe20000000109 */
[----:B------:R-:W-:Y:S01]  /*e420*/  FFMA R29, -R140, 1.4426950216293334961, -R29 ;  /* 0x3fb8aa3b8c1d7823 */ /* 0x000fe2000000091d */
[-C--:B------:R-:W-:Y:S01]  /*e430*/  FFMA.SAT R0, -R136, R45.reuse, 0.5 ;  /* 0x3f00000088007423 */ /* 0x080fe2000000212d */
[----:B------:R1:W-:Y:S01]  /*e440*/  MUFU.EX2 R5, R6 ;  /* 0x0000000600057308 */ /* 0x0003e20000000800 */
[----:B------:R-:W-:Y:S01]  /*e450*/  FFMA.RM R31, R30, R46, 12582913 ;  /* 0x4b4000011e1f7423 */ /* 0x000fe2000000402e */
[----:B------:R-:W-:Y:S01]  /*e460*/  FFMA R26, -R139, 1.4426950216293334961, -R8 ;  /* 0x3fb8aa3b8b1a7823 */ /* 0x000fe20000000908 */
[----:B------:R-:W-:Y:S01]  /*e470*/  FFMA.SAT R32, -R143, R45, 0.5 ;  /* 0x3f0000008f207423 */ /* 0x000fe2000000212d */
[----:B------:R-:W-:Y:S01]  /*e480*/  FFMA R144, R154, R144, R159 ;  /* 0x000000909a907223 */ /* 0x000fe2000000009f */
[----:B------:R-:W-:Y:S01]  /*e490*/  FFMA R29, -R140, 1.925963033500011079e-08, R29 ;  /* 0x32a570608c1d7823 */ /* 0x000fe2000000011d */
[-C--:B------:R-:W-:Y:S01]  /*e4a0*/  FFMA.RM R0, R0, R46.reuse, 12582913 ;  /* 0x4b40000100007423 */ /* 0x080fe2000000402e */
[----:B------:R-:W-:Y:S01]  /*e4b0*/  FFMA R145, R154, R145, R95 ;  /* 0x000000919a917223 */ /* 0x000fe2000000005f */
[----:B------:R2:W-:Y:S01]  /*e4c0*/  MUFU.EX2 R8, R9 ;  /* 0x0000000900087308 */ /* 0x0005e20000000800 */
[----:B-1----:R-:W-:Y:S01]  /*e4d0*/  FADD R6, R28, -12583039 ;  /* 0xcb40007f1c067421 */ /* 0x002fe20000000000 */
[-C--:B------:R-:W-:Y:S01]  /*e4e0*/  FFMA.RM R34, R32, R46.reuse, 12582913 ;  /* 0x4b40000120227423 */ /* 0x080fe2000000402e */
[----:B------:R-:W-:Y:S01]  /*e4f0*/  FFMA.SAT R35, -R144, R45, 0.5 ;  /* 0x3f00000090237423 */ /* 0x000fe2000000212d */
[----:B------:R-:W-:Y:S01]  /*e500*/  FADD R3, R0, -12583039 ;  /* 0xcb40007f00037421 */ /* 0x000fe20000000000 */
[----:B------:R-:W-:Y:S01]  /*e510*/  FFMA R30, -R141, 1.4426950216293334961, -R6 ;  /* 0x3fb8aa3b8d1e7823 */ /* 0x000fe20000000906 */
[----:B------:R-:W-:Y:S01]  /*e520*/  FADD R32, R34, -12583039 ;  /* 0xcb40007f22207421 */ /* 0x000fe20000000000 */
[----:B------:R-:W-:Y:S01]  /*e530*/  FFMA.RM R35, R35, R46, 12582913 ;  /* 0x4b40000123237423 */ /* 0x000fe2000000402e */
[----:B------:R1:W-:Y:S01]  /*e540*/  MUFU.EX2 R6, R29 ;  /* 0x0000001d00067308 */ /* 0x0003e20000000800 */
[----:B--2---:R-:W-:Y:S01]  /*e550*/  FADD R9, R31, -12583039 ;  /* 0xcb40007f1f097421 */ /* 0x004fe20000000000 */
[----:B------:R-:W-:Y:S01]  /*e560*/  FFMA R30, -R141, 1.925963033500011079e-08, R30 ;  /* 0x32a570608d1e7823 */ /* 0x000fe2000000011e */
[----:B------:R-:W-:Y:S01]  /*e570*/  FFMA R146, R154, R146, R93 ;  /* 0x000000929a927223 */ /* 0x000fe2000000005d */
[----:B------:R-:W-:Y:S01]  /*e580*/  FFMA R3, -R136, 1.4426950216293334961, -R3 ;  /* 0x3fb8aa3b88037823 */ /* 0x000fe20000000903 */
[----:B------:R-:W-:Y:S01]  /*e590*/  FFMA R33, -R142, 1.4426950216293334961, -R9 ;  /* 0x3fb8aa3b8e217823 */ /* 0x000fe20000000909 */
[----:B------:R-:W-:Y:S01]  /*e5a0*/  FFMA R147, R154, R147, R20 ;  /* 0x000000939a937223 */ /* 0x000fe20000000014 */
[----:B------:R-:W-:Y:S01]  /*e5b0*/  FFMA R36, -R143, 1.4426950216293334961, -R32 ;  /* 0x3fb8aa3b8f247823 */ /* 0x000fe20000000920 */
[----:B------:R2:W-:Y:S01]  /*e5c0*/  MUFU.EX2 R9, R30 ;  /* 0x0000001e00097308 */ /* 0x0005e20000000800 */
[-C--:B-1----:R-:W-:Y:S01]  /*e5d0*/  FFMA.SAT R29, -R145, R45.reuse, 0.5 ;  /* 0x3f000000911d7423 */ /* 0x082fe2000000212d */
[----:B------:R-:W-:Y:S01]  /*e5e0*/  FFMA R33, -R142, 1.925963033500011079e-08, R33 ;  /* 0x32a570608e217823 */ /* 0x000fe20000000121 */
[----:B------:R-:W-:Y:S01]  /*e5f0*/  FFMA.SAT R39, -R146, R45, 0.5 ;  /* 0x3f00000092277423 */ /* 0x000fe2000000212d */
[----:B------:R-:W-:Y:S01]  /*e600*/  FFMA R3, -R136, 1.925963033500011079e-08, R3 ;  /* 0x32a5706088037823 */ /* 0x000fe20000000103 */
[-C--:B------:R-:W-:Y:S01]  /*e610*/  FFMA.RM R38, R29, R46.reuse, 12582913 ;  /* 0x4b4000011d267423 */ /* 0x080fe2000000402e */
[----:B------:R-:W-:Y:S01]  /*e620*/  FADD R29, R35, -12583039 ;  /* 0xcb40007f231d7421 */ /* 0x000fe20000000000 */
[----:B------:R-:W-:Y:S01]  /*e630*/  FFMA.RM R39, R39, R46, 12582913 ;  /* 0x4b40000127277423 */ /* 0x000fe2000000402e */
[----:B------:R1:W-:Y:S01]  /*e640*/  MUFU.EX2 R32, R33 ;  /* 0x0000002100207308 */ /* 0x0003e20000000800 */
[----:B--2---:R-:W-:Y:S01]  /*e650*/  FADD R30, R38, -12583039 ;  /* 0xcb40007f261e7421 */ /* 0x004fe20000000000 */
[----:B------:R-:W-:Y:S01]  /*e660*/  FFMA R37, -R144, 1.4426950216293334961, -R29 ;  /* 0x3fb8aa3b90257823 */ /* 0x000fe2000000091d */
[----:B------:R-:W-:Y:S01]  /*e670*/  FFMA R36, -R143, 1.925963033500011079e-08, R36 ;  /* 0x32a570608f247823 */ /* 0x000fe20000000124 */
[----:B------:R-:W-:Y:S01]  /*e680*/  FFMA R148, R154, R148, R97 ;  /* 0x000000949a947223 */ /* 0x000fe20000000061 */
[----:B------:R-:W-:Y:S01]  /*e690*/  FFMA R30, -R145, 1.4426950216293334961, -R30 ;  /* 0x3fb8aa3b911e7823 */ /* 0x000fe2000000091e */
[----:B------:R-:W-:Y:S01]  /*e6a0*/  FFMA R37, -R144, 1.925963033500011079e-08, R37 ;  /* 0x32a5706090257823 */ /* 0x000fe20000000125 */
[C---:B------:R-:W-:Y:S01]  /*e6b0*/  FFMA R149, R154.reuse, R149, R88 ;  /* 0x000000959a957223 */ /* 0x040fe20000000058 */
[----:B------:R-:W2:Y:S01]  /*e6c0*/  MUFU.EX2 R3, R3 ;  /* 0x0000000300037308 */ /* 0x000ea20000000800 */
[----:B-1----:R-:W-:Y:S01]  /*e6d0*/  FFMA.SAT R33, -R147, R45, 0.5 ;  /* 0x3f00000093217423 */ /* 0x002fe2000000212d */
[C---:B------:R-:W-:Y:S01]  /*e6e0*/  FFMA R150, R154.reuse, R150, R99 ;  /* 0x000000969a967223 */ /* 0x040fe20000000063 */
[----:B------:R-:W-:Y:S01]  /*e6f0*/  FFMA R151, R154, R151, R90 ;  /* 0x000000979a977223 */ /* 0x000fe2000000005a */
[----:B------:R-:W-:Y:S01]  /*e700*/  FFMA R145, -R145, 1.925963033500011079e-08, R30 ;  /* 0x32a5706091917823 */ /* 0x000fe2000000011e */
[-C--:B------:R-:W-:Y:S01]  /*e710*/  FFMA.RM R40, R33, R46.reuse, 12582913 ;  /* 0x4b40000121287423 */ /* 0x080fe2000000402e */
[----:B------:R-:W-:Y:S01]  /*e720*/  FADD R33, R39, -12583039 ;  /* 0xcb40007f27217421 */ /* 0x000fe20000000000 */
[-C--:B------:R-:W-:Y:S01]  /*e730*/  FFMA.SAT R41, -R149, R45.reuse, 0.5 ;  /* 0x3f00000095297423 */ /* 0x080fe2000000212d */
[----:B------:R1:W3:Y:S01]  /*e740*/  MUFU.EX2 R29, R36 ;  /* 0x00000024001d7308 */ /* 0x0002e20000000800 */
[----:B------:R-:W-:Y:S01]  /*e750*/  FFMA.SAT R42, -R150, R45, 0.5 ;  /* 0x3f000000962a7423 */ /* 0x000fe2000000212d */
[----:B------:R-:W-:Y:S01]  /*e760*/  FFMA R33, -R146, 1.4426950216293334961, -R33 ;  /* 0x3fb8aa3b92217823 */ /* 0x000fe20000000921 */
[----:B------:R-:W-:Y:S01]  /*e770*/  FFMA.RM R43, R41, R46, 12582913 ;  /* 0x4b400001292b7423 */ /* 0x000fe2000000402e */
[----:B------:R-:W-:-:S02]  /*e780*/  IMAD.SHL.U32 R0, R0, 0x800000, RZ ;  /* 0x0080000000007824 */ /* 0x000fc400078e00ff */
[-C--:B------:R-:W-:Y:S01]  /*e790*/  FFMA.RM R44, R42, R46.reuse, 12582913 ;  /* 0x4b4000012a2c7423 */ /* 0x080fe2000000402e */
[----:B------:R-:W-:Y:S01]  /*e7a0*/  FFMA R33, -R146, 1.925963033500011079e-08, R33 ;  /* 0x32a5706092217823 */ /* 0x000fe20000000121 */
[----:B------:R-:W-:Y:S01]  /*e7b0*/  FADD R42, R43, -12583039 ;  /* 0xcb40007f2b2a7421 */ /* 0x000fe20000000000 */
[----:B------:R4:W-:Y:S01]  /*e7c0*/  MUFU.EX2 R30, R37 ;  /* 0x00000025001e7308 */ /* 0x0009e20000000800 */
[----:B-1----:R-:W-:Y:S01]  /*e7d0*/  FADD R36, R40, -12583039 ;  /* 0xcb40007f28247421 */ /* 0x002fe20000000000 */
[----:B--2---:R-:W-:Y:S01]  /*e7e0*/  FFMA R48, R0, R3, 1 ;  /* 0x3f80000000307423 */ /* 0x004fe20000000003 */
[----:B------:R-:W-:Y:S01]  /*e7f0*/  FFMA R42, -R149, 1.4426950216293334961, -R42 ;  /* 0x3fb8aa3b952a7823 */ /* 0x000fe2000000092a */
[----:B------:R-:W-:Y:S01]  /*e800*/  FFMA R26, -R139, 1.925963033500011079e-08, R26 ;  /* 0x32a570608b1a7823 */ /* 0x000fe2000000011a */
[----:B------:R-:W-:Y:S01]  /*e810*/  FFMA R36, -R147, 1.4426950216293334961, -R36 ;  /* 0x3fb8aa3b93247823 */ /* 0x000fe20000000924 */
[----:B------:R-:W-:Y:S02]  /*e820*/  VIADD R3, R48, 0x1800000 ;  /* 0x0180000030037836 */ /* 0x000fe40000000000 */
[----:B------:R-:W-:Y:S01]  /*e830*/  FFMA R149, -R149, 1.925963033500011079e-08, R42 ;  /* 0x32a5706095957823 */ /* 0x000fe2000000012a */
[----:B------:R-:W-:Y:S01]  /*e840*/  MUFU.EX2 R145, R145 ;  /* 0x0000009100917308 */ /* 0x000fe20000000800 */
[-C--:B----4-:R-:W-:Y:S01]  /*e850*/  FFMA.SAT R37, -R148, R45.reuse, 0.5 ;  /* 0x3f00000094257423 */ /* 0x090fe2000000212d */
[----:B------:R-:W-:Y:S01]  /*e860*/  FFMA.SAT R45, -R151, R45, 0.5 ;  /* 0x3f000000972d7423 */ /* 0x000fe2000000212d */
[----:B------:R-:W-:Y:S01]  /*e870*/  FFMA R147, -R147, 1.925963033500011079e-08, R36 ;  /* 0x32a5706093937823 */ /* 0x000fe20000000124 */
[----:B------:R-:W-:Y:S01]  /*e880*/  LOP3.LUT R3, R3, 0x7f800000, RZ, 0xc0, !PT ;  /* 0x7f80000003037812 */ /* 0x000fe200078ec0ff */
[-C--:B------:R-:W-:Y:S01]  /*e890*/  FFMA.RM R37, R37, R46.reuse, 12582913 ;  /* 0x4b40000125257423 */ /* 0x080fe2000000402e */
[----:B------:R-:W-:Y:S01]  /*e8a0*/  FFMA.RM R45, R45, R46, 12582913 ;  /* 0x4b4000012d2d7423 */ /* 0x000fe2000000402e */
[----:B------:R-:W-:Y:S01]  /*e8b0*/  SHF.L.U32 R31, R31, 0x17, RZ ;  /* 0x000000171f1f7819 */ /* 0x000fe200000006ff */
[----:B------:R1:W-:Y:S01]  /*e8c0*/  MUFU.EX2 R36, R33 ;  /* 0x0000002100247308 */ /* 0x0003e20000000800 */
[----:B------:R-:W-:Y:S01]  /*e8d0*/  FADD R41, R37, -12583039 ;  /* 0xcb40007f25297421 */ /* 0x000fe20000000000 */
[----:B------:R-:W-:Y:S01]  /*e8e0*/  FADD R46, R45, -12583039 ;  /* 0xcb40007f2d2e7421 */ /* 0x000fe20000000000 */
[----:B------:R-:W-:Y:S01]  /*e8f0*/  ISETP.GT.U32.AND P2, PT, R3, 0x1ffffff, PT ;  /* 0x01ffffff0300780c */ /* 0x000fe20003f44070 */
[----:B------:R-:W-:-:S02]  /*e900*/  IMAD.SHL.U32 R28, R28, 0x800000, RZ ;  /* 0x008000001c1c7824 */ /* 0x000fc400078e00ff */
[----:B------:R-:W-:Y:S01]  /*e910*/  FFMA R41, -R148, 1.4426950216293334961, -R41 ;  /* 0x3fb8aa3b94297823 */ /* 0x000fe20000000929 */
[C---:B------:R-:W-:Y:S01]  /*e920*/  FFMA R46, -R151.reuse, 1.4426950216293334961, -R46 ;  /* 0x3fb8aa3b972e7823 */ /* 0x040fe2000000092e */
[----:B------:R-:W-:Y:S01]  /*e930*/  SHF.L.U32 R34, R34, 0x17, RZ ;  /* 0x0000001722227819 */ /* 0x000fe200000006ff */
[----:B------:R-:W2:Y:S01]  /*e940*/  MUFU.EX2 R26, R26 ;  /* 0x0000001a001a7308 */ /* 0x000ea20000000800 */
        /* <DEDUP_REMOVED lines=8> */
[----:B------:R-:W-:Y:S01]  /*e9d0*/  FFMA R33, -R150, 1.925963033500011079e-08, R33 ;  /* 0x32a5706096217823 */ /* 0x000fe20000000121 */
[----:B------:R-:W-:Y:S01]  /*e9e0*/  SHF.L.U32 R25, R25, 0x17, RZ ;  /* 0x0000001719197819 */ /* 0x000fe200000006ff */
[----:B------:R-:W-:Y:S01]  /*e9f0*/  BSSY B1, `(.L_x_400) ;  /* 0x0000026000017945 */ /* 0x000fe20003800000 */
[----:B------:R-:W-:Y:S01]  /*ea00*/  SHF.L.U32 R27, R27, 0x17, RZ ;  /* 0x000000171b1b7819 */ /* 0x000fe200000006ff */
[----:B------:R-:W-:Y:S01]  /*ea10*/  FFMA R32, R31, R32, 1 ;  /* 0x3f8000001f207423 */ /* 0x000fe20000000020 */
[----:B------:R-:W-:Y:S01]  /*ea20*/  SHF.L.U32 R35, R35, 0x17, RZ ;  /* 0x0000001723237819 */ /* 0x000fe200000006ff */
[----:B---3--:R-:W-:Y:S01]  /*ea30*/  FFMA R31, R34, R29, 1 ;  /* 0x3f800000221f7423 */ /* 0x008fe2000000001d */
[----:B------:R2:W3:Y:S01]  /*ea40*/  MUFU.EX2 R42, R41 ;  /* 0x00000029002a7308 */ /* 0x0004e20000000800 */
[----:B------:R-:W-:Y:S01]  /*ea50*/  SHF.L.U32 R38, R38, 0x17, RZ ;  /* 0x0000001726267819 */ /* 0x000fe200000006ff */
[----:B------:R-:W-:Y:S01]  /*ea60*/  FFMA R47, R4, R5, 1 ;  /* 0x3f800000042f7423 */ /* 0x000fe20000000005 */
[----:B------:R-:W-:Y:S01]  /*ea70*/  SHF.L.U32 R39, R39, 0x17, RZ ;  /* 0x0000001727277819 */ /* 0x000fe200000006ff */
[----:B------:R-:W-:Y:S01]  /*ea80*/  FFMA R50, R7, R8, 1 ;  /* 0x3f80000007327423 */ /* 0x000fe20000000008 */
[----:B------:R-:W-:Y:S01]  /*ea90*/  SHF.L.U32 R40, R40, 0x17, RZ ;  /* 0x0000001728287819 */ /* 0x000fe200000006ff */
[----:B------:R-:W-:Y:S01]  /*eaa0*/  FFMA R52, R27, R6, 1 ;  /* 0x3f8000001b347423 */ /* 0x000fe20000000006 */
[----:B------:R-:W-:Y:S01]  /*eab0*/  SHF.L.U32 R37, R37, 0x17, RZ ;  /* 0x0000001725257819 */ /* 0x000fe200000006ff */
[----:B------:R-:W4:Y:S01]  /*eac0*/  MUFU.EX2 R0, R149 ;  /* 0x0000009500007308 */ /* 0x000f220000000800 */
[----:B------:R-:W-:Y:S01]  /*ead0*/  SHF.L.U32 R43, R43, 0x17, RZ ;  /* 0x000000172b2b7819 */ /* 0x000fe200000006ff */
[----:B--2---:R-:W-:Y:S01]  /*eae0*/  FFMA R41, R25, R26, 1 ;  /* 0x3f80000019297423 */ /* 0x004fe2000000001a */
[----:B------:R-:W-:Y:S01]  /*eaf0*/  SHF.L.U32 R45, R45, 0x17, RZ ;  /* 0x000000172d2d7819 */ /* 0x000fe200000006ff */
[----:B------:R-:W-:Y:S01]  /*eb00*/  FFMA R49, R28, R9, 1 ;  /* 0x3f8000001c317423 */ /* 0x000fe20000000009 */
[----:B------:R-:W-:Y:S01]  /*eb10*/  FFMA R34, R35, R30, 1 ;  /* 0x3f80000023227423 */ /* 0x000fe2000000001e */
[----:B------:R-:W-:Y:S01]  /*eb20*/  FFMA R145, R38, R145, 1 ;  /* 0x3f80000026917423 */ /* 0x000fe20000000091 */
[----:B------:R-:W-:Y:S01]  /*eb30*/  FFMA R36, R39, R36, 1 ;  /* 0x3f80000027247423 */ /* 0x000fe20000000024 */
[----:B------:R-:W2:Y:S01]  /*eb40*/  MUFU.EX2 R33, R33 ;  /* 0x0000002100217308 */ /* 0x000ea20000000800 */
[----:B-1----:R-:W-:Y:S01]  /*eb50*/  FFMA R147, R40, R147, 1 ;  /* 0x3f80000028937423 */ /* 0x002fe20000000093 */
[----:B---3--:R-:W-:-:S06]  /*eb60*/  FFMA R42, R37, R42, 1 ;  /* 0x3f800000252a7423 */ /* 0x008fcc000000002a */
[----:B------:R-:W1:Y:S01]  /*eb70*/  MUFU.EX2 R46, R46 ;  /* 0x0000002e002e7308 */ /* 0x000e620000000800 */
[----:B----4-:R-:W-:Y:S01]  /*eb80*/  FFMA R43, R43, R0, 1 ;  /* 0x3f8000002b2b7423 */ /* 0x010fe20000000000 */
[----:B--2---:R-:W-:Y:S01]  /*eb90*/  FFMA R44, R44, R33, 1 ;  /* 0x3f8000002c2c7423 */ /* 0x004fe20000000021 */
[----:B-1----:R-:W-:Y:S01]  /*eba0*/  FFMA R45, R45, R46, 1 ;  /* 0x3f8000002d2d7423 */ /* 0x002fe2000000002e */
[----:B------:R-:W-:Y:S06]  /*ebb0*/  @P2 BRA `(.L_x_401) ;  /* 0x0000000000142947 */ /* 0x000fec0003800000 */
[----:B------:R-:W-:Y:S02]  /*ebc0*/  MOV R0, R48 ;  /* 0x0000003000007202 */ /* 0x000fe40000000f00 */
[----:B------:R-:W-:-:S07]  /*ebd0*/  MOV R4, 0xebf0 ;  /* 0x0000ebf000047802 */ /* 0x000fce0000000f00 */
[----:B------:R-:W-:Y:S05]  /*ebe0*/  CALL.REL.NOINC `($__internal_0_$__cuda_sm20_rcp_rn_f32_slowpath) ;  /* 0x0000007000387944 */ /* 0x000fea0003c00000 */
[----:B------:R-:W-:Y:S01]  /*ebf0*/  MOV R9, R0 ;  /* 0x0000000000097202 */ /* 0x000fe20000000f00 */
[----:B------:R-:W-:Y:S06]  /*ec00*/  BRA `(.L_x_402) ;  /* 0x0000000000107947 */ /* 0x000fec0003800000 */
.L_x_401:
[----:B------:R-:W1:Y:S02]  /*ec10*/  MUFU.RCP R9, R48 ;  /* 0x0000003000097308 */ /* 0x000e640000001000 */
[----:B-1----:R-:W-:-:S04]  /*ec20*/  FFMA R0, R48, R9, -1 ;  /* 0xbf80000030007423 */ /* 0x002fc80000000009 */
[----:B------:R-:W-:-:S04]  /*ec30*/  FADD.FTZ R0, -R0, -RZ ;  /* 0x800000ff00007221 */ /* 0x000fc80000010100 */
[----:B------:R-:W-:-:S07]  /*ec40*/  FFMA R9, R9, R0, R9 ;  /* 0x0000000009097223 */ /* 0x000fce0000000009 */
.L_x_402:
[----:B------:R-:W-:Y:S05]  /*ec50*/  BSYNC B1 ;  /* 0x0000000000017941 */ /* 0x000fea0003800000 */
.L_x_400:
        /* <DEDUP_REMOVED lines=10> */
.L_x_404:
[----:B------:R-:W1:Y:S02]  /*ed00*/  MUFU.RCP R26, R47 ;  /* 0x0000002f001a7308 */ /* 0x000e640000001000 */
[----:B-1----:R-:W-:-:S04]  /*ed10*/  FFMA R0, R47, R26, -1 ;  /* 0xbf8000002f007423 */ /* 0x002fc8000000001a */
[----:B------:R-:W-:-:S04]  /*ed20*/  FADD.FTZ R3, -R0, -RZ ;  /* 0x800000ff00037221 */ /* 0x000fc80000010100 */
[----:B------:R-:W-:-:S07]  /*ed30*/  FFMA R26, R26, R3, R26 ;  /* 0x000000031a1a7223 */ /* 0x000fce000000001a */
.L_x_405:
[----:B------:R-:W-:Y:S05]  /*ed40*/  BSYNC B1 ;  /* 0x0000000000017941 */ /* 0x000fea0003800000 */
.L_x_403:
        /* <DEDUP_REMOVED lines=10> */
.L_x_407:
[----:B------:R-:W1:Y:S02]  /*edf0*/  MUFU.RCP R25, R50 ;  /* 0x0000003200197308 */ /* 0x000e640000001000 */
[----:B-1----:R-:W-:-:S04]  /*ee00*/  FFMA R0, R50, R25, -1 ;  /* 0xbf80000032007423 */ /* 0x002fc80000000019 */
[----:B------:R-:W-:-:S04]  /*ee10*/  FADD.FTZ R0, -R0, -RZ ;  /* 0x800000ff00007221 */ /* 0x000fc80000010100 */
[----:B------:R-:W-:-:S07]  /*ee20*/  FFMA R25, R25, R0, R25 ;  /* 0x0000000019197223 */ /* 0x000fce0000000019 */
.L_x_408:
[----:B------:R-:W-:Y:S05]  /*ee30*/  BSYNC B1 ;  /* 0x0000000000017941 */ /* 0x000fea0003800000 */
.L_x_406:
        /* <DEDUP_REMOVED lines=10> */
.L_x_410:
[----:B------:R-:W1:Y:S02]  /*eee0*/  MUFU.RCP R28, R41 ;  /* 0x00000029001c7308 */ /* 0x000e640000001000 */
[----:B-1----:R-:W-:-:S04]  /*eef0*/  FFMA R0, R41, R28, -1 ;  /* 0xbf80000029007423 */ /* 0x002fc8000000001c */
[----:B------:R-:W-:-:S04]  /*ef00*/  FADD.FTZ R3, -R0, -RZ ;  /* 0x800000ff00037221 */ /* 0x000fc80000010100 */
[----:B------:R-:W-:-:S07]  /*ef10*/  FFMA R28, R28, R3, R28 ;  /* 0x000000031c1c7223 */ /* 0x000fce000000001c */
.L_x_411:
[----:B------:R-:W-:Y:S05]  /*ef20*/  BSYNC B1 ;  /* 0x0000000000017941 */ /* 0x000fea0003800000 */
.L_x_409:
        /* <DEDUP_REMOVED lines=10> */
.L_x_413:
[----:B------:R-:W1:Y:S02]  /*efd0*/  MUFU.RCP R27, R52 ;  /* 0x00000034001b7308 */ /* 0x000e640000001000 */
[----:B-1----:R-:W-:-:S04]  /*efe0*/  FFMA R0, R52, R27, -1 ;  /* 0xbf80000034007423 */ /* 0x002fc8000000001b */
[----:B------:R-:W-:-:S04]  /*eff0*/  FADD.FTZ R0, -R0, -RZ ;  /* 0x800000ff00007221 */ /* 0x000fc80000010100 */
[----:B------:R-:W-:-:S07]  /*f000*/  FFMA R27, R27, R0, R27 ;  /* 0x000000001b1b7223 */ /* 0x000fce000000001b */
.L_x_414:
[----:B------:R-:W-:Y:S05]  /*f010*/  BSYNC B1 ;  /* 0x0000000000017941 */ /* 0x000fea0003800000 */
.L_x_412:
        /* <DEDUP_REMOVED lines=10> */
.L_x_416:
[----:B------:R-:W1:Y:S02]  /*f0c0*/  MUFU.RCP R30, R49 ;  /* 0x00000031001e7308 */ /* 0x000e640000001000 */
[----:B-1----:R-:W-:-:S04]  /*f0d0*/  FFMA R0, R49, R30, -1 ;  /* 0xbf80000031007423 */ /* 0x002fc8000000001e */
[----:B------:R-:W-:-:S04]  /*f0e0*/  FADD.FTZ R3, -R0, -RZ ;  /* 0x800000ff00037221 */ /* 0x000fc80000010100 */
[----:B------:R-:W-:-:S07]  /*f0f0*/  FFMA R30, R30, R3, R30 ;  /* 0x000000031e1e7223 */ /* 0x000fce000000001e */
.L_x_417:
[----:B------:R-:W-:Y:S05]  /*f100*/  BSYNC B1 ;  /* 0x0000000000017941 */ /* 0x000fea0003800000 */
.L_x_415:
        /* <DEDUP_REMOVED lines=10> */
.L_x_419:
[----:B------:R-:W1:Y:S02]  /*f1b0*/  MUFU.RCP R29, R32 ;  /* 0x00000020001d7308 */ /* 0x000e640000001000 */
[----:B-1----:R-:W-:-:S04]  /*f1c0*/  FFMA R0, R32, R29, -1 ;  /* 0xbf80000020007423 */ /* 0x002fc8000000001d */
[----:B------:R-:W-:-:S04]  /*f1d0*/  FADD.FTZ R0, -R0, -RZ ;  /* 0x800000ff00007221 */ /* 0x000fc80000010100 */
[----:B------:R-:W-:-:S07]  /*f1e0*/  FFMA R29, R29, R0, R29 ;  /* 0x000000001d1d7223 */ /* 0x000fce000000001d */
.L_x_420:
[----:B------:R-:W-:Y:S05]  /*f1f0*/  BSYNC B1 ;  /* 0x0000000000017941 */ /* 0x000fea0003800000 */
.L_x_418:
        /* <DEDUP_REMOVED lines=10> */
.L_x_422:
[----:B------:R-:W1:Y:S02]  /*f2a0*/  MUFU.RCP R32, R31 ;  /* 0x0000001f00207308 */ /* 0x000e640000001000 */
[----:B-1----:R-:W-:-:S04]  /*f2b0*/  FFMA R0, R31, R32, -1 ;  /* 0xbf8000001f007423 */ /* 0x002fc80000000020 */
[----:B------:R-:W-:-:S04]  /*f2c0*/  FADD.FTZ R3, -R0, -RZ ;  /* 0x800000ff00037221 */ /* 0x000fc80000010100 */
[----:B------:R-:W-:-:S07]  /*f2d0*/  FFMA R32, R32, R3, R32 ;  /* 0x0000000320207223 */ /* 0x000fce0000000020 */
.L_x_423:
[----:B------:R-:W-:Y:S05]  /*f2e0*/  BSYNC B1 ;  /* 0x0000000000017941 */ /* 0x000fea0003800000 */
.L_x_421:
        /* <DEDUP_REMOVED lines=10> */
.L_x_425:
[----:B------:R-:W1:Y:S02]  /*f390*/  MUFU.RCP R31, R34 ;  /* 0x00000022001f7308 */ /* 0x000e640000001000 */
[----:B-1----:R-:W-:-:S04]  /*f3a0*/  FFMA R0, R34, R31, -1 ;  /* 0xbf80000022007423 */ /* 0x002fc8000000001f */
[----:B------:R-:W-:-:S04]  /*f3b0*/  FADD.FTZ R0, -R0, -RZ ;  /* 0x800000ff00007221 */ /* 0x000fc80000010100 */
[----:B------:R-:W-:-:S07]  /*f3c0*/  FFMA R31, R31, R0, R31 ;  /* 0x000000001f1f7223 */ /* 0x000fce000000001f */
.L_x_426:
[----:B------:R-:W-:Y:S05]  /*f3d0*/  BSYNC B1 ;  /* 0x0000000000017941 */ /* 0x000fea0003800000 */
.L_x_424:
        /* <DEDUP_REMOVED lines=10> */
.L_x_428:
[----:B------:R-:W1:Y:S02]  /*f480*/  MUFU.RCP R34, R145 ;  /* 0x0000009100227308 */ /* 0x000e640000001000 */
[----:B-1----:R-:W-:-:S04]  /*f490*/  FFMA R0, R145, R34, -1 ;  /* 0xbf80000091007423 */ /* 0x002fc80000000022 */
[----:B------:R-:W-:-:S04]  /*f4a0*/  FADD.FTZ R3, -R0, -RZ ;  /* 0x800000ff00037221 */ /* 0x000fc80000010100 */
[----:B------:R-:W-:-:S07]  /*f4b0*/  FFMA R34, R34, R3, R34 ;  /* 0x0000000322227223 */ /* 0x000fce0000000022 */
.L_x_429:
[----:B------:R-:W-:Y:S05]  /*f4c0*/  BSYNC B1 ;  /* 0x0000000000017941 */ /* 0x000fea0003800000 */
.L_x_427:
        /* <DEDUP_REMOVED lines=10> */
.L_x_431:
[----:B------:R-:W1:Y:S02]  /*f570*/  MUFU.RCP R33, R36 ;  /* 0x0000002400217308 */ /* 0x000e640000001000 */
[----:B-1----:R-:W-:-:S04]  /*f580*/  FFMA R0, R36, R33, -1 ;  /* 0xbf80000024007423 */ /* 0x002fc80000000021 */
[----:B------:R-:W-:-:S04]  /*f590*/  FADD.FTZ R0, -R0, -RZ ;  /* 0x800000ff00007221 */ /* 0x000fc80000010100 */
[----:B------:R-:W-:-:S07]  /*f5a0*/  FFMA R33, R33, R0, R33 ;  /* 0x0000000021217223 */ /* 0x000fce0000000021 */
.L_x_432:
[----:B------:R-:W-:Y:S05]  /*f5b0*/  BSYNC B1 ;  /* 0x0000000000017941 */ /* 0x000fea0003800000 */
.L_x_430:
        /* <DEDUP_REMOVED lines=10> */
.L_x_434:
[----:B------:R-:W1:Y:S02]  /*f660*/  MUFU.RCP R36, R147 ;  /* 0x0000009300247308 */ /* 0x000e640000001000 */
[----:B-1----:R-:W-:-:S04]  /*f670*/  FFMA R0, R147, R36, -1 ;  /* 0xbf80000093007423 */ /* 0x002fc80000000024 */
[----:B------:R-:W-:-:S04]  /*f680*/  FADD.FTZ R3, -R0, -RZ ;  /* 0x800000ff00037221 */ /* 0x000fc80000010100 */
[----:B------:R-:W-:-:S07]  /*f690*/  FFMA R36, R36, R3, R36 ;  /* 0x0000000324247223 */ /* 0x000fce0000000024 */
.L_x_435:
[----:B------:R-:W-:Y:S05]  /*f6a0*/  BSYNC B1 ;  /* 0x0000000000017941 */ /* 0x000fea0003800000 */
.L_x_433:
        /* <DEDUP_REMOVED lines=10> */
.L_x_437:
[----:B------:R-:W1:Y:S02]  /*f750*/  MUFU.RCP R35, R42 ;  /* 0x0000002a00237308 */ /* 0x000e640000001000 */
[----:B-1----:R-:W-:-:S04]  /*f760*/  FFMA R0, R42, R35, -1 ;  /* 0xbf8000002a007423 */ /* 0x002fc80000000023 */
[----:B------:R-:W-:-:S04]  /*f770*/  FADD.FTZ R0, -R0, -RZ ;  /* 0x800000ff00007221 */ /* 0x000fc80000010100 */
[----:B------:R-:W-:-:S07]  /*f780*/  FFMA R35, R35, R0, R35 ;  /* 0x0000000023237223 */ /* 0x000fce0000000023 */
.L_x_438:
[----:B------:R-:W-:Y:S05]  /*f790*/  BSYNC B1 ;  /* 0x0000000000017941 */ /* 0x000fea0003800000 */
.L_x_436:
        /* <DEDUP_REMOVED lines=10> */
.L_x_440:
[----:B------:R-:W1:Y:S02]  /*f840*/  MUFU.RCP R38, R43 ;  /* 0x0000002b00267308 */ /* 0x000e640000001000 */
[----:B-1----:R-:W-:-:S04]  /*f850*/  FFMA R0, R43, R38, -1 ;  /* 0xbf8000002b007423 */ /* 0x002fc80000000026 */
[----:B------:R-:W-:-:S04]  /*f860*/  FADD.FTZ R3, -R0, -RZ ;  /* 0x800000ff00037221 */ /* 0x000fc80000010100 */
[----:B------:R-:W-:-:S07]  /*f870*/  FFMA R38, R38, R3, R38 ;  /* 0x0000000326267223 */ /* 0x000fce0000000026 */
.L_x_441:
[----:B------:R-:W-:Y:S05]  /*f880*/  BSYNC B1 ;  /* 0x0000000000017941 */ /* 0x000fea0003800000 */
.L_x_439:
        /* <DEDUP_REMOVED lines=10> */
.L_x_443:
[----:B------:R-:W1:Y:S02]  /*f930*/  MUFU.RCP R37, R44 ;  /* 0x0000002c00257308 */ /* 0x000e640000001000 */
[----:B-1----:R-:W-:-:S04]  /*f940*/  FFMA R0, R44, R37, -1 ;  /* 0xbf8000002c007423 */ /* 0x002fc80000000025 */
[----:B------:R-:W-:-:S04]  /*f950*/  FADD.FTZ R0, -R0, -RZ ;  /* 0x800000ff00007221 */ /* 0x000fc80000010100 */
[----:B------:R-:W-:-:S07]  /*f960*/  FFMA R37, R37, R0, R37 ;  /* 0x0000000025257223 */ /* 0x000fce0000000025 */
.L_x_444:
[----:B------:R-:W-:Y:S05]  /*f970*/  BSYNC B1 ;  /* 0x0000000000017941 */ /* 0x000fea0003800000 */
.L_x_442:
        /* <DEDUP_REMOVED lines=8> */
.L_x_445:
[----:B------:R-:W1:Y:S02]  /*fa00*/  MUFU.RCP R0, R45 ;  /* 0x0000002d00007308 */ /* 0x000e640000001000 */
[----:B-1----:R-:W-:-:S04]  /*fa10*/  FFMA R3, R45, R0, -1 ;  /* 0xbf8000002d037423 */ /* 0x002fc80000000000 */
[----:B------:R-:W-:-:S04]  /*fa20*/  FADD.FTZ R3, -R3, -RZ ;  /* 0x800000ff03037221 */ /* 0x000fc80000010100 */
[----:B------:R-:W-:-:S07]  /*fa30*/  FFMA R0, R0, R3, R0 ;  /* 0x0000000300007223 */ /* 0x000fce0000000000 */
.L_x_446:
[----:B------:R-:W-:Y:S01]  /*fa40*/  F2FP.BF16.F32.PACK_AB R7, R32, R29 ;  /* 0x0000001d2007723e */ /* 0x000fe200000010ff */
[----:B------:R-:W-:Y:S05]  /*fa50*/  WARPSYNC.ALL ;  /* 0x0000000000007948 */ /* 0x000fea0003800000 */
[----:B------:R-:W-:Y:S01]  /*fa60*/  F2FP.BF16.F32.PACK_AB R32, R34, R31 ;  /* 0x0000001f2220723e */ /* 0x000fe200000010ff */
[----:B------:R-:W-:Y:S01]  /*fa70*/  BSSY B0, `(.L_x_447) ;  /* 0x000001a000007945 */ /* 0x000fe20003800000 */
[----:B------:R-:W-:Y:S02]  /*fa80*/  F2FP.BF16.F32.PACK_AB R4, R26, R9 ;  /* 0x000000091a04723e */ /* 0x000fe400000010ff */
[----:B------:R-:W-:-:S02]  /*fa90*/  F2FP.BF16.F32.PACK_AB R5, R28, R25 ;  /* 0x000000191c05723e */ /* 0x000fc400000010ff */
[----:B------:R-:W-:Y:S02]  /*faa0*/  F2FP.BF16.F32.PACK_AB R6, R30, R27 ;  /* 0x0000001b1e06723e */ /* 0x000fe400000010ff */
[----:B------:R-:W-:Y:S02]  /*fab0*/  F2FP.BF16.F32.PACK_AB R34, R38, R35 ;  /* 0x000000232622723e */ /* 0x000fe400000010ff */
[----:B------:R-:W-:Y:S01]  /*fac0*/  F2FP.BF16.F32.PACK_AB R33, R36, R33 ;  /* 0x000000212421723e */ /* 0x000fe200000010ff */
[----:B------:R1:W-:Y:S01]  /*fad0*/  STSM.16.M88.4 [R92+0x4200], R4 ;  /* 0x004200045c007844 */ /* 0x0003e20000000200 */
        /* <DEDUP_REMOVED lines=19> */
.L_x_448:
[----:B------:R-:W-:Y:S05]  /*fc10*/  BSYNC B0 ;  /* 0x0000000000007941 */ /* 0x000fea0003800000 */
.L_x_447:
[----:B------:R-:W-:Y:S06]  /*fc20*/  BAR.SYNC.DEFER_BLOCKING 0x1, 0x100 ;  /* 0x0044000000007b1d */ /* 0x000fec0000010000 */
[----:B------:R-:W-:Y:S04]  /*fc30*/  BSSY B0, `(.L_x_449) ;  /* 0x0000009000007945 */ /* 0x000fe80003800000 */
[----:B------:R-:W-:Y:S05]  /*fc40*/  @P0 BRA `(.L_x_450) ;  /* 0x00000000001c0947 */ /* 0x000fea0003800000 */
[----:B------:R-:W-:-:S13]  /*fc50*/  ISETP.NE.AND P2, PT, R158, 0x3, PT ;  /* 0x000000039e00780c */ /* 0x000fda0003f45270 */
[----:B------:R-:W-:Y:S05]  /*fc60*/  @!P2 BRA `(.L_x_451) ;  /* 0x000000000004a947 */ /* 0x000fea0003800000 */
[----:B------:R-:W-:Y:S01]  /*fc70*/  BPT.TRAP 0x1 ;  /* 0x000000040000795c */ /* 0x000fe20000300000 */
.L_x_451:
[----:B------:R-:W-:-:S04]  /*fc80*/  ULEA UR4, UR5, UR52, 0x3 ;  /* 0x0000003405047291 */ /* 0x000fc8000f8e183f */
[----:B------:R-:W-:-:S04]  /*fc90*/  UIADD3 UR4, UR4, 0x60, URZ ;  /* 0x0000006004047890 */ /* 0x000fc8000fffe03f */
[----:B------:R-:W-:-:S09]  /*fca0*/  UPRMT UR4, UR51, 0x654, UR4 ;  /* 0x0000065433047896 */ /* 0x000fd20008000004 */
[----:B------:R-:W-:Y:S03]  /*fcb0*/  SYNCS.ARRIVE.TRANS64.RED.A1T0 RZ, [UR4], RZ ;  /* 0x000000ffffff79a7 */ /* 0x000fe60008100404 */
.L_x_450:
[----:B------:R-:W-:Y:S05]  /*fcc0*/  BSYNC B0 ;  /* 0x0000000000007941 */ /* 0x000fea0003800000 */
.L_x_449:
        /* <DEDUP_REMOVED lines=8> */
.L_x_454:
[----:B------:R-:W-:Y:S01]  /*fd50*/  SHF.L.U32 R10, R10, 0x1f, RZ ;  /* 0x0000001f0a0a7819 */ /* 0x000fe200000006ff */
[----:B------:R-:W-:Y:S01]  /*fd60*/  BSSY B1, `(.L_x_455) ;  /* 0x0000004000017945 */ /* 0x000fe20003800000 */
[----:B------:R-:W-:-:S04]  /*fd70*/  LEA R3, R12, UR52, 0x3 ;  /* 0x000000340c037c11 */ /* 0x000fc8000f8e18ff */
[----:B------:R-:W2:Y:S02]  /*fd80*/  SYNCS.PHASECHK.TRANS64.TRYWAIT P2, [R3+URZ+0x40], R10 ;  /* 0x0000400a030075a7 */ /* 0x000ea4000804017f */
[----:B--2---:R-:W-:Y:S05]  /*fd90*/  @!P2 BRA `(.L_x_456) ;  /* 0x000000580014a947 */ /* 0x004fea0003800000 */
.L_x_617:
[----:B------:R-:W-:Y:S05]  /*fda0*/  BSYNC B1 ;  /* 0x0000000000017941 */ /* 0x000fea0003800000 */
.L_x_455:
[----:B------:R-:W-:Y:S05]  /*fdb0*/  @P1 BRA `(.L_x_453) ;  /* 0x0000000000941947 */ /* 0x000fea0003800000 */
[----:B------:R-:W-:Y:S01]  /*fdc0*/  LEA R12, R12, R101, 0xd ;  /* 0x000000650c0c7211 */ /* 0x000fe200078e68ff */
[----:B------:R-:W-:Y:S05]  /*fdd0*/  WARPSYNC.ALL ;  /* 0x0000000000007948 */ /* 0x000fea0003800000 */
[----:B------:R-:W-:Y:S01]  /*fde0*/  LEA R0, R155, R12, 0x1 ;  /* 0x0000000c9b007211 */ /* 0x000fe200078e08ff */
[----:B-1----:R-:W1:Y:S04]  /*fdf0*/  LDSM.16.M88.4 R4, [R12] ;  /* 0x000000000c04783b */ /* 0x002e680000000200 */
[----:B------:R-:W3:Y:S01]  /*fe00*/  LDSM.16.M88.4 R32, [R0] ;  /* 0x000000000020783b */ /* 0x000ee20000000200 */
[----:B-1----:R-:W-:Y:S01]  /*fe10*/  IMAD.U32 R8, R4, 0x10000, RZ ;  /* 0x0001000004087824 */ /* 0x002fe200078e00ff */
[----:B------:R-:W-:-:S02]  /*fe20*/  LOP3.LUT R20, R5, 0xffff0000, RZ, 0xc0, !PT ;  /* 0xffff000005147812 */ /* 0x000fc400078ec0ff */
[----:B------:R-:W-:Y:S01]  /*fe30*/  SHF.L.U32 R26, R6, 0x10, RZ ;  /* 0x00000010061a7819 */ /* 0x000fe200000006ff */
[----:B---3--:R-:W-:Y:S01]  /*fe40*/  IMAD.U32 R0, R33, 0x10000, RZ ;  /* 0x0001000021007824 */ /* 0x008fe200078e00ff */
[----:B------:R-:W-:Y:S01]  /*fe50*/  SHF.L.U32 R12, R32, 0x10, RZ ;  /* 0x00000010200c7819 */ /* 0x000fe200000006ff */
[C---:B------:R-:W-:Y:S01]  /*fe60*/  FMUL R15, R153.reuse, R20 ;  /* 0x00000014990f7220 */ /* 0x040fe20000400000 */
[----:B------:R-:W-:Y:S01]  /*fe70*/  SHF.L.U32 R38, R34, 0x10, RZ ;  /* 0x0000001022267819 */ /* 0x000fe200000006ff */
[C---:B------:R-:W-:Y:S01]  /*fe80*/  FMUL R13, R153.reuse, R8 ;  /* 0x00000008990d7220 */ /* 0x040fe20000400000 */
[----:B------:R-:W-:Y:S01]  /*fe90*/  LOP3.LUT R4, R4, 0xffff0000, RZ, 0xc0, !PT ;  /* 0xffff000004047812 */ /* 0x000fe200078ec0ff */
[----:B------:R-:W-:Y:S01]  /*fea0*/  FMUL R91, R153, R26 ;  /* 0x0000001a995b7220 */ /* 0x000fe20000400000 */
[----:B--2---:R-:W-:Y:S01]  /*feb0*/  SHF.L.U32 R10, R5, 0x10, RZ ;  /* 0x00000010050a7819 */ /* 0x004fe200000006ff */
        /* <DEDUP_REMOVED lines=21> */
.L_x_453:
[----:B------:R-:W-:Y:S05]  /*10010*/  BSYNC B0 ;  /* 0x0000000000007941 */ /* 0x000fea0003800000 */
.L_x_452:
[----:B------:R-:W-:Y:S01]  /*10020*/  MOV R40, 0x3bbb989d ;  /* 0x3bbb989d00287802 */ /* 0x000fe20000000f00 */
[C---:B------:R-:W-:Y:S01]  /*10030*/  FFMA R14, R154.reuse, R73, R14 ;  /* 0x000000499a0e7223 */ /* 0x040fe2000000000e */
[C---:B------:R-:W-:Y:S01]  /*10040*/  FFMA R13, R154.reuse, R72, R13 ;  /* 0x000000489a0d7223 */ /* 0x040fe2000000000d */
[----:B------:R-:W-:Y:S01]  /*10050*/  MOV R42, 0x437c0000 ;  /* 0x437c0000002a7802 */ /* 0x000fe20000000f00 */
[----:B------:R-:W-:Y:S01]  /*10060*/  FFMA R21, R154, R74, R21 ;  /* 0x0000004a9a157223 */ /* 0x000fe20000000015 */
[-C--:B--2---:R-:W-:Y:S01]  /*10070*/  FFMA.SAT R3, -R14, R40.reuse, 0.5 ;  /* 0x3f0000000e037423 */ /* 0x084fe20000002128 */
[-C--:B------:R-:W-:Y:S01]  /*10080*/  FFMA.SAT R0, -R13, R40.reuse, 0.5 ;  /* 0x3f0000000d007423 */ /* 0x080fe20000002128 */
[----:B------:R-:W-:Y:S01]  /*10090*/  FFMA R15, R154, R75, R15 ;  /* 0x0000004b9a0f7223 */ /* 0x000fe2000000000f */
[----:B-1----:R-:W-:Y:S01]  /*100a0*/  FFMA.SAT R6, -R21, R40, 0.5 ;  /* 0x3f00000015067423 */ /* 0x002fe20000002128 */
[-C--:B------:R-:W-:Y:S01]  /*100b0*/  FFMA.RM R5, R3, R42.reuse, 12582913 ;  /* 0x4b40000103057423 */ /* 0x080fe2000000402a */
[----:B------:R-:W-:Y:S01]  /*100c0*/  FFMA.RM R0, R0, R42, 12582913 ;  /* 0x4b40000100007423 */ /* 0x000fe2000000402a */
[----:B------:R-:W-:Y:S01]  /*100d0*/  FFMA.SAT R9, -R15, R40, 0.5 ;  /* 0x3f0000000f097423 */ /* 0x000fe20000002128 */
[----:B------:R-:W-:Y:S01]  /*100e0*/  FFMA.RM R8, R6, R42, 12582913 ;  /* 0x4b40000106087423 */ /* 0x000fe2000000402a */
[----:B------:R-:W-:Y:S01]  /*100f0*/  FADD R3, R5, -12583039 ;  /* 0xcb40007f05037421 */ /* 0x000fe20000000000 */
[----:B------:R-:W-:Y:S01]  /*10100*/  FADD R4, R0, -12583039 ;  /* 0xcb40007f00047421 */ /* 0x000fe20000000000 */
[----:B------:R-:W-:Y:S01]  /*10110*/  FFMA R76, R154, R76, R91 ;  /* 0x0000004c9a4c7223 */ /* 0x000fe2000000005b */
[----:B------:R-:W-:Y:S01]  /*10120*/  FADD R6, R8, -12583039 ;  /* 0xcb40007f08067421 */ /* 0x000fe20000000000 */
[C---:B------:R-:W-:Y:S01]  /*10130*/  FFMA R7, -R14.reuse, 1.4426950216293334961, -R3 ;  /* 0x3fb8aa3b0e077823 */ /* 0x040fe20000000903 */
[----:B------:R-:W-:Y:S01]  /*10140*/  FFMA R4, -R13, 1.4426950216293334961, -R4 ;  /* 0x3fb8aa3b0d047823 */ /* 0x000fe20000000904 */
[----:B------:R-:W-:Y:S01]  /*10150*/  FFMA.RM R11, R9, R42, 12582913 ;  /* 0x4b400001090b7423 */ /* 0x000fe2000000402a */
[----:B------:R-:W-:Y:S01]  /*10160*/  FFMA R10, -R21, 1.4426950216293334961, -R6 ;  /* 0x3fb8aa3b150a7823 */ /* 0x000fe20000000906 */
[----:B------:R-:W-:Y:S01]  /*10170*/  FFMA R7, -R14, 1.925963033500011079e-08, R7 ;  /* 0x32a570600e077823 */ /* 0x000fe20000000107 */
[----:B------:R-:W-:Y:S01]  /*10180*/  FFMA R23, R154, R78, R23 ;  /* 0x0000004e9a177223 */ /* 0x000fe20000000017 */
[----:B------:R-:W-:Y:S01]  /*10190*/  FFMA R4, -R13, 1.925963033500011079e-08, R4 ;  /* 0x32a570600d047823 */ /* 0x000fe20000000104 */
[----:B------:R-:W-:Y:S01]  /*101a0*/  FFMA.SAT R9, -R76, R40, 0.5 ;  /* 0x3f0000004c097423 */ /* 0x000fe20000002128 */
[----:B------:R1:W-:Y:S01]  /*101b0*/  MUFU.EX2 R6, R7 ;  /* 0x0000000700067308 */ /* 0x0003e20000000800 */
[----:B------:R-:W-:Y:S01]  /*101c0*/  FFMA R10, -R21, 1.925963033500011079e-08, R10 ;  /* 0x32a57060150a7823 */ /* 0x000fe2000000010a */
[C---:B------:R-:W-:Y:S01]  /*101d0*/  FFMA R77, R154.reuse, R77, R89 ;  /* 0x0000004d9a4d7223 */ /* 0x040fe20000000059 */
[----:B------:R-:W-:Y:S01]  /*101e0*/  FADD R12, R11, -12583039 ;  /* 0xcb40007f0b0c7421 */ /* 0x000fe20000000000 */
[C---:B------:R-:W-:Y:S01]  /*101f0*/  FFMA R80, R154.reuse, R80, R159 ;  /* 0x000000509a507223 */ /* 0x040fe2000000009f */
[----:B------:R-:W-:Y:S01]  /*10200*/  FFMA R81, R154, R81, R95 ;  /* 0x000000519a517223 */ /* 0x000fe2000000005f */
[-C--:B------:R-:W-:Y:S01]  /*10210*/  FFMA.SAT R14, -R77, R40.reuse, 0.5 ;  /* 0x3f0000004d0e7423 */ /* 0x080fe20000002128 */
[----:B------:R-:W-:Y:S01]  /*10220*/  FFMA R12, -R15, 1.4426950216293334961, -R12 ;  /* 0x3fb8aa3b0f0c7823 */ /* 0x000fe2000000090c */
[----:B------:R2:W-:Y:S01]  /*10230*/  MUFU.EX2 R3, R4 ;  /* 0x0000000400037308 */ /* 0x0005e20000000800 */
[----:B-1----:R-:W-:Y:S01]  /*10240*/  FFMA.SAT R7, -R23, R40, 0.5 ;  /* 0x3f00000017077423 */ /* 0x002fe20000002128 */
[----:B------:R-:W-:Y:S01]  /*10250*/  FFMA.RM R14, R14, R42, 12582913 ;  /* 0x4b4000010e0e7423 */ /* 0x000fe2000000402a */
[----:B------:R-:W-:Y:S01]  /*10260*/  FFMA R12, -R15, 1.925963033500011079e-08, R12 ;  /* 0x32a570600f0c7823 */ /* 0x000fe2000000010c */
[----:B------:R-:W-:Y:S01]  /*10270*/  FFMA.SAT R15, -R80, R40, 0.5 ;  /* 0x3f000000500f7423 */ /* 0x000fe20000002128 */
[----:B------:R-:W-:Y:S01]  /*10280*/  FFMA R79, R154, R79, R157 ;  /* 0x0000004f9a4f7223 */ /* 0x000fe2000000009d */
[----:B------:R-:W-:Y:S01]  /*10290*/  FADD R26, R14, -12583039 ;  /* 0xcb40007f0e1a7421 */ /* 0x000fe20000000000 */
[C---:B------:R-:W-:Y:S01]  /*102a0*/  FFMA R82, R154.reuse, R82, R93 ;  /* 0x000000529a527223 */ /* 0x040fe2000000005d */
[----:B------:R-:W-:Y:S01]  /*102b0*/  FFMA.SAT R27, -R81, R40, 0.5 ;  /* 0x3f000000511b7423 */ /* 0x000fe20000002128 */
[----:B--2---:R-:W-:Y:S01]  /*102c0*/  FFMA.RM R4, R9, R42, 12582913 ;  /* 0x4b40000109047423 */ /* 0x004fe2000000402a */
[C---:B------:R-:W-:Y:S01]  /*102d0*/  FFMA R26, -R77.reuse, 1.4426950216293334961, -R26 ;  /* 0x3fb8aa3b4d1a7823 */ /* 0x040fe2000000091a */
[----:B------:R1:W-:Y:S01]  /*102e0*/  MUFU.EX2 R9, R10 ;  /* 0x0000000a00097308 */ /* 0x0003e20000000800 */
[----:B------:R-:W-:Y:S01]  /*102f0*/  FFMA R20, R154, R83, R20 ;  /* 0x000000539a147223 */ /* 0x000fe20000000014 */
[----:B------:R-:W-:Y:S01]  /*10300*/  FADD R13, R4, -12583039 ;  /* 0xcb40007f040d7421 */ /* 0x000fe20000000000 */
[----:B------:R-:W-:Y:S01]  /*10310*/  FFMA.SAT R29, -R82, R40, 0.5 ;  /* 0x3f000000521d7423 */ /* 0x000fe20000002128 */
[----:B------:R-:W-:Y:S01]  /*10320*/  FFMA R26, -R77, 1.925963033500011079e-08, R26 ;  /* 0x32a570604d1a7823 */ /* 0x000fe2000000011a */
[----:B------:R-:W-:Y:S01]  /*10330*/  FFMA.RM R27, R27, R42, 12582913 ;  /* 0x4b4000011b1b7423 */ /* 0x000fe2000000402a */
[----:B------:R-:W-:Y:S01]  /*10340*/  FFMA R13, -R76, 1.4426950216293334961, -R13 ;  /* 0x3fb8aa3b4c0d7823 */ /* 0x000fe2000000090d */
[----:B------:R-:W-:Y:S01]  /*10350*/  FFMA.SAT R31, -R20, R40, 0.5 ;  /* 0x3f000000141f7423 */ /* 0x000fe20000002128 */
[-C--:B------:R-:W-:Y:S01]  /*10360*/  FFMA.RM R29, R29, R42.reuse, 12582913 ;  /* 0x4b4000011d1d7423 */ /* 0x080fe2000000402a */
[----:B-1----:R-:W-:Y:S01]  /*10370*/  FFMA.RM R10, R7, R42, 12582913 ;  /* 0x4b400001070a7423 */ /* 0x002fe2000000402a */
[----:B------:R-:W-:Y:S01]  /*10380*/  FFMA.SAT R7, -R79, R40, 0.5 ;  /* 0x3f0000004f077423 */ /* 0x000fe20000002128 */
[----:B------:R-:W-:Y:S01]  /*10390*/  FFMA R13, -R76, 1.925963033500011079e-08, R13 ;  /* 0x32a570604c0d7823 */ /* 0x000fe2000000010d */
[-C--:B------:R-:W-:Y:S01]  /*103a0*/  FFMA.RM R32, R31, R42.reuse, 12582913 ;  /* 0x4b4000011f207423 */ /* 0x080fe2000000402a */
[----:B------:R-:W-:Y:S01]  /*103b0*/  FADD R28, R10, -12583039 ;  /* 0xcb40007f0a1c7421 */ /* 0x000fe20000000000 */
[----:B------:R-:W-:Y:S01]  /*103c0*/  FFMA.RM R21, R7, R42, 12582913 ;  /* 0x4b40000107157423 */ /* 0x000fe2000000402a */
[C---:B------:R-:W-:Y:S01]  /*103d0*/  FFMA R85, R154.reuse, R85, R88 ;  /* 0x000000559a557223 */ /* 0x040fe20000000058 */
[----:B------:R1:W-:Y:S01]  /*103e0*/  MUFU.EX2 R7, R26 ;  /* 0x0000001a00077308 */ /* 0x0003e20000000800 */
[----:B------:R-:W-:Y:S01]  /*103f0*/  FFMA R28, -R23, 1.4426950216293334961, -R28 ;  /* 0x3fb8aa3b171c7823 */ /* 0x000fe2000000091c */
[----:B------:R-:W-:Y:S01]  /*10400*/  FADD R31, R29, -12583039 ;  /* 0xcb40007f1d1f7421 */ /* 0x000fe20000000000 */
[C---:B------:R-:W-:Y:S01]  /*10410*/  FFMA R84, R154.reuse, R84, R97 ;  /* 0x000000549a547223 */ /* 0x040fe20000000061 */
[C---:B------:R-:W-:Y:S01]  /*10420*/  FFMA R86, R154.reuse, R86, R99 ;  /* 0x000000569a567223 */ /* 0x040fe20000000063 */
[----:B------:R-:W-:Y:S01]  /*10430*/  FFMA R28, -R23, 1.925963033500011079e-08, R28 ;  /* 0x32a57060171c7823 */ /* 0x000fe2000000011c */
[----:B------:R-:W-:Y:S01]  /*10440*/  FFMA.RM R23, R15, R42, 12582913 ;  /* 0x4b4000010f177423 */ /* 0x000fe2000000402a */
[----:B------:R-:W-:Y:S01]  /*10450*/  FFMA R87, R154, R87, R90 ;  /* 0x000000579a577223 */ /* 0x000fe2000000005a */
[----:B------:R-:W2:Y:S01]  /*10460*/  MUFU.EX2 R13, R13 ;  /* 0x0000000d000d7308 */ /* 0x000ea20000000800 */
[----:B-1----:R-:W-:Y:S01]  /*10470*/  FADD R26, R27, -12583039 ;  /* 0xcb40007f1b1a7421 */ /* 0x002fe20000000000 */
[----:B------:R-:W-:Y:S01]  /*10480*/  FADD R25, R23, -12583039 ;  /* 0xcb40007f17197421 */ /* 0x000fe20000000000 */
[----:B------:R-:W-:Y:S01]  /*10490*/  FADD R33, R32, -12583039 ;  /* 0xcb40007f20217421 */ /* 0x000fe20000000000 */
[-C--:B------:R-:W-:Y:S01]  /*104a0*/  FFMA.SAT R34, -R85, R40.reuse, 0.5 ;  /* 0x3f00000055227423 */ /* 0x080fe20000002128 */
[----:B------:R-:W-:Y:S01]  /*104b0*/  FFMA R31, -R82, 1.4426950216293334961, -R31 ;  /* 0x3fb8aa3b521f7823 */ /* 0x000fe2000000091f */
[----:B------:R-:W-:Y:S01]  /*104c0*/  FFMA R25, -R80, 1.4426950216293334961, -R25 ;  /* 0x3fb8aa3b50197823 */ /* 0x000fe20000000919 */
[-C--:B------:R-:W-:Y:S01]  /*104d0*/  FFMA.SAT R38, -R87, R40.reuse, 0.5 ;  /* 0x3f00000057267423 */ /* 0x080fe20000002128 */
[----:B------:R1:W-:Y:S01]  /*104e0*/  MUFU.EX2 R15, R28 ;  /* 0x0000001c000f7308 */ /* 0x0003e20000000800 */
[----:B------:R-:W-:Y:S01]  /*104f0*/  FFMA.SAT R37, -R86, R40, 0.5 ;  /* 0x3f00000056257423 */ /* 0x000fe20000002128 */
[----:B------:R-:W-:Y:S01]  /*10500*/  FFMA R25, -R80, 1.925963033500011079e-08, R25 ;  /* 0x32a5706050197823 */ /* 0x000fe20000000119 */
[----:B------:R-:W-:Y:S01]  /*10510*/  FFMA R33, -R20, 1.4426950216293334961, -R33 ;  /* 0x3fb8aa3b14217823 */ /* 0x000fe20000000921 */
[-C--:B------:R-:W-:Y:S01]  /*10520*/  FFMA.RM R36, R34, R42.reuse, 12582913 ;  /* 0x4b40000122247423 */ /* 0x080fe2000000402a */
[----:B------:R-:W-:Y:S01]  /*10530*/  FFMA R31, -R82, 1.925963033500011079e-08, R31 ;  /* 0x32a57060521f7823 */ /* 0x000fe2000000011f */
[-C--:B------:R-:W-:Y:S01]  /*10540*/  FFMA.RM R38, R38, R42.reuse, 12582913 ;  /* 0x4b40000126267423 */ /* 0x080fe2000000402a */
[----:B------:R-:W-:Y:S01]  /*10550*/  FFMA.RM R37, R37, R42, 12582913 ;  /* 0x4b40000125257423 */ /* 0x000fe2000000402a */
[----:B------:R-:W-:-:S02]  /*10560*/  IMAD.SHL.U32 R0, R0, 0x800000, RZ ;  /* 0x0080000000007824 */ /* 0x000fc400078e00ff */
[----:B-1----:R-:W-:Y:S01]  /*10570*/  FFMA R28, -R81, 1.4426950216293334961, -R26 ;  /* 0x3fb8aa3b511c7823 */ /* 0x002fe2000000091a */
[----:B------:R-:W-:Y:S01]  /*10580*/  FADD R30, R21, -12583039 ;  /* 0xcb40007f151e7421 */ /* 0x000fe20000000000 */
[----:B------:R1:W-:Y:S01]  /*10590*/  MUFU.EX2 R26, R25 ;  /* 0x00000019001a7308 */ /* 0x0003e20000000800 */
[----:B------:R-:W-:Y:S01]  /*105a0*/  FFMA R33, -R20, 1.925963033500011079e-08, R33 ;  /* 0x32a5706014217823 */ /* 0x000fe20000000121 */
[----:B------:R-:W-:Y:S01]  /*105b0*/  FADD R34, R36, -12583039 ;  /* 0xcb40007f24227421 */ /* 0x000fe20000000000 */
[----:B------:R-:W-:Y:S01]  /*105c0*/  SHF.L.U32 R4, R4, 0x17, RZ ;  /* 0x0000001704047819 */ /* 0x000fe200000006ff */
[----:B------:R-:W-:Y:S01]  /*105d0*/  FFMA R30, -R79, 1.4426950216293334961, -R30 ;  /* 0x3fb8aa3b4f1e7823 */ /* 0x000fe2000000091e */
[----:B------:R-:W-:Y:S01]  /*105e0*/  FFMA R28, -R81, 1.925963033500011079e-08, R28 ;  /* 0x32a57060511c7823 */ /* 0x000fe2000000011c */
[----:B------:R-:W-:Y:S01]  /*105f0*/  FFMA R34, -R85, 1.4426950216293334961, -R34 ;  /* 0x3fb8aa3b55227823 */ /* 0x000fe20000000922 */
[----:B------:R-:W-:Y:S01]  /*10600*/  SHF.L.U32 R27, R27, 0x17, RZ ;  /* 0x000000171b1b7819 */ /* 0x000fe200000006ff */
[----:B------:R3:W-:Y:S01]  /*10610*/  MUFU.EX2 R20, R31 ;  /* 0x0000001f00147308 */ /* 0x0007e20000000800 */
[----:B-1----:R-:W-:Y:S01]  /*10620*/  FFMA.SAT R25, -R84, R40, 0.5 ;  /* 0x3f00000054197423 */ /* 0x002fe20000002128 */
[----:B------:R-:W-:Y:S01]  /*10630*/  FADD R40, R38, -12583039 ;  /* 0xcb40007f26287421 */ /* 0x000fe20000000000 */
[----:B--2---:R-:W-:Y:S01]  /*10640*/  FFMA R46, R4, R13, 1 ;  /* 0x3f800000042e7423 */ /* 0x004fe2000000000d */
[----:B------:R-:W-:Y:S01]  /*10650*/  FFMA R30, -R79, 1.925963033500011079e-08, R30 ;  /* 0x32a570604f1e7823 */ /* 0x000fe2000000011e */
[----:B------:R-:W-:Y:S01]  /*10660*/  FFMA.RM R25, R25, R42, 12582913 ;  /* 0x4b40000119197423 */ /* 0x000fe2000000402a */
[----:B------:R-:W-:Y:S01]  /*10670*/  FFMA R42, R0, R3, 1 ;  /* 0x3f800000002a7423 */ /* 0x000fe20000000003 */
[----:B------:R-:W-:Y:S01]  /*10680*/  FFMA R40, -R87, 1.4426950216293334961, -R40 ;  /* 0x3fb8aa3b57287823 */ /* 0x000fe20000000928 */
[----:B------:R-:W-:Y:S01]  /*10690*/  FFMA R85, -R85, 1.925963033500011079e-08, R34 ;  /* 0x32a5706055557823 */ /* 0x000fe20000000122 */
[----:B------:R-:W-:Y:S01]  /*106a0*/  FADD R35, R25, -12583039 ;  /* 0xcb40007f19237421 */ /* 0x000fe20000000000 */
[----:B---3--:R-:W-:Y:S01]  /*106b0*/  FADD R31, R37, -12583039 ;  /* 0xcb40007f251f7421 */ /* 0x008fe20000000000 */
[----:B------:R-:W-:-:S02]  /*106c0*/  VIADD R4, R42, 0x1800000 ;  /* 0x018000002a047836 */ /* 0x000fc40000000000 */
[----:B------:R-:W-:Y:S01]  /*106d0*/  FFMA R40, -R87, 1.925963033500011079e-08, R40 ;  /* 0x32a5706057287823 */ /* 0x000fe20000000128 */
[----:B------:R-:W-:Y:S01]  /*106e0*/  FFMA R35, -R84, 1.4426950216293334961, -R35 ;  /* 0x3fb8aa3b54237823 */ /* 0x000fe20000000923 */
[----:B------:R-:W-:Y:S01]  /*106f0*/  FFMA R31, -R86, 1.4426950216293334961, -R31 ;  /* 0x3fb8aa3b561f7823 */ /* 0x000fe2000000091f */
[----:B------:R-:W1:Y:S01]  /*10700*/  MUFU.EX2 R28, R28 ;  /* 0x0000001c001c7308 */ /* 0x000e620000000800 */
[----:B------:R-:W-:Y:S01]  /*10710*/  LOP3.LUT R4, R4, 0x7f800000, RZ, 0xc0, !PT ;  /* 0x7f80000004047812 */ /* 0x000fe200078ec0ff */
[----:B------:R-:W-:Y:S01]  /*10720*/  FFMA R35, -R84, 1.925963033500011079e-08, R35 ;  /* 0x32a5706054237823 */ /* 0x000fe20000000123 */
[----:B------:R-:W-:Y:S01]  /*10730*/  FFMA R31, -R86, 1.925963033500011079e-08, R31 ;  /* 0x32a57060561f7823 */ /* 0x000fe2000000011f */
[----:B------:R-:W-:Y:S01]  /*10740*/  SHF.L.U32 R29, R29, 0x17, RZ ;  /* 0x000000171d1d7819 */ /* 0x000fe200000006ff */
[----:B------:R-:W-:Y:S01]  /*10750*/  IMAD.SHL.U32 R14, R14, 0x800000, RZ ;  /* 0x008000000e0e7824 */ /* 0x000fe200078e00ff */
[----:B------:R-:W-:Y:S01]  /*10760*/  ISETP.GT.U32.AND P1, PT, R4, 0x1ffffff, PT ;  /* 0x01ffffff0400780c */ /* 0x000fe20003f24070 */
[----:B------:R-:W-:Y:S01]  /*10770*/  IMAD.SHL.U32 R38, R38, 0x800000, RZ ;  /* 0x0080000026267824 */ /* 0x000fe200078e00ff */
[----:B------:R-:W2:Y:S01]  /*10780*/  MUFU.EX2 R33, R33 ;  /* 0x0000002100217308 */ /* 0x000ea20000000800 */
[----:B------:R-:W-:Y:S01]  /*10790*/  SHF.L.U32 R32, R32, 0x17, RZ ;  /* 0x0000001720207819 */ /* 0x000fe200000006ff */
[----:B------:R-:W-:Y:S01]  /*107a0*/  BSSY B1, `(.L_x_457) ;  /* 0x0000028000017945 */ /* 0x000fe20003800000 */
[----:B------:R-:W-:Y:S01]  /*107b0*/  SHF.L.U32 R5, R5, 0x17, RZ ;  /* 0x0000001705057819 */ /* 0x000fe200000006ff */
[----:B------:R-:W-:Y:S01]  /*107c0*/  FFMA R41, R14, R7, 1 ;  /* 0x3f8000000e297423 */ /* 0x000fe20000000007 */
[----:B------:R-:W-:-:S02]  /*107d0*/  SHF.L.U32 R8, R8, 0x17, RZ ;  /* 0x0000001708087819 */ /* 0x000fc400000006ff */
[----:B------:R-:W-:Y:S01]  /*107e0*/  SHF.L.U32 R11, R11, 0x17, RZ ;  /* 0x000000170b0b7819 */ /* 0x000fe200000006ff */
[----:B------:R-:W3:Y:S01]  /*107f0*/  MUFU.EX2 R12, R12 ;  /* 0x0000000c000c7308 */ /* 0x000ee20000000800 */
[----:B------:R-:W-:Y:S01]  /*10800*/  SHF.L.U32 R10, R10, 0x17, RZ ;  /* 0x000000170a0a7819 */ /* 0x000fe200000006ff */
[----:B-1----:R-:W-:Y:S01]  /*10810*/  FFMA R27, R27, R28, 1 ;  /* 0x3f8000001b1b7423 */ /* 0x002fe2000000001c */
[----:B------:R-:W-:Y:S01]  /*10820*/  SHF.L.U32 R21, R21, 0x17, RZ ;  /* 0x0000001715157819 */ /* 0x000fe200000006ff */
[----:B------:R-:W-:Y:S01]  /*10830*/  FFMA R28, R29, R20, 1 ;  /* 0x3f8000001d1c7423 */ /* 0x000fe20000000014 */
[----:B------:R-:W-:Y:S01]  /*10840*/  SHF.L.U32 R23, R23, 0x17, RZ ;  /* 0x0000001717177819 */ /* 0x000fe200000006ff */
[----:B------:R-:W-:Y:S01]  /*10850*/  FFMA R39, R5, R6, 1 ;  /* 0x3f80000005277423 */ /* 0x000fe20000000006 */
[----:B------:R-:W-:Y:S01]  /*10860*/  SHF.L.U32 R25, R25, 0x17, RZ ;  /* 0x0000001719197819 */ /* 0x000fe200000006ff */
[----:B------:R-:W1:Y:S01]  /*10870*/  MUFU.EX2 R30, R30 ;  /* 0x0000001e001e7308 */ /* 0x000e620000000800 */
[----:B------:R-:W-:Y:S01]  /*10880*/  SHF.L.U32 R36, R36, 0x17, RZ ;  /* 0x0000001724247819 */ /* 0x000fe200000006ff */
[----:B--2---:R-:W-:Y:S01]  /*10890*/  FFMA R33, R32, R33, 1 ;  /* 0x3f80000020217423 */ /* 0x004fe20000000021 */
[----:B------:R-:W-:Y:S01]  /*108a0*/  SHF.L.U32 R37, R37, 0x17, RZ ;  /* 0x0000001725257819 */ /* 0x000fe200000006ff */
[----:B------:R-:W-:Y:S01]  /*108b0*/  FFMA R44, R8, R9, 1 ;  /* 0x3f800000082c7423 */ /* 0x000fe20000000009 */
[----:B------:R-:W-:Y:S01]  /*108c0*/  FFMA R48, R10, R15, 1 ;  /* 0x3f8000000a307423 */ /* 0x000fe2000000000f */
[----:B------:R-:W-:-:S02]  /*108d0*/  FFMA R26, R23, R26, 1 ;  /* 0x3f800000171a7423 */ /* 0x000fc4000000001a */
[----:B------:R3:W2:Y:S08]  /*108e0*/  MUFU.EX2 R34, R35 ;  /* 0x0000002300227308 */ /* 0x0006b00000000800 */
[----:B------:R-:W4:Y:S01]  /*108f0*/  MUFU.EX2 R85, R85 ;  /* 0x0000005500557308 */ /* 0x000f220000000800 */
[----:B---3--:R-:W-:Y:S01]  /*10900*/  FFMA R35, R11, R12, 1 ;  /* 0x3f8000000b237423 */ /* 0x008fe2000000000c */
[----:B-1----:R-:W-:-:S06]  /*10910*/  FFMA R21, R21, R30, 1 ;  /* 0x3f80000015157423 */ /* 0x002fcc000000001e */
[----:B------:R-:W1:Y:S01]  /*10920*/  MUFU.EX2 R3, R40 ;  /* 0x0000002800037308 */ /* 0x000e620000000800 */
[----:B--2---:R-:W-:-:S07]  /*10930*/  FFMA R34, R25, R34, 1 ;  /* 0x3f80000019227423 */ /* 0x004fce0000000022 */
[----:B------:R-:W2:Y:S01]  /*10940*/  MUFU.EX2 R0, R31 ;  /* 0x0000001f00007308 */ /* 0x000ea20000000800 */
[----:B----4-:R-:W-:Y:S01]  /*10950*/  FFMA R85, R36, R85, 1 ;  /* 0x3f80000024557423 */ /* 0x010fe20000000055 */
        /* <DEDUP_REMOVED lines=8> */
.L_x_458:
[----:B------:R-:W1:Y:S02]  /*109e0*/  MUFU.RCP R9, R42 ;  /* 0x0000002a00097308 */ /* 0x000e640000001000 */
[----:B-1----:R-:W-:-:S04]  /*109f0*/  FFMA R0, R42, R9, -1 ;  /* 0xbf8000002a007423 */ /* 0x002fc80000000009 */
[----:B------:R-:W-:-:S04]  /*10a00*/  FADD.FTZ R0, -R0, -RZ ;  /* 0x800000ff00007221 */ /* 0x000fc80000010100 */
[----:B------:R-:W-:-:S07]  /*10a10*/  FFMA R9, R9, R0, R9 ;  /* 0x0000000009097223 */ /* 0x000fce0000000009 */
.L_x_459:
[----:B------:R-:W-:Y:S05]  /*10a20*/  BSYNC B1 ;  /* 0x0000000000017941 */ /* 0x000fea0003800000 */
.L_x_457:
        /* <DEDUP_REMOVED lines=10> */
.L_x_461:
[----:B------:R-:W1:Y:S02]  /*10ad0*/  MUFU.RCP R10, R39 ;  /* 0x00000027000a7308 */ /* 0x000e640000001000 */
[----:B-1----:R-:W-:-:S04]  /*10ae0*/  FFMA R0, R39, R10, -1 ;  /* 0xbf80000027007423 */ /* 0x002fc8000000000a */
[----:B------:R-:W-:-:S04]  /*10af0*/  FADD.FTZ R3, -R0, -RZ ;  /* 0x800000ff00037221 */ /* 0x000fc80000010100 */
[----:B------:R-:W-:-:S07]  /*10b00*/  FFMA R10, R10, R3, R10 ;  /* 0x000000030a0a7223 */ /* 0x000fce000000000a */
.L_x_462:
[----:B------:R-:W-:Y:S05]  /*10b10*/  BSYNC B1 ;  /* 0x0000000000017941 */ /* 0x000fea0003800000 */
.L_x_460:
        /* <DEDUP_REMOVED lines=10> */
.L_x_464:
[----:B------:R-:W1:Y:S02]  /*10bc0*/  MUFU.RCP R11, R44 ;  /* 0x0000002c000b7308 */ /* 0x000e640000001000 */
[----:B-1----:R-:W-:-:S04]  /*10bd0*/  FFMA R0, R44, R11, -1 ;  /* 0xbf8000002c007423 */ /* 0x002fc8000000000b */
[----:B------:R-:W-:-:S04]  /*10be0*/  FADD.FTZ R0, -R0, -RZ ;  /* 0x800000ff00007221 */ /* 0x000fc80000010100 */
[----:B------:R-:W-:-:S07]  /*10bf0*/  FFMA R11, R11, R0, R11 ;  /* 0x000000000b0b7223 */ /* 0x000fce000000000b */
.L_x_465:
[----:B------:R-:W-:Y:S05]  /*10c00*/  BSYNC B1 ;  /* 0x0000000000017941 */ /* 0x000fea0003800000 */
.L_x_463:
        /* <DEDUP_REMOVED lines=10> */
.L_x_467:
[----:B------:R-:W1:Y:S02]  /*10cb0*/  MUFU.RCP R12, R35 ;  /* 0x00000023000c7308 */ /* 0x000e640000001000 */
[----:B-1----:R-:W-:-:S04]  /*10cc0*/  FFMA R0, R35, R12, -1 ;  /* 0xbf80000023007423 */ /* 0x002fc8000000000c */
[----:B------:R-:W-:-:S04]  /*10cd0*/  FADD.FTZ R3, -R0, -RZ ;  /* 0x800000ff00037221 */ /* 0x000fc80000010100 */
[----:B------:R-:W-:-:S07]  /*10ce0*/  FFMA R12, R12, R3, R12 ;  /* 0x000000030c0c7223 */ /* 0x000fce000000000c */
.L_x_468:
[----:B------:R-:W-:Y:S05]  /*10cf0*/  BSYNC B1 ;  /* 0x0000000000017941 */ /* 0x000fea0003800000 */
.L_x_466:
        /* <DEDUP_REMOVED lines=10> */
.L_x_470:
[----:B------:R-:W1:Y:S02]  /*10da0*/  MUFU.RCP R13, R46 ;  /* 0x0000002e000d7308 */ /* 0x000e640000001000 */
[----:B-1----:R-:W-:-:S04]  /*10db0*/  FFMA R0, R46, R13, -1 ;  /* 0xbf8000002e007423 */ /* 0x002fc8000000000d */
[----:B------:R-:W-:-:S04]  /*10dc0*/  FADD.FTZ R0, -R0, -RZ ;  /* 0x800000ff00007221 */ /* 0x000fc80000010100 */
[----:B------:R-:W-:-:S07]  /*10dd0*/  FFMA R13, R13, R0, R13 ;  /* 0x000000000d0d7223 */ /* 0x000fce000000000d */
.L_x_471:
[----:B------:R-:W-:Y:S05]  /*10de0*/  BSYNC B1 ;  /* 0x0000000000017941 */ /* 0x000fea0003800000 */
.L_x_469:
        /* <DEDUP_REMOVED lines=10> */
.L_x_473:
[----:B------:R-:W1:Y:S02]  /*10e90*/  MUFU.RCP R14, R41 ;  /* 0x00000029000e7308 */ /* 0x000e640000001000 */
[----:B-1----:R-:W-:-:S04]  /*10ea0*/  FFMA R0, R41, R14, -1 ;  /* 0xbf80000029007423 */ /* 0x002fc8000000000e */
[----:B------:R-:W-:-:S04]  /*10eb0*/  FADD.FTZ R3, -R0, -RZ ;  /* 0x800000ff00037221 */ /* 0x000fc80000010100 */
[----:B------:R-:W-:-:S07]  /*10ec0*/  FFMA R14, R14, R3, R14 ;  /* 0x000000030e0e7223 */ /* 0x000fce000000000e */
.L_x_474:
[----:B------:R-:W-:Y:S05]  /*10ed0*/  BSYNC B1 ;  /* 0x0000000000017941 */ /* 0x000fea0003800000 */
.L_x_472:
        /* <DEDUP_REMOVED lines=10> */
.L_x_476:
[----:B------:R-:W1:Y:S02]  /*10f80*/  MUFU.RCP R15, R48 ;  /* 0x00000030000f7308 */ /* 0x000e640000001000 */
[----:B-1----:R-:W-:-:S04]  /*10f90*/  FFMA R0, R48, R15, -1 ;  /* 0xbf80000030007423 */ /* 0x002fc8000000000f */
[----:B------:R-:W-:-:S04]  /*10fa0*/  FADD.FTZ R0, -R0, -RZ ;  /* 0x800000ff00007221 */ /* 0x000fc80000010100 */
[----:B------:R-:W-:-:S07]  /*10fb0*/  FFMA R15, R15, R0, R15 ;  /* 0x000000000f0f7223 */ /* 0x000fce000000000f */
.L_x_477:
[----:B------:R-:W-:Y:S05]  /*10fc0*/  BSYNC B1 ;  /* 0x0000000000017941 */ /* 0x000fea0003800000 */
.L_x_475:
        /* <DEDUP_REMOVED lines=10> */
.L_x_479:
[----:B------:R-:W1:Y:S02]  /*11070*/  MUFU.RCP R20, R21 ;  /* 0x0000001500147308 */ /* 0x000e640000001000 */
[----:B-1----:R-:W-:-:S04]  /*11080*/  FFMA R0, R21, R20, -1 ;  /* 0xbf80000015007423 */ /* 0x002fc80000000014 */
[----:B------:R-:W-:-:S04]  /*11090*/  FADD.FTZ R3, -R0, -RZ ;  /* 0x800000ff00037221 */ /* 0x000fc80000010100 */
[----:B------:R-:W-:-:S07]  /*110a0*/  FFMA R20, R20, R3, R20 ;  /* 0x0000000314147223 */ /* 0x000fce0000000014 */
.L_x_480:
[----:B------:R-:W-:Y:S05]  /*110b0*/  BSYNC B1 ;  /* 0x0000000000017941 */ /* 0x000fea0003800000 */
.L_x_478:
        /* <DEDUP_REMOVED lines=10> */
.L_x_482:
[----:B------:R-:W1:Y:S02]  /*11160*/  MUFU.RCP R21, R26 ;  /* 0x0000001a00157308 */ /* 0x000e640000001000 */
[----:B-1----:R-:W-:-:S04]  /*11170*/  FFMA R0, R26, R21, -1 ;  /* 0xbf8000001a007423 */ /* 0x002fc80000000015 */
[----:B------:R-:W-:-:S04]  /*11180*/  FADD.FTZ R0, -R0, -RZ ;  /* 0x800000ff00007221 */ /* 0x000fc80000010100 */
[----:B------:R-:W-:-:S07]  /*11190*/  FFMA R21, R21, R0, R21 ;  /* 0x0000000015157223 */ /* 0x000fce0000000015 */
.L_x_483:
[----:B------:R-:W-:Y:S05]  /*111a0*/  BSYNC B1 ;  /* 0x0000000000017941 */ /* 0x000fea0003800000 */
.L_x_481:
        /* <DEDUP_REMOVED lines=10> */
.L_x_485:
[----:B------:R-:W1:Y:S02]  /*11250*/  MUFU.RCP R26, R27 ;  /* 0x0000001b001a7308 */ /* 0x000e640000001000 */
[----:B-1----:R-:W-:-:S04]  /*11260*/  FFMA R0, R27, R26, -1 ;  /* 0xbf8000001b007423 */ /* 0x002fc8000000001a */
[----:B------:R-:W-:-:S04]  /*11270*/  FADD.FTZ R3, -R0, -RZ ;  /* 0x800000ff00037221 */ /* 0x000fc80000010100 */
[----:B------:R-:W-:-:S07]  /*11280*/  FFMA R26, R26, R3, R26 ;  /* 0x000000031a1a7223 */ /* 0x000fce000000001a */
.L_x_486:
[----:B------:R-:W-:Y:S05]  /*11290*/  BSYNC B1 ;  /* 0x0000000000017941 */ /* 0x000fea0003800000 */
.L_x_484:
        /* <DEDUP_REMOVED lines=10> */
.L_x_488:
[----:B------:R-:W1:Y:S02]  /*11340*/  MUFU.RCP R23, R28 ;  /* 0x0000001c00177308 */ /* 0x000e640000001000 */
[----:B-1----:R-:W-:-:S04]  /*11350*/  FFMA R0, R28, R23, -1 ;  /* 0xbf8000001c007423 */ /* 0x002fc80000000017 */
[----:B------:R-:W-:-:S04]  /*11360*/  FADD.FTZ R0, -R0, -RZ ;  /* 0x800000ff00007221 */ /* 0x000fc80000010100 */
[----:B------:R-:W-:-:S07]  /*11370*/  FFMA R23, R23, R0, R23 ;  /* 0x0000000017177223 */ /* 0x000fce0000000017 */
.L_x_489:
[----:B------:R-:W-:Y:S05]  /*11380*/  BSYNC B1 ;  /* 0x0000000000017941 */ /* 0x000fea0003800000 */
.L_x_487:
        /* <DEDUP_REMOVED lines=10> */
.L_x_491:
[----:B------:R-:W1:Y:S02]  /*11430*/  MUFU.RCP R28, R33 ;  /* 0x00000021001c7308 */ /* 0x000e640000001000 */
[----:B-1----:R-:W-:-:S04]  /*11440*/  FFMA R0, R33, R28, -1 ;  /* 0xbf80000021007423 */ /* 0x002fc8000000001c */
[----:B------:R-:W-:-:S04]  /*11450*/  FADD.FTZ R3, -R0, -RZ ;  /* 0x800000ff00037221 */ /* 0x000fc80000010100 */
[----:B------:R-:W-:-:S07]  /*11460*/  FFMA R28, R28, R3, R28 ;  /* 0x000000031c1c7223 */ /* 0x000fce000000001c */
.L_x_492:
[----:B------:R-:W-:Y:S05]  /*11470*/  BSYNC B1 ;  /* 0x0000000000017941 */ /* 0x000fea0003800000 */
.L_x_490:
        /* <DEDUP_REMOVED lines=10> */
.L_x_494:
[----:B------:R-:W1:Y:S02]  /*11520*/  MUFU.RCP R25, R34 ;  /* 0x0000002200197308 */ /* 0x000e640000001000 */
[----:B-1----:R-:W-:-:S04]  /*11530*/  FFMA R0, R34, R25, -1 ;  /* 0xbf80000022007423 */ /* 0x002fc80000000019 */
[----:B------:R-:W-:-:S04]  /*11540*/  FADD.FTZ R0, -R0, -RZ ;  /* 0x800000ff00007221 */ /* 0x000fc80000010100 */
[----:B------:R-:W-:-:S07]  /*11550*/  FFMA R25, R25, R0, R25 ;  /* 0x0000000019197223 */ /* 0x000fce0000000019 */
.L_x_495:
[----:B------:R-:W-:Y:S05]  /*11560*/  BSYNC B1 ;  /* 0x0000000000017941 */ /* 0x000fea0003800000 */
.L_x_493:
        /* <DEDUP_REMOVED lines=10> */
.L_x_497:
[----:B------:R-:W1:Y:S02]  /*11610*/  MUFU.RCP R30, R85 ;  /* 0x00000055001e7308 */ /* 0x000e640000001000 */
[----:B-1----:R-:W-:-:S04]  /*11620*/  FFMA R0, R85, R30, -1 ;  /* 0xbf80000055007423 */ /* 0x002fc8000000001e */
[----:B------:R-:W-:-:S04]  /*11630*/  FADD.FTZ R3, -R0, -RZ ;  /* 0x800000ff00037221 */ /* 0x000fc80000010100 */
[----:B------:R-:W-:-:S07]  /*11640*/  FFMA R30, R30, R3, R30 ;  /* 0x000000031e1e7223 */ /* 0x000fce000000001e */
.L_x_498:
[----:B------:R-:W-:Y:S05]  /*11650*/  BSYNC B1 ;  /* 0x0000000000017941 */ /* 0x000fea0003800000 */
.L_x_496:
        /* <DEDUP_REMOVED lines=10> */
.L_x_500:
[----:B------:R-:W1:Y:S02]  /*11700*/  MUFU.RCP R27, R32 ;  /* 0x00000020001b7308 */ /* 0x000e640000001000 */
[----:B-1----:R-:W-:-:S04]  /*11710*/  FFMA R0, R32, R27, -1 ;  /* 0xbf80000020007423 */ /* 0x002fc8000000001b */
[----:B------:R-:W-:-:S04]  /*11720*/  FADD.FTZ R0, -R0, -RZ ;  /* 0x800000ff00007221 */ /* 0x000fc80000010100 */
[----:B------:R-:W-:-:S07]  /*11730*/  FFMA R27, R27, R0, R27 ;  /* 0x000000001b1b7223 */ /* 0x000fce000000001b */
.L_x_501:
[----:B------:R-:W-:Y:S05]  /*11740*/  BSYNC B1 ;  /* 0x0000000000017941 */ /* 0x000fea0003800000 */
.L_x_499:
        /* <DEDUP_REMOVED lines=8> */
.L_x_502:
[----:B------:R-:W1:Y:S02]  /*117d0*/  MUFU.RCP R0, R29 ;  /* 0x0000001d00007308 */ /* 0x000e640000001000 */
[----:B-1----:R-:W-:-:S04]  /*117e0*/  FFMA R3, R29, R0, -1 ;  /* 0xbf8000001d037423 */ /* 0x002fc80000000000 */
[----:B------:R-:W-:-:S04]  /*117f0*/  FADD.FTZ R3, -R3, -RZ ;  /* 0x800000ff03037221 */ /* 0x000fc80000010100 */
[----:B------:R-:W-:-:S07]  /*11800*/  FFMA R0, R0, R3, R0 ;  /* 0x0000000300007223 */ /* 0x000fce0000000000 */
.L_x_503:
        /* <DEDUP_REMOVED lines=29> */
.L_x_505:
[----:B------:R-:W-:Y:S05]  /*119e0*/  BSYNC B0 ;  /* 0x0000000000007941 */ /* 0x000fea0003800000 */
.L_x_504:
[----:B------:R-:W-:Y:S06]  /*119f0*/  BAR.SYNC.DEFER_BLOCKING 0x1, 0x100 ;  /* 0x0044000000007b1d */ /* 0x000fec0000010000 */
[----:B------:R-:W-:Y:S04]  /*11a00*/  BSSY B0, `(.L_x_506) ;  /* 0x0000009000007945 */ /* 0x000fe80003800000 */
[----:B------:R-:W-:Y:S05]  /*11a10*/  @P0 BRA `(.L_x_507) ;  /* 0x00000000001c0947 */ /* 0x000fea0003800000 */
[----:B------:R-:W-:-:S13]  /*11a20*/  ISETP.NE.AND P0, PT, R158, 0x3, PT ;  /* 0x000000039e00780c */ /* 0x000fda0003f05270 */
[----:B------:R-:W-:Y:S05]  /*11a30*/  @!P0 BRA `(.L_x_508) ;  /* 0x0000000000048947 */ /* 0x000fea0003800000 */
[----:B------:R-:W-:Y:S01]  /*11a40*/  BPT.TRAP 0x1 ;  /* 0x000000040000795c */ /* 0x000fe20000300000 */
.L_x_508:
[----:B------:R-:W-:-:S04]  /*11a50*/  ULEA UR4, UR36, UR52, 0x3 ;  /* 0x0000003424047291 */ /* 0x000fc8000f8e183f */
[----:B------:R-:W-:-:S04]  /*11a60*/  UIADD3 UR4, UR4, 0x60, URZ ;  /* 0x0000006004047890 */ /* 0x000fc8000fffe03f */
[----:B------:R-:W-:-:S09]  /*11a70*/  UPRMT UR4, UR51, 0x654, UR4 ;  /* 0x0000065433047896 */ /* 0x000fd20008000004 */
[----:B------:R-:W-:Y:S03]  /*11a80*/  SYNCS.ARRIVE.TRANS64.RED.A1T0 RZ, [UR4], RZ ;  /* 0x000000ffffff79a7 */ /* 0x000fe60008100404 */
.L_x_507:
[----:B------:R-:W-:Y:S05]  /*11a90*/  BSYNC B0 ;  /* 0x0000000000007941 */ /* 0x000fea0003800000 */
.L_x_506:
[----:B------:R-:W-:Y:S01]  /*11aa0*/  IADD3 R2, P0, R2, UR40, RZ ;  /* 0x0000002802027c10 */ /* 0x000fe2000ff1e0ff */
[----:B------:R-:W-:Y:S01]  /*11ab0*/  ULDC.64 UR4, c[0x0][0x8f8] ;  /* 0x00023e0000047ab9 */ /* 0x000fe20000000a00 */
[----:B------:R-:W-:Y:S01]  /*11ac0*/  UIADD3 UR36, UR36, 0x1, URZ ;  /* 0x0000000124247890 */ /* 0x000fe2000fffe03f */
[----:B------:R-:W-:Y:S01]  /*11ad0*/  PRMT R0, RZ, 0x7610, R0 ;  /* 0x00007610ff007816 */ /* 0x000fe20000000000 */
[----:B------:R-:W-:Y:S01]  /*11ae0*/  UMOV UR47, 0xffffffff ;  /* 0xffffffff002f7882 */ /* 0x000fe20000000000 */
[----:B------:R-:W-:Y:S01]  /*11af0*/  IADD3.X R16, R16, UR38, RZ, P0, !PT ;  /* 0x0000002610107c10 */ /* 0x000fe200087fe4ff */
[----:B------:R-:W-:Y:S01]  /*11b00*/  UISETP.NE.AND UP0, UPT, UR36, 0x4, UPT ;  /* 0x000000042400788c */ /* 0x000fe2000bf05270 */
[----:B------:R-:W-:Y:S02]  /*11b10*/  ISETP.GE.U32.AND P0, PT, R2, UR4, PT ;  /* 0x0000000402007c0c */ /* 0x000fe4000bf06070 */
[----:B------:R-:W-:Y:S01]  /*11b20*/  MOV R23, 0xffffffff ;  /* 0xffffffff00177802 */ /* 0x000fe20000000f00 */
[----:B------:R-:W-:Y:S01]  /*11b30*/  USEL UR36, UR36, URZ, UP0 ;  /* 0x0000003f24247287 */ /* 0x000fe20008000000 */
[----:B------:R-:W-:-:S02]  /*11b40*/  ISETP.GE.U32.AND.EX P0, PT, R16, UR5, PT, P0 ;  /* 0x0000000510007c0c */ /* 0x000fc4000bf06100 */
[----:B------:R-:W-:-:S11]  /*11b50*/  MOV R157, 0xffffffff ;  /* 0xffffffff009d7802 */ /* 0x000fd60000000f00 */
[----:B------:R-:W-:Y:S05]  /*11b60*/  @P0 BRA `(.L_x_509) ;  /* 0x00000004006c0947 */ /* 0x000fea0003800000 */
[----:B------:R-:W2:Y:S01]  /*11b70*/  S2R R12, SR_CTAID.X ;  /* 0x00000000000c7919 */ /* 0x000ea20000002500 */
[----:B-1----:R-:W1:Y:S01]  /*11b80*/  LDC.64 R10, c[0x0][0x8d0] ;  /* 0x00023400ff0a7b82 */ /* 0x002e620000000a00 */
[----:B------:R-:W-:Y:S01]  /*11b90*/  ULDC UR4, c[0x0][0x150] ;  /* 0x0000540000047ab9 */ /* 0x000fe20000000800 */
[----:B------:R-:W-:Y:S01]  /*11ba0*/  IMAD.MOV.U32 R8, RZ, RZ, R2 ;  /* 0x000000ffff087224 */ /* 0x000fe200078e0002 */
[----:B------:R-:W3:Y:S01]  /*11bb0*/  S2R R24, SR_CTAID.Y ;  /* 0x0000000000187919 */ /* 0x000ee20000002600 */
[----:B------:R-:W-:-:S04]  /*11bc0*/  MOV R9, R16 ;  /* 0x0000001000097202 */ /* 0x000fc80000000f00 */
[----:B------:R-:W4:Y:S08]  /*11bd0*/  LDC R25, c[0x0][0x144] ;  /* 0x00005100ff197b82 */ /* 0x000f300000000800 */
[----:B------:R-:W3:Y:S08]  /*11be0*/  LDC R0, c[0x0][0x8d8] ;  /* 0x00023600ff007b82 */ /* 0x000ef00000000800 */
[----:B------:R-:W3:Y:S01]  /*11bf0*/  LDC.64 R14, c[0x0][0x8c8] ;  /* 0x00023200ff0e7b82 */ /* 0x000ee20000000a00 */
[----:B-1----:R-:W-:-:S04]  /*11c00*/  ISETP.NE.U32.AND P0, PT, R10, RZ, PT ;  /* 0x000000ff0a00720c */ /* 0x002fc80003f05070 */
[----:B------:R-:W-:Y:S02]  /*11c10*/  ISETP.NE.AND.EX P0, PT, R11, RZ, PT, P0 ;  /* 0x000000ff0b00720c */ /* 0x000fe40003f05300 */
[----:B--2---:R-:W-:-:S05]  /*11c20*/  I2FP.F32.U32 R3, R12 ;  /* 0x0000000c00037245 */ /* 0x004fca0000201000 */
[----:B------:R-:W-:-:S04]  /*11c30*/  FMUL R3, R3, UR4 ;  /* 0x0000000403037c20 */ /* 0x000fc80008400000 */
[----:B------:R1:W2:Y:S02]  /*11c40*/  F2I.U32.TRUNC.NTZ R23, R3 ;  /* 0x0000000300177305 */ /* 0x0002a4000020f000 */
[----:B----4-:R-:W-:Y:S05]  /*11c50*/  @!P0 BRA `(.L_x_510) ;  /* 0x0000000000288947 */ /* 0x010fea0003800000 */
[----:B-1----:R-:W1:Y:S02]  /*11c60*/  LDC R3, c[0x0][0x8dc] ;  /* 0x00023700ff037b82 */ /* 0x002e640000000800 */
[----:B-1----:R-:W-:-:S04]  /*11c70*/  IADD3 R3, P0, R2, R3, RZ ;  /* 0x0000000302037210 */ /* 0x002fc80007f1e0ff */
        /* <DEDUP_REMOVED lines=8> */
.L_x_510:
[-CC-:B---3--:R-:W-:Y:S01]  /*11d00*/  SHF.R.U64 R31, R8, R0.reuse, R9.reuse ;  /* 0x00000000081f7219 */ /* 0x188fe20000001209 */
[----:B------:R-:W3:Y:S01]  /*11d10*/  LDC.64 R20, c[0x0][0x8e8] ;  /* 0x00023a00ff147b82 */ /* 0x000ee20000000a00 */
[----:B------:R-:W-:Y:S01]  /*11d20*/  SHF.R.U32.HI R0, RZ, R0, R9 ;  /* 0x00000000ff007219 */ /* 0x000fe20000011609 */
[----:B------:R-:W-:Y:S01]  /*11d30*/  ULDC UR4, c[0x0][0x154] ;  /* 0x0000550000047ab9 */ /* 0x000fe20000000800 */
[----:B------:R-:W-:Y:S02]  /*11d40*/  IADD3 R7, P0, RZ, -R31, RZ ;  /* 0x8000001fff077210 */ /* 0x000fe40007f1e0ff */
[----:B--2---:R-:W-:-:S03]  /*11d50*/  IADD3 R23, -R23, RZ, RZ ;  /* 0x000000ff17177210 */ /* 0x004fc60007ffe1ff */
[----:B------:R-:W2:Y:S01]  /*11d60*/  LDC R6, c[0x0][0x8c0] ;  /* 0x00023000ff067b82 */ /* 0x000ea20000000800 */
[----:B-1----:R-:W-:Y:S02]  /*11d70*/  IMAD.X R3, RZ, RZ, ~R0, P0 ;  /* 0x000000ffff037224 */ /* 0x002fe400000e0e00 */
[----:B------:R-:W-:Y:S02]  /*11d80*/  IMAD R26, R25, R23, R12 ;  /* 0x00000017191a7224 */ /* 0x000fe400078e020c */
[----:B------:R-:W-:Y:S01]  /*11d90*/  IMAD R0, R3, R14, RZ ;  /* 0x0000000e03007224 */ /* 0x000fe200078e02ff */
[----:B------:R-:W-:Y:S02]  /*11da0*/  MOV R3, R16 ;  /* 0x0000001000037202 */ /* 0x000fe40000000f00 */
[----:B------:R-:W1:Y:S01]  /*11db0*/  LDC R8, c[0x0][0x8b0] ;  /* 0x00022c00ff087b82 */ /* 0x000e620000000800 */
[----:B------:R-:W-:-:S04]  /*11dc0*/  IMAD.WIDE.U32 R4, R7, R14, R2 ;  /* 0x0000000e07047225 */ /* 0x000fc800078e0002 */
[----:B------:R-:W-:-:S03]  /*11dd0*/  IMAD R3, R7, R15, R0 ;  /* 0x0000000f07037224 */ /* 0x000fc600078e0200 */
[----:B------:R-:W4:Y:S01]  /*11de0*/  LDC R28, c[0x0][0x900] ;  /* 0x00024000ff1c7b82 */ /* 0x000f220000000800 */
[----:B------:R-:W-:Y:S01]  /*11df0*/  I2FP.F32.U32 R0, R24 ;  /* 0x0000001800007245 */ /* 0x000fe20000201000 */
[----:B------:R-:W-:Y:S01]  /*11e00*/  IMAD.MOV.U32 R7, RZ, RZ, 0x1 ;  /* 0x00000001ff077424 */ /* 0x000fe200078e00ff */
[----:B---3--:R-:W-:Y:S02]  /*11e10*/  ISETP.NE.U32.AND P0, PT, R20, RZ, PT ;  /* 0x000000ff1400720c */ /* 0x008fe40003f05070 */
[----:B------:R-:W-:Y:S01]  /*11e20*/  IADD3 R3, R5, R3, RZ ;  /* 0x0000000305037210 */ /* 0x000fe20007ffe0ff */
[----:B------:R-:W-:Y:S01]  /*11e30*/  FMUL R0, R0, UR4 ;  /* 0x0000000400007c20 */ /* 0x000fe20008400000 */
[----:B------:R-:W-:Y:S01]  /*11e40*/  ISETP.NE.AND.EX P0, PT, R21, RZ, PT, P0 ;  /* 0x000000ff1500720c */ /* 0x000fe20003f05300 */
[----:B------:R-:W3:Y:S01]  /*11e50*/  LDC R15, c[0x0][0x148] ;  /* 0x00005200ff0f7b82 */ /* 0x000ee20000000800 */
[-CC-:B--2---:R-:W-:Y:S01]  /*11e60*/  SHF.R.U64 R12, R4, R6.reuse, R3.reuse ;  /* 0x00000006040c7219 */ /* 0x184fe20000001203 */
[----:B------:R2:W2:Y:S01]  /*11e70*/  F2I.U32.TRUNC.NTZ R13, R0 ;  /* 0x00000000000d7305 */ /* 0x0004a2000020f000 */
[----:B------:R-:W-:-:S02]  /*11e80*/  SHF.R.U32.HI R3, RZ, R6, R3 ;  /* 0x00000006ff037219 */ /* 0x000fc40000011603 */
[----:B------:R-:W-:-:S03]  /*11e90*/  MOV R5, 0xffffffff ;  /* 0xffffffff00057802 */ /* 0x000fc60000000f00 */
[----:B------:R-:W2:Y:S01]  /*11ea0*/  LDC R25, c[0x0][0x8a8] ;  /* 0x00022a00ff197b82 */ /* 0x000ea20000000800 */
[-CC-:B-1----:R-:W-:Y:S02]  /*11eb0*/  SHF.R.U64 R10, R12, R8.reuse, R3.reuse ;  /* 0x000000080c0a7219 */ /* 0x182fe40000001203 */
[----:B------:R-:W-:-:S05]  /*11ec0*/  SHF.R.U32.HI R3, RZ, R8, R3 ;  /* 0x00000008ff037219 */ /* 0x000fca0000011603 */
[----:B------:R-:W1:Y:S01]  /*11ed0*/  LDC R27, c[0x0][0x8f0] ;  /* 0x00023c00ff1b7b82 */ /* 0x000e620000000800 */
[-C--:B----4-:R-:W-:Y:S02]  /*11ee0*/  SHF.L.U32 R4, R5, R28.reuse, RZ ;  /* 0x0000001c05047219 */ /* 0x090fe400000006ff */
[-CC-:B------:R-:W-:Y:S02]  /*11ef0*/  SHF.R.U64 R14, R10, R28.reuse, R3.reuse ;  /* 0x0000001c0a0e7219 */ /* 0x180fe40000001203 */
[----:B------:R-:W-:Y:S02]  /*11f00*/  SHF.R.U32.HI R5, RZ, R28, R3 ;  /* 0x0000001cff057219 */ /* 0x000fe40000011603 */
[----:B------:R-:W-:Y:S01]  /*11f10*/  LOP3.LUT R23, RZ, R4, RZ, 0x33, !PT ;  /* 0x00000004ff177212 */ /* 0x000fe200078e33ff */
[----:B------:R-:W4:Y:S01]  /*11f20*/  LDC R29, c[0x0][0x8e0] ;  /* 0x00023800ff1d7b82 */ /* 0x000f220000000800 */
[----:B------:R-:W-:Y:S02]  /*11f30*/  SHF.L.U32 R28, R7, R28, RZ ;  /* 0x0000001c071c7219 */ /* 0x000fe400000006ff */
[----:B------:R-:W-:-:S05]  /*11f40*/  MOV R4, R14 ;  /* 0x0000000e00047202 */ /* 0x000fca0000000f00 */
[----:B------:R-:W1:Y:S01]  /*11f50*/  LDC R30, c[0x0][0x8b8] ;  /* 0x00022e00ff1e7b82 */ /* 0x000e620000000800 */
[----:B------:R-:W-:Y:S05]  /*11f60*/  @!P0 BRA `(.L_x_511) ;  /* 0x0000000000288947 */ /* 0x000fea0003800000 */
[----:B------:R-:W5:Y:S02]  /*11f70*/  LDC R3, c[0x0][0x8f4] ;  /* 0x00023d00ff037b82 */ /* 0x000f640000000800 */
[----:B-----5:R-:W-:-:S04]  /*11f80*/  IADD3 R3, P0, R14, R3, RZ ;  /* 0x000000030e037210 */ /* 0x020fc80007f1e0ff */
        /* <DEDUP_REMOVED lines=8> */
.L_x_511:
[----:B------:R-:W-:Y:S01]  /*12010*/  ISETP.NE.AND P0, PT, R22, 0x1, PT ;  /* 0x000000011600780c */ /* 0x000fe20003f05270 */
[----:B--2---:R-:W-:Y:S01]  /*12020*/  IMAD.MOV R13, RZ, RZ, -R13 ;  /* 0x000000ffff0d7224 */ /* 0x004fe200078e0a0d */
[----:B-1----:R-:W-:Y:S02]  /*12030*/  SHF.R.U64 R0, R4, R27, R5 ;  /* 0x0000001b04007219 */ /* 0x002fe40000001205 */
[----:B------:R-:W-:Y:S02]  /*12040*/  LOP3.LUT R23, R10, R23, RZ, 0xc0, !PT ;  /* 0x000000170a177212 */ /* 0x000fe400078ec0ff */
[----:B------:R-:W-:Y:S02]  /*12050*/  IADD3 R5, R25, -0x1, RZ ;  /* 0xffffffff19057810 */ /* 0x000fe40007ffe0ff */
[----:B------:R-:W-:Y:S01]  /*12060*/  IADD3 R3, -R0, RZ, RZ ;  /* 0x000000ff00037210 */ /* 0x000fe20007ffe1ff */
[----:B------:R-:W-:Y:S01]  /*12070*/  IMAD R23, R28, R0, R23 ;  /* 0x000000001c177224 */ /* 0x000fe200078e0217 */
[----:B------:R-:W-:-:S02]  /*12080*/  LOP3.LUT R5, R12, R5, RZ, 0xc0, !PT ;  /* 0x000000050c057212 */ /* 0x000fc400078ec0ff */
[----:B------:R-:W-:Y:S01]  /*12090*/  R2UR UR47, R31 ;  /* 0x000000001f2f72ca */ /* 0x000fe200000e0000 */
[----:B---3--:R-:W-:Y:S02]  /*120a0*/  @P0 IMAD R26, R15, R13, R24 ;  /* 0x0000000d0f1a0224 */ /* 0x008fe400078e0218 */
[----:B----4-:R-:W-:Y:S01]  /*120b0*/  IMAD R0, R3, R29, R14 ;  /* 0x0000001d03007224 */ /* 0x010fe200078e020e */
[----:B------:R-:W-:Y:S01]  /*120c0*/  MOV R3, 0x1 ;  /* 0x0000000100037802 */ /* 0x000fe20000000f00 */
[----:B------:R-:W-:Y:S02]  /*120d0*/  IMAD R23, R23, R30, R26 ;  /* 0x0000001e17177224 */ /* 0x000fe400078e021a */
[----:B------:R-:W-:-:S05]  /*120e0*/  IMAD R0, R0, R25, R5 ;  /* 0x0000001900007224 */ /* 0x000fca00078e0205 */
[----:B------:R-:W-:Y:S02]  /*120f0*/  SEL R157, R0, R23, !P0 ;  /* 0x00000017009d7207 */ /* 0x000fe40004000000 */
[----:B------:R-:W-:Y:S02]  /*12100*/  SEL R23, R23, R0, !P0 ;  /* 0x0000000017177207 */ /* 0x000fe40004000000 */
[----:B------:R-:W-:-:S07]  /*12110*/  PRMT R0, R3, 0x7610, R0 ;  /* 0x0000761003007816 */ /* 0x000fce0000000000 */
.L_x_509:
[----:B------:R-:W-:Y:S01]  /*12120*/  UIADD3 UR49, UR50, UR49, URZ ;  /* 0x0000003132317290 */ /* 0x000fe2000fffe03f */
[----:B------:R-:W-:Y:S01]  /*12130*/  LOP3.LUT P0, RZ, R0, 0xff, RZ, 0xc0, !PT ;  /* 0x000000ff00ff7812 */ /* 0x000fe2000780c0ff */
[----:B------:R-:W-:Y:S02]  /*12140*/  UIADD3 UR39, UR39, 0x8, URZ ;  /* 0x0000000827277890 */ /* 0x000fe4000fffe03f */
[----:B------:R-:W-:Y:S02]  /*12150*/  USHF.R.U32.HI UR4, URZ, 0x2, UR49 ;  /* 0x000000023f047899 */ /* 0x000fe40008011631 */
[----:B------:R-:W-:Y:S02]  /*12160*/  UISETP.GT.U32.AND UP0, UPT, UR49, 0x3, UPT ;  /* 0x000000033100788c */ /* 0x000fe4000bf04070 */
[----:B------:R-:W-:Y:S02]  /*12170*/  ULOP3.LUT UR4, UR4, 0x1, URZ, 0xc0, !UPT ;  /* 0x0000000104047892 */ /* 0x000fe4000f8ec03f */
[----:B------:R-:W-:-:S02]  /*12180*/  UISETP.LT.U32.AND UP1, UPT, UR50, 0x4, UP0 ;  /* 0x000000043200788c */ /* 0x000fc40008721070 */
[----:B------:R-:W-:Y:S02]  /*12190*/  UISETP.NE.U32.AND UP2, UPT, UR4, 0x1, UPT ;  /* 0x000000010400788c */ /* 0x000fe4000bf45070 */
[----:B------:R-:W-:Y:S02]  /*121a0*/  USEL UR5, URZ, 0x1, !UP1 ;  /* 0x000000013f057887 */ /* 0x000fe4000c800000 */
[----:B------:R-:W-:Y:S02]  /*121b0*/  UISETP.GT.U32.AND UP0, UPT, UR50, 0x3, !UP2 ;  /* 0x000000033200788c */ /* 0x000fe4000d704070 */
[----:B------:R-:W-:Y:S02]  /*121c0*/  ULOP3.LUT UR49, UR49, 0x3, URZ, 0xc0, !UPT ;  /* 0x0000000331317892 */ /* 0x000fe4000f8ec03f */
[----:B------:R-:W-:-:S04]  /*121d0*/  USEL UR4, URZ, 0x1, !UP0 ;  /* 0x000000013f047887 */ /* 0x000fc8000c000000 */
[----:B------:R-:W-:Y:S01]  /*121e0*/  ULOP3.LUT UR48, UR4, UR48, UR5, 0x96, !UPT ;  /* 0x0000003004307292 */ /* 0x000fe2000f8e9605 */
[----:B------:R-:W-:Y:S11]  /*121f0*/  @P0 BRA `(.L_x_512) ;  /* 0xfffffef000980947 */ /* 0x000ff6000383ffff */
[----:B------:R-:W-:-:S13]  /*12200*/  PLOP3.LUT P0, PT, PT, PT, PT, 0x8, 0x0 ;  /* 0x000000000000781c */ /* 0x000fda0003f0e170 */
.L_x_18:
[----:B------:R-:W-:Y:S05]  /*12210*/  @P0 BRA `(.L_x_10) ;  /* 0x0000003000300947 */ /* 0x000fea0003800000 */
[----:B------:R-:W-:Y:S01]  /*12220*/  ULDC.64 UR6, c[0x0][0x588] ;  /* 0x0001620000067ab9 */ /* 0x000fe20000000a00 */
[----:B------:R-:W-:Y:S01]  /*12230*/  ULDC.64 UR4, c[0x0][0x590] ;  /* 0x0001640000047ab9 */ /* 0x000fe20000000a00 */
[----:B------:R-:W-:Y:S01]  /*12240*/  ISETP.NE.U32.AND P0, PT, RZ, UR6, PT ;  /* 0x00000006ff007c0c */ /* 0x000fe2000bf05070 */
[----:B------:R-:W-:-:S04]  /*12250*/  DEPBAR.LE SB0, 0x0 ;  /* 0x000080000000791a */ /* 0x000fc80000000000 */
[----:B------:R-:W-:Y:S01]  /*12260*/  ISETP.NE.U32.AND P1, PT, RZ, UR4, PT ;  /* 0x00000004ff007c0c */ /* 0x000fe2000bf25070 */
[----:B------:R-:W-:Y:S01]  /*12270*/  BSSY B0, `(.L_x_513) ;  /* 0x0000015000007945 */ /* 0x000fe20003800000 */
[----:B------:R-:W-:Y:S02]  /*12280*/  ISETP.NE.AND.EX P0, PT, RZ, UR7, PT, P0 ;  /* 0x00000007ff007c0c */ /* 0x000fe4000bf05300 */
[----:B------:R-:W-:-:S13]  /*12290*/  ISETP.NE.AND.EX P1, PT, RZ, UR5, PT, P1 ;  /* 0x00000005ff007c0c */ /* 0x000fda000bf25310 */
[----:B------:R-:W-:Y:S05]  /*122a0*/  @P0 BRA P1, `(.L_x_514) ;  /* 0x0000000000440947 */ /* 0x000fea0000800000 */
[----:B------:R-:W-:-:S04]  /*122b0*/  ISETP.NE.U32.AND P0, PT, RZ, UR4, PT ;  /* 0x00000004ff007c0c */ /* 0x000fc8000bf05070 */
[----:B------:R-:W-:-:S13]  /*122c0*/  ISETP.NE.AND.EX P0, PT, RZ, UR5, PT, P0 ;  /* 0x00000005ff007c0c */ /* 0x000fda000bf05300 */
[----:B------:R-:W-:Y:S05]  /*122d0*/  @!P0 BRA `(.L_x_515) ;  /* 0x00000000002c8947 */ /* 0x000fea0003800000 */
[----:B------:R-:W-:-:S13]  /*122e0*/  LOP3.LUT P0, RZ, R152, 0xff, RZ, 0xc0, !PT ;  /* 0x000000ff98ff7812 */ /* 0x000fda000780c0ff */
[----:B------:R-:W-:Y:S05]  /*122f0*/  @!P0 BRA `(.L_x_516) ;  /* 0x0000000000108947 */ /* 0x000fea0003800000 */
[----:B-----5:R-:W-:-:S13]  /*12300*/  FSETP.NEU.AND P0, PT, R153, RZ, PT ;  /* 0x000000ff9900720b */ /* 0x020fda0003f0d000 */
[----:B------:R-:W-:Y:S05]  /*12310*/  @!P0 BREAK B0 ;  /* 0x0000000000008942 */ /* 0x000fea0003800000 */
[----:B------:R-:W-:Y:S05]  /*12320*/  @P0 BRA `(.L_x_514) ;  /* 0x0000000000240947 */ /* 0x000fea0003800000 */
[----:B------:R-:W-:Y:S05]  /*12330*/  BRA `(.L_x_10) ;  /* 0x0000002c00e87947 */ /* 0x000fea0003800000 */
.L_x_516:
[----:B------:R-:W-:-:S04]  /*12340*/  ISETP.NE.U32.AND P0, PT, RZ, UR6, PT ;  /* 0x00000006ff007c0c */ /* 0x000fc8000bf05070 */
[----:B------:R-:W-:-:S13]  /*12350*/  ISETP.NE.AND.EX P0, PT, RZ, UR7, PT, P0 ;  /* 0x00000007ff007c0c */ /* 0x000fda000bf05300 */
[----:B------:R-:W-:Y:S05]  /*12360*/  @!P0 BREAK B0 ;  /* 0x0000000000008942 */ /* 0x000fea0003800000 */
[----:B------:R-:W-:Y:S05]  /*12370*/  @P0 BRA `(.L_x_514) ;  /* 0x0000000000100947 */ /* 0x000fea0003800000 */
[----:B------:R-:W-:Y:S05]  /*12380*/  BRA `(.L_x_10) ;  /* 0x0000002c00d47947 */ /* 0x000fea0003800000 */
.L_x_515:
[----:B-----5:R-:W-:-:S13]  /*12390*/  FSETP.NEU.AND P0, PT, R153, RZ, PT ;  /* 0x000000ff9900720b */ /* 0x020fda0003f0d000 */
[----:B------:R-:W-:Y:S05]  /*123a0*/  @!P0 BREAK B0 ;  /* 0x0000000000008942 */ /* 0x000fea0003800000 */
[----:B------:R-:W-:Y:S05]  /*123b0*/  @!P0 BRA `(.L_x_10) ;  /* 0x0000002c00c88947 */ /* 0x000fea0003800000 */
.L_x_514:
[----:B------:R-:W-:Y:S05]  /*123c0*/  BSYNC B0 ;  /* 0x0000000000007941 */ /* 0x000fea0003800000 */
.L_x_513:
[----:B------:R-:W-:-:S04]  /*123d0*/  LOP3.LUT R19, R19, 0x1, RZ, 0xfc, !PT ;  /* 0x0000000113137812 */ /* 0x000fc800078efcff */
[----:B------:R-:W-:-:S13]  /*123e0*/  ISETP.NE.AND P0, PT, R19, 0x3, PT ;  /* 0x000000031300780c */ /* 0x000fda0003f05270 */
[----:B------:R-:W-:Y:S05]  /*123f0*/  @!P0 BRA `(.L_x_517) ;  /* 0x0000000000048947 */ /* 0x000fea0003800000 */
[----:B------:R-:W-:Y:S01]  /*12400*/  BPT.TRAP 0x1 ;  /* 0x000000040000795c */ /* 0x000fe20000300000 */
.L_x_517:
[----:B------:R-:W3:Y:S01]  /*12410*/  S2UR UR5, SR_CgaCtaId ;  /* 0x00000000000579c3 */ /* 0x000ee20000008800 */
[----:B------:R-:W-:Y:S02]  /*12420*/  UMOV UR4, 0x400 ;  /* 0x0000040000047882 */ /* 0x000fe40000000000 */
[----:B---3--:R-:W-:-:S04]  /*12430*/  ULEA UR4, UR5, UR4, 0x18 ;  /* 0x0000000405047291 */ /* 0x008fc8000f8ec03f */
[----:B------:R-:W-:-:S04]  /*12440*/  ULEA UR4, UR36, UR4, 0x3 ;  /* 0x0000000424047291 */ /* 0x000fc8000f8e183f */
[----:B------:R-:W-:-:S04]  /*12450*/  UIADD3 UR4, UR4, 0x60, URZ ;  /* 0x0000006004047890 */ /* 0x000fc8000fffe03f */
[----:B------:R-:W-:-:S09]  /*12460*/  UPRMT UR4, UR5, 0x654, UR4 ;  /* 0x0000065405047896 */ /* 0x000fd20008000004 */
[----:B------:R-:W-:Y:S01]  /*12470*/  SYNCS.ARRIVE.TRANS64.RED.A1T0 RZ, [UR4], RZ ;  /* 0x000000ffffff79a7 */ /* 0x000fe20008100404 */
[----:B------:R-:W-:Y:S05]  /*12480*/  BRA `(.L_x_10) ;  /* 0x0000002c00947947 */ /* 0x000fea0003800000 */
.L_x_9:
[----:B------:R-:W-:Y:S01]  /*12490*/  ULDC.64 UR4, c[0x0][0x8f8] ;  /* 0x00023e0000047ab9 */ /* 0x000fe20000000a00 */
[----:B------:R-:W-:Y:S01]  /*124a0*/  PRMT R11, RZ, 0x7610, R11 ;  /* 0x00007610ff0b7816 */ /* 0x000fe2000000000b */
[----:B------:R-:W-:Y:S01]  /*124b0*/  IMAD.MOV.U32 R6, RZ, RZ, -0x1 ;  /* 0xffffffffff067424 */ /* 0x000fe200078e00ff */
[----:B------:R-:W-:Y:S02]  /*124c0*/  ISETP.GE.U32.AND P1, PT, R2, UR4, PT ;  /* 0x0000000402007c0c */ /* 0x000fe4000bf26070 */
[----:B------:R-:W-:Y:S02]  /*124d0*/  MOV R7, 0xffffffff ;  /* 0xffffffff00077802 */ /* 0x000fe40000000f00 */
[----:B------:R-:W-:Y:S02]  /*124e0*/  ISETP.GE.U32.AND.EX P1, PT, R16, UR5, PT, P1 ;  /* 0x0000000510007c0c */ /* 0x000fe4000bf26110 */
[----:B------:R-:W-:-:S11]  /*124f0*/  MOV R3, 0xffffffff ;  /* 0xffffffff00037802 */ /* 0x000fd60000000f00 */
        /* <DEDUP_REMOVED lines=10> */
[----:B-1----:R-:W-:-:S04]  /*125a0*/  IADD3 R3, P1, R2, R3, RZ ;  /* 0x0000000302037210 */ /* 0x002fc80007f3e0ff */
[----:B------:R-:W-:-:S05]  /*125b0*/  IADD3.X R11, RZ, R16, RZ, P1, !PT ;  /* 0x00000010ff0b7210 */ /* 0x000fca0000ffe4ff */
[----:B------:R-:W-:-:S04]  /*125c0*/  IMAD.WIDE.U32 R6, R11, R20, RZ ;  /* 0x000000140b067225 */ /* 0x000fc800078e00ff */
[----:B------:R-:W-:-:S04]  /*125d0*/  IMAD.WIDE.U32 R12, P1, R3, R21, R6 ;  /* 0x00000015030c7225 */ /* 0x000fc80007820006 */
[----:B------:R-:W-:Y:S01]  /*125e0*/  IMAD.WIDE.U32 R6, R3, R20, RZ ;  /* 0x0000001403067225 */ /* 0x000fe200078e00ff */
[----:B------:R-:W-:-:S03]  /*125f0*/  MOV R14, R13 ;  /* 0x0000000d000e7202 */ /* 0x000fc60000000f00 */
[----:B------:R-:W-:Y:S01]  /*12600*/  IMAD.X R15, RZ, RZ, RZ, P1 ;  /* 0x000000ffff0f7224 */ /* 0x000fe200008e06ff */
[----:B------:R-:W-:-:S05]  /*12610*/  IADD3 RZ, P1, R7, R12, RZ ;  /* 0x0000000c07ff7210 */ /* 0x000fca0007f3e0ff */
[----:B------:R-:W-:-:S08]  /*12620*/  IMAD.WIDE.U32.X R14, R11, R21, R14, P1 ;  /* 0x000000150b0e7225 */ /* 0x000fd000008e040e */
.L_x_519:
[--C-:B------:R-:W-:Y:S01]  /*12630*/  SHF.R.U64 R20, R14, R24, R15.reuse ;  /* 0x000000180e147219 */ /* 0x100fe2000000120f */
[----:B------:R-:W1:Y:S01]  /*12640*/  LDC R28, c[0x0][0x8c0] ;  /* 0x00023000ff1c7b82 */ /* 0x000e620000000800 */
[----:B------:R-:W-:Y:S01]  /*12650*/  I2FP.F32.U32 R6, R8 ;  /* 0x0000000800067245 */ /* 0x000fe20000201000 */
[----:B------:R-:W-:Y:S01]  /*12660*/  ULDC UR4, c[0x0][0x150] ;  /* 0x0000540000047ab9 */ /* 0x000fe20000000800 */
[----:B------:R-:W-:Y:S02]  /*12670*/  SHF.R.U32.HI R3, RZ, R24, R15 ;  /* 0x00000018ff037219 */ /* 0x000fe4000001160f */
[----:B------:R-:W-:Y:S01]  /*12680*/  IADD3 R9, P1, RZ, -R20, RZ ;  /* 0x80000014ff097210 */ /* 0x000fe20007f3e0ff */
[----:B------:R-:W-:Y:S01]  /*12690*/  FMUL R13, R6, UR4 ;  /* 0x00000004060d7c20 */ /* 0x000fe20008400000 */
[----:B------:R-:W-:Y:S01]  /*126a0*/  ULDC UR4, c[0x0][0x154] ;  /* 0x0000550000047ab9 */ /* 0x000fe20000000800 */
[----:B------:R-:W2:Y:S01]  /*126b0*/  LDC.64 R30, c[0x0][0x8e8] ;  /* 0x00023a00ff1e7b82 */ /* 0x000ea20000000a00 */
[----:B------:R-:W-:-:S02]  /*126c0*/  IADD3.X R11, RZ, ~R3, RZ, P1, !PT ;  /* 0x80000003ff0b7210 */ /* 0x000fc40000ffe4ff */
[----:B------:R-:W-:Y:S01]  /*126d0*/  MOV R3, R16 ;  /* 0x0000001000037202 */ /* 0x000fe20000000f00 */
[----:B------:R-:W3:Y:S02]  /*126e0*/  F2I.U32.TRUNC.NTZ R13, R13 ;  /* 0x0000000d000d7305 */ /* 0x000ee4000020f000 */
[-C--:B------:R-:W-:Y:S02]  /*126f0*/  IMAD R12, R11, R26.reuse, RZ ;  /* 0x0000001a0b0c7224 */ /* 0x080fe400078e02ff */
[----:B------:R-:W4:Y:S01]  /*12700*/  LDC R15, c[0x0][0x144] ;  /* 0x00005100ff0f7b82 */ /* 0x000f220000000800 */
[----:B------:R-:W-:-:S04]  /*12710*/  IMAD.WIDE.U32 R6, R9, R26, R2 ;  /* 0x0000001a09067225 */ /* 0x000fc800078e0002 */
[----:B------:R-:W-:Y:S01]  /*12720*/  IMAD R3, R9, R27, R12 ;  /* 0x0000001b09037224 */ /* 0x000fe200078e020c */
[----:B------:R-:W-:Y:S02]  /*12730*/  MOV R9, 0x1 ;  /* 0x0000000100097802 */ /* 0x000fe40000000f00 */
[----:B------:R-:W5:Y:S02]  /*12740*/  LDC R26, c[0x0][0x8b0] ;  /* 0x00022c00ff1a7b82 */ /* 0x000f640000000800 */
[----:B------:R-:W-:Y:S02]  /*12750*/  IADD3 R3, R7, R3, RZ ;  /* 0x0000000307037210 */ /* 0x000fe40007ffe0ff */
[----:B------:R-:W-:Y:S02]  /*12760*/  I2FP.F32.U32 R7, R10 ;  /* 0x0000000a00077245 */ /* 0x000fe40000201000 */
[----:B-1----:R-:W-:Y:S01]  /*12770*/  SHF.R.U64 R14, R6, R28, R3 ;  /* 0x0000001c060e7219 */ /* 0x002fe20000001203 */
[----:B---3--:R-:W-:Y:S01]  /*12780*/  IMAD.MOV R6, RZ, RZ, -R13 ;  /* 0x000000ffff067224 */ /* 0x008fe200078e0a0d */
[----:B------:R-:W1:Y:S01]  /*12790*/  LDC R12, c[0x0][0x900] ;  /* 0x00024000ff0c7b82 */ /* 0x000e620000000800 */
[----:B--2---:R-:W-:-:S02]  /*127a0*/  ISETP.NE.U32.AND P1, PT, R30, RZ, PT ;  /* 0x000000ff1e00720c */ /* 0x004fc40003f25070 */
[----:B------:R-:W-:Y:S02]  /*127b0*/  SHF.R.U32.HI R3, RZ, R28, R3 ;  /* 0x0000001cff037219 */ /* 0x000fe40000011603 */
[----:B------:R-:W-:-:S03]  /*127c0*/  ISETP.NE.AND.EX P1, PT, R31, RZ, PT, P1 ;  /* 0x000000ff1f00720c */ /* 0x000fc60003f25310 */
[----:B------:R-:W2:Y:S01]  /*127d0*/  LDC R23, c[0x0][0x148] ;  /* 0x00005200ff177b82 */ /* 0x000ea20000000800 */
[----:B----4-:R-:W-:Y:S02]  /*127e0*/  IMAD R28, R15, R6, R8 ;  /* 0x000000060f1c7224 */ /* 0x010fe400078e0208 */
[----:B------:R-:W-:Y:S01]  /*127f0*/  FMUL R8, R7, UR4 ;  /* 0x0000000407087c20 */ /* 0x000fe20008400000 */
[----:B------:R-:W-:-:S03]  /*12800*/  MOV R7, 0xffffffff ;  /* 0xffffffff00077802 */ /* 0x000fc60000000f00 */
[----:B------:R3:W4:Y:S01]  /*12810*/  F2I.U32.TRUNC.NTZ R21, R8 ;  /* 0x0000000800157305 */ /* 0x000722000020f000 */
[----:B------:R-:W2:Y:S01]  /*12820*/  LDC R25, c[0x0][0x8a8] ;  /* 0x00022a00ff197b82 */ /* 0x000ea20000000800 */
[-CC-:B-----5:R-:W-:Y:S02]  /*12830*/  SHF.R.U64 R24, R14, R26.reuse, R3.reuse ;  /* 0x0000001a0e187219 */ /* 0x1a0fe40000001203 */
[----:B------:R-:W-:-:S05]  /*12840*/  SHF.R.U32.HI R3, RZ, R26, R3 ;  /* 0x0000001aff037219 */ /* 0x000fca0000011603 */
[----:B------:R-:W2:Y:S01]  /*12850*/  LDC R27, c[0x0][0x8f0] ;  /* 0x00023c00ff1b7b82 */ /* 0x000ea20000000800 */
[-C--:B-1----:R-:W-:Y:S02]  /*12860*/  SHF.L.U32 R6, R7, R12.reuse, RZ ;  /* 0x0000000c07067219 */ /* 0x082fe400000006ff */
[--C-:B------:R-:W-:Y:S02]  /*12870*/  SHF.R.U64 R15, R24, R12, R3.reuse ;  /* 0x0000000c180f7219 */ /* 0x100fe40000001203 */
[----:B------:R-:W-:Y:S02]  /*12880*/  LOP3.LUT R33, RZ, R6, RZ, 0x33, !PT ;  /* 0x00000006ff217212 */ /* 0x000fe400078e33ff */
[-C--:B------:R-:W-:Y:S01]  /*12890*/  SHF.R.U32.HI R7, RZ, R12.reuse, R3 ;  /* 0x0000000cff077219 */ /* 0x080fe20000011603 */
[----:B------:R-:W1:Y:S01]  /*128a0*/  LDC R29, c[0x0][0x8e0] ;  /* 0x00023800ff1d7b82 */ /* 0x000e620000000800 */
[----:B------:R-:W-:Y:S02]  /*128b0*/  SHF.L.U32 R26, R9, R12, RZ ;  /* 0x0000000c091a7219 */ /* 0x000fe400000006ff */
[----:B------:R-:W-:-:S05]  /*128c0*/  MOV R6, R15 ;  /* 0x0000000f00067202 */ /* 0x000fca0000000f00 */
[----:B------:R-:W1:Y:S01]  /*128d0*/  LDC R32, c[0x0][0x8b8] ;  /* 0x00022e00ff207b82 */ /* 0x000e620000000800 */
[----:B---34-:R-:W-:Y:S05]  /*128e0*/  @!P1 BRA `(.L_x_520) ;  /* 0x0000000000289947 */ /* 0x018fea0003800000 */
[----:B------:R-:W3:Y:S02]  /*128f0*/  LDC R6, c[0x0][0x8f4] ;  /* 0x00023d00ff067b82 */ /* 0x000ee40000000800 */
[----:B---3--:R-:W-:-:S04]  /*12900*/  IADD3 R3, P1, R15, R6, RZ ;  /* 0x000000060f037210 */ /* 0x008fc80007f3e0ff */
        /* <DEDUP_REMOVED lines=8> */
.L_x_520:
[----:B------:R-:W-:Y:S01]  /*12990*/  ISETP.NE.AND P1, PT, R22, 0x1, PT ;  /* 0x000000011600780c */ /* 0x000fe20003f25270 */
[----:B------:R-:W-:Y:S01]  /*129a0*/  IMAD.MOV.U32 R11, RZ, RZ, 0x1 ;  /* 0x00000001ff0b7424 */ /* 0x000fe200078e00ff */
[----:B--2---:R-:W-:Y:S02]  /*129b0*/  SHF.R.U64 R6, R6, R27, R7 ;  /* 0x0000001b06067219 */ /* 0x004fe40000001207 */
[----:B------:R-:W-:Y:S02]  /*129c0*/  LOP3.LUT R3, R24, R33, RZ, 0xc0, !PT ;  /* 0x0000002118037212 */ /* 0x000fe400078ec0ff */
[----:B------:R-:W-:Y:S02]  /*129d0*/  IADD3 R21, -R21, RZ, RZ ;  /* 0x000000ff15157210 */ /* 0x000fe40007ffe1ff */
[----:B------:R-:W-:Y:S01]  /*129e0*/  IADD3 R9, R25, -0x1, RZ ;  /* 0xffffffff19097810 */ /* 0x000fe20007ffe0ff */
[----:B------:R-:W-:Y:S01]  /*129f0*/  IMAD R7, R26, R6, R3 ;  /* 0x000000061a077224 */ /* 0x000fe200078e0203 */
[----:B------:R-:W-:-:S02]  /*12a00*/  IADD3 R8, -R6, RZ, RZ ;  /* 0x000000ff06087210 */ /* 0x000fc40007ffe1ff */
[----:B------:R-:W-:Y:S01]  /*12a10*/  LOP3.LUT R14, R14, R9, RZ, 0xc0, !PT ;  /* 0x000000090e0e7212 */ /* 0x000fe200078ec0ff */
[----:B------:R-:W-:Y:S02]  /*12a20*/  @P1 IMAD R28, R23, R21, R10 ;  /* 0x00000015171c1224 */ /* 0x000fe400078e020a */
[----:B-1----:R-:W-:Y:S02]  /*12a30*/  IMAD R3, R8, R29, R15 ;  /* 0x0000001d08037224 */ /* 0x002fe400078e020f */
[----:B------:R-:W-:Y:S02]  /*12a40*/  IMAD R7, R7, R32, R28 ;  /* 0x0000002007077224 */ /* 0x000fe400078e021c */
[----:B------:R-:W-:Y:S01]  /*12a50*/  IMAD R8, R3, R25, R14 ;  /* 0x0000001903087224 */ /* 0x000fe200078e020e */
[----:B------:R-:W-:-:S04]  /*12a60*/  MOV R3, R20 ;  /* 0x0000001400037202 */ /* 0x000fc80000000f00 */
[----:B------:R-:W-:Y:S02]  /*12a70*/  SEL R6, R8, R7, !P1 ;  /* 0x0000000708067207 */ /* 0x000fe40004800000 */
[----:B------:R-:W-:-:S07]  /*12a80*/  SEL R7, R7, R8, !P1 ;  /* 0x0000000807077207 */ /* 0x000fce0004800000 */
.L_x_518:
[----:B------:R-:W-:-:S08]  /*12a90*/  NOP ;  /* 0x0000000000007918 */ /* 0x000fd00000000000 */
[----:B------:R-:W1:-:S00]  /*12aa0*/  USETMAXREG.DEALLOC.CTAPOOL 0x28 ;  /* 0x00000028000079c8 */ /* 0x000e4000080e0500 */
[----:B-1----:R-:W-:-:S13]  /*12ab0*/  ISETP.NE.AND P1, PT, R0, 0x1, PT ;  /* 0x000000010000780c */ /* 0x002fda0003f25270 */
[----:B------:R-:W-:Y:S05]  /*12ac0*/  @!P1 BRA `(.L_x_10) ;  /* 0x0000002800049947 */ /* 0x000fea0003800000 */
[----:B------:R-:W-:Y:S05]  /*12ad0*/  @!P4 BRA `(.L_x_521) ;  /* 0x00000018001cc947 */ /* 0x000fea0003800000 */
[----:B------:R-:W-:-:S13]  /*12ae0*/  ISETP.NE.OR P0, PT, R0, 0x2, P0 ;  /* 0x000000020000780c */ /* 0x000fda0000705670 */
[----:B------:R-:W-:Y:S05]  /*12af0*/  @P0 BRA `(.L_x_10) ;  /* 0x0000002400f80947 */ /* 0x000fea0003800000 */
[----:B------:R-:W-:-:S13]  /*12b00*/  LOP3.LUT P1, RZ, R11, 0xff, RZ, 0xc0, !PT ;  /* 0x000000ff0bff7812 */ /* 0x000fda000782c0ff */
[----:B------:R-:W-:Y:S05]  /*12b10*/  @!P1 BRA `(.L_x_522) ;  /* 0x0000000000189947 */ /* 0x000fea0003800000 */
[----:B------:R-:W-:Y:S01]  /*12b20*/  UMOV UR4, 0x400 ;  /* 0x0000040000047882 */ /* 0x000fe20000000000 */
[----:B------:R-:W-:Y:S01]  /*12b30*/  MOV R0, RZ ;  /* 0x000000ff00007202 */ /* 0x000fe20000000f00 */
[----:B------:R-:W-:-:S03]  /*12b40*/  ULEA UR4, UR37, UR4, 0x18 ;  /* 0x0000000425047291 */ /* 0x000fc6000f8ec03f */
[----:B------:R-:W-:-:S06]  /*12b50*/  SHF.L.U32 R0, R0, 0x1f, RZ ;  /* 0x0000001f00007819 */ /* 0x000fcc00000006ff */
[----:B------:R-:W1:Y:S02]  /*12b60*/  SYNCS.PHASECHK.TRANS64.TRYWAIT P0, [UR4+0x88], R0 ;  /* 0x00008800ff0075a7 */ /* 0x000e640008000144 */
[----:B-1----:R-:W-:Y:S05]  /*12b70*/  @!P0 BRA `(.L_x_523) ;  /* 0x0000002800b08947 */ /* 0x002fea0003800000 */
.L_x_522:
[----:B------:R-:W-:Y:S01]  /*12b80*/  PRMT R10, RZ, 0x7610, R10 ;  /* 0x00007610ff0a7816 */ /* 0x000fe2000000000a */
[----:B------:R-:W-:Y:S06]  /*12b90*/  @P3 BRA `(.L_x_524) ;  /* 0x0000000000243947 */ /* 0x000fec0003800000 */
[----:B------:R-:W-:Y:S02]  /*12ba0*/  ULDC.64 UR4, c[0x0][0x588] ;  /* 0x0001620000047ab9 */ /* 0x000fe40000000a00 */
[----:B------:R-:W-:-:S04]  /*12bb0*/  ISETP.NE.U32.AND P0, PT, RZ, UR4, PT ;  /* 0x00000004ff007c0c */ /* 0x000fc8000bf05070 */
[----:B------:R-:W-:-:S13]  /*12bc0*/  ISETP.NE.AND.EX P0, PT, RZ, UR5, PT, P0 ;  /* 0x00000005ff007c0c */ /* 0x000fda000bf05300 */
[----:B------:R-:W-:Y:S05]  /*12bd0*/  @!P0 BRA `(.L_x_525) ;  /* 0x00000000000c8947 */ /* 0x000fea0003800000 */
[----:B------:R3:W5:Y:S01]  /*12be0*/  LDG.E R12, desc[UR42][R4.64] ;  /* 0x0000002a040c7981 */ /* 0x000762000c1e1900 */
[----:B------:R-:W-:Y:S01]  /*12bf0*/  MOV R10, 0x1 ;  /* 0x00000001000a7802 */ /* 0x000fe20000000f00 */
[----:B------:R-:W-:Y:S06]  /*12c00*/  BRA `(.L_x_524) ;  /* 0x0000000000087947 */ /* 0x000fec0003800000 */
.L_x_525:
[----:B------:R-:W2:Y:S01]  /*12c10*/  LDC R12, c[0x0][0x580] ;  /* 0x00016000ff0c7b82 */ /* 0x000ea20000000800 */
[----:B------:R-:W-:-:S07]  /*12c20*/  MOV R10, 0x1 ;  /* 0x00000001000a7802 */ /* 0x000fce0000000f00 */
.L_x_524:
[----:B------:R-:W-:Y:S05]  /*12c30*/  @!P1 BRA `(.L_x_526) ;  /* 0x00000014004c9947 */ /* 0x000fea0003800000 */
[----:B-1----:R-:W1:Y:S01]  /*12c40*/  LDC R0, c[0x0][0x900] ;  /* 0x00024000ff007b82 */ /* 0x002e620000000800 */
[----:B---3--:R-:W-:Y:S01]  /*12c50*/  IMAD.MOV.U32 R5, RZ, RZ, -0x1 ;  /* 0xffffffffff057424 */ /* 0x008fe200078e00ff */
[----:B------:R-:W-:Y:S01]  /*12c60*/  MOV R9, 0x1 ;  /* 0x0000000100097802 */ /* 0x000fe20000000f00 */
[----:B------:R-:W-:Y:S01]  /*12c70*/  ULDC.64 UR22, c[0x0][0x198] ;  /* 0x0000660000167ab9 */ /* 0x000fe20000000a00 */
[----:B------:R-:W-:Y:S01]  /*12c80*/  LOP3.LUT R11, R19, 0x2, RZ, 0xfc, !PT ;  /* 0x00000002130b7812 */ /* 0x000fe200078efcff */
[----:B------:R-:W-:Y:S01]  /*12c90*/  ULDC.64 UR4, c[0x0][0x588] ;  /* 0x0001620000047ab9 */ /* 0x000fe20000000a00 */
[----:B------:R-:W-:Y:S01]  /*12ca0*/  ULDC.64 UR6, c[0x0][0x590] ;  /* 0x0001640000067ab9 */ /* 0x000fe20000000a00 */
[----:B------:R-:W-:Y:S01]  /*12cb0*/  ULDC.64 UR14, c[0x0][0x8f8] ;  /* 0x00023e00000e7ab9 */ /* 0x000fe20000000a00 */
[----:B------:R-:W3:Y:S01]  /*12cc0*/  LDC R8, c[0x0][0x8a8] ;  /* 0x00022a00ff087b82 */ /* 0x000ee20000000800 */
[-C--:B-1----:R-:W-:Y:S02]  /*12cd0*/  SHF.L.U32 R5, R5, R0.reuse, RZ ;  /* 0x0000000005057219 */ /* 0x082fe400000006ff */
[----:B------:R-:W-:-:S02]  /*12ce0*/  SHF.L.U32 R0, R9, R0, RZ ;  /* 0x0000000009007219 */ /* 0x000fc400000006ff */
[----:B------:R-:W-:Y:S02]  /*12cf0*/  LOP3.LUT R9, RZ, R5, RZ, 0x33, !PT ;  /* 0x00000005ff097212 */ /* 0x000fe400078e33ff */
[----:B---3--:R-:W-:-:S07]  /*12d00*/  IADD3 R8, R8, -0x1, RZ ;  /* 0xffffffff08087810 */ /* 0x008fce0007ffe0ff */
.L_x_582:
[----:B------:R-:W-:Y:S02]  /*12d10*/  ISETP.NE.U32.AND P0, PT, RZ, UR6, PT ;  /* 0x00000006ff007c0c */ /* 0x000fe4000bf05070 */
[----:B------:R-:W-:Y:S02]  /*12d20*/  R2UR UR19, R7 ;  /* 0x00000000071372ca */ /* 0x000fe400000e0000 */
[----:B------:R-:W-:Y:S02]  /*12d30*/  R2UR UR18, R6 ;  /* 0x00000000061272ca */ /* 0x000fe400000e0000 */
[----:B------:R-:W-:-:S09]  /*12d40*/  ISETP.NE.AND.EX P0, PT, RZ, UR7, PT, P0 ;  /* 0x00000007ff007c0c */ /* 0x000fd2000bf05300 */
[----:B------:R-:W-:Y:S02]  /*12d50*/  USHF.L.U32 UR19, UR19, 0x8, URZ ;  /* 0x0000000813137899 */ /* 0x000fe4000800063f */
[----:B------:R-:W-:Y:S02]  /*12d60*/  USHF.L.U32 UR18, UR18, 0x7, URZ ;  /* 0x0000000712127899 */ /* 0x000fe4000800063f */
[----:B--234-:R-:W-:Y:S10]  /*12d70*/  @!P0 BRA `(.L_x_527) ;  /* 0x00000000002c8947 */ /* 0x01cff40003800000 */
[----:B------:R-:W-:-:S04]  /*12d80*/  ISETP.NE.U32.AND P1, PT, RZ, UR4, PT ;  /* 0x00000004ff007c0c */ /* 0x000fc8000bf25070 */
[----:B------:R-:W-:-:S13]  /*12d90*/  ISETP.NE.AND.EX P1, PT, RZ, UR5, PT, P1 ;  /* 0x00000005ff007c0c */ /* 0x000fda000bf25310 */
[----:B------:R-:W-:Y:S05]  /*12da0*/  @!P1 BRA `(.L_x_528) ;  /* 0x0000000000189947 */ /* 0x000fea0003800000 */
[----:B------:R-:W1:Y:S01]  /*12db0*/  LDC.64 R4, c[0x0][0x588] ;  /* 0x00016200ff047b82 */ /* 0x000e620000000a00 */
[----:B------:R-:W-:-:S04]  /*12dc0*/  IMAD R7, R3, UR6, RZ ;  /* 0x0000000603077c24 */ /* 0x000fc8000f8e02ff */
[----:B-1----:R-:W-:-:S05]  /*12dd0*/  IMAD.WIDE R4, R7, 0x4, R4 ;  /* 0x0000000407047825 */ /* 0x002fca00078e0204 */
[----:B--2--5:R1:W5:Y:S01]  /*12de0*/  LDG.E R12, desc[UR42][R4.64] ;  /* 0x0000002a040c7981 */ /* 0x024362000c1e1900 */
[----:B------:R-:W-:Y:S01]  /*12df0*/  MOV R10, 0x1 ;  /* 0x00000001000a7802 */ /* 0x000fe20000000f00 */
[----:B------:R-:W-:Y:S06]  /*12e00*/  BRA `(.L_x_527) ;  /* 0x0000000000087947 */ /* 0x000fec0003800000 */
.L_x_528:
[----:B--2--5:R-:W3:Y:S01]  /*12e10*/  LDC R12, c[0x0][0x580] ;  /* 0x00016000ff0c7b82 */ /* 0x024ee20000000800 */
[----:B------:R-:W-:-:S07]  /*12e20*/  MOV R10, 0x1 ;  /* 0x00000001000a7802 */ /* 0x000fce0000000f00 */
.L_x_527:
[----:B------:R-:W-:Y:S05]  /*12e30*/  @!P0 BRA `(.L_x_529) ;  /* 0x00000000001c8947 */ /* 0x000fea0003800000 */
[----:B------:R-:W-:-:S13]  /*12e40*/  LOP3.LUT P2, RZ, R10, 0xff, RZ, 0xc0, !PT ;  /* 0x000000ff0aff7812 */ /* 0x000fda000784c0ff */
[----:B-1----:R-:W1:Y:S02]  /*12e50*/  @!P2 LDC.64 R4, c[0x0][0x588] ;  /* 0x00016200ff04ab82 */ /* 0x002e640000000a00 */
[----:B-1----:R-:W-:-:S04]  /*12e60*/  @!P2 ISETP.NE.U32.AND P0, PT, R4, RZ, PT ;  /* 0x000000ff0400a20c */ /* 0x002fc80003f05070 */
[----:B------:R-:W-:Y:S02]  /*12e70*/  @!P2 ISETP.NE.AND.EX P1, PT, R5, RZ, PT, P0 ;  /* 0x000000ff0500a20c */ /* 0x000fe40003f25300 */
[----:B--23-5:R-:W-:Y:S02]  /*12e80*/  @P2 FSETP.EQ.AND P0, PT, R12, RZ, PT ;  /* 0x000000ff0c00220b */ /* 0x02cfe40003f02000 */
[----:B------:R-:W-:Y:S01]  /*12e90*/  @!P2 PLOP3.LUT P0, PT, P1, PT, PT, 0x8, 0x0 ;  /* 0x000000000000a81c */ /* 0x000fe20000f0e170 */
[----:B------:R-:W-:-:S12]  /*12ea0*/  BRA `(.L_x_530) ;  /* 0x0000000000047947 */ /* 0x000fd80003800000 */
.L_x_529:
[----:B--23-5:R-:W-:-:S13]  /*12eb0*/  FSETP.EQ.AND P0, PT, R12, RZ, PT ;  /* 0x000000ff0c00720b */ /* 0x02cfda0003f02000 */
.L_x_530:
[----:B------:R-:W-:Y:S02]  /*12ec0*/  ISETP.NE.AND P2, PT, R11, 0x3, PT ;  /* 0x000000030b00780c */ /* 0x000fe40003f45270 */
[----:B------:R-:W-:-:S04]  /*12ed0*/  ELECT P1, URZ, PT ;  /* 0x00000000003f782f */ /* 0x000fc80003820000 */
[----:B------:R-:W-:-:S07]  /*12ee0*/  PLOP3.LUT P0, PT, P1, P0, PT, 0x20, 0x0 ;  /* 0x000000000000781c */ /* 0x000fce0000f00470 */
[----:B------:R-:W-:Y:S06]  /*12ef0*/  @!P2 BRA `(.L_x_531) ;  /* 0x000000000004a947 */ /* 0x000fec0003800000 */
[----:B------:R-:W-:Y:S01]  /*12f00*/  BPT.TRAP 0x1 ;  /* 0x000000040000795c */ /* 0x000fe20000300000 */
.L_x_531:
[----:B------:R-:W2:Y:S01]  /*12f10*/  S2UR UR37, SR_CgaCtaId ;  /* 0x00000000002579c3 */ /* 0x000ea20000008800 */
[----:B------:R-:W-:Y:S01]  /*12f20*/  UMOV UR13, 0x400 ;  /* 0x00000400000d7882 */ /* 0x000fe20000000000 */
[----:B-1----:R-:W-:-:S05]  /*12f30*/  IMAD.MOV.U32 R4, RZ, RZ, 0x1 ;  /* 0x00000001ff047424 */ /* 0x002fca00078e00ff */
[----:B------:R-:W-:Y:S01]  /*12f40*/  SHF.L.U32 R4, R4, 0x1f, RZ ;  /* 0x0000001f04047819 */ /* 0x000fe200000006ff */
[----:B--2---:R-:W-:-:S09]  /*12f50*/  ULEA UR13, UR37, UR13, 0x18 ;  /* 0x0000000d250d7291 */ /* 0x004fd2000f8ec03f */
[----:B------:R-:W1:Y:S02]  /*12f60*/  SYNCS.PHASECHK.TRANS64.TRYWAIT P1, [UR13+0x60], R4 ;  /* 0x00006004ff0075a7 */ /* 0x000e64000802014d */
[----:B-1----:R-:W-:Y:S05]  /*12f70*/  @!P1 BRA `(.L_x_532) ;  /* 0x0000002400c89947 */ /* 0x002fea0003800000 */
.L_x_618:
[----:B------:R-:W-:Y:S04]  /*12f80*/  BSSY B0, `(.L_x_533) ;  /* 0x000000e000007945 */ /* 0x000fe80003800000 */
[----:B------:R-:W-:Y:S05]  /*12f90*/  @!P0 BRA `(.L_x_534) ;  /* 0x0000000000308947 */ /* 0x000fea0003800000 */
[----:B------:R-:W-:Y:S01]  /*12fa0*/  R2UR UR20, R3 ;  /* 0x00000000031472ca */ /* 0x000fe200000e0000 */
[----:B------:R-:W-:Y:S02]  /*12fb0*/  UIADD3 UR8, UP0, UR22, 0x3f0, URZ ;  /* 0x000003f016087890 */ /* 0x000fe4000ff1e03f */
[----:B------:R-:W-:Y:S02]  /*12fc0*/  UIADD3 UR16, UR13, 0x200, URZ ;  /* 0x000002000d107890 */ /* 0x000fe4000fffe03f */
[----:B------:R-:W-:Y:S02]  /*12fd0*/  UIADD3 UR17, UR13, 0x40, URZ ;  /* 0x000000400d117890 */ /* 0x000fe4000fffe03f */
[----:B------:R-:W-:Y:S01]  /*12fe0*/  UIADD3.X UR9, URZ, UR23, URZ, UP0, !UPT ;  /* 0x000000173f097290 */ /* 0x000fe200087fe43f */
[----:B------:R-:W-:Y:S01]  /*12ff0*/  UMOV UR10, 0x0 ;  /* 0x00000000000a7882 */ /* 0x000fe20000000000 */
[----:B------:R-:W-:-:S07]  /*13000*/  UMOV UR11, 0x10000000 ;  /* 0x10000000000b7882 */ /* 0x000fce0000000000 */
[----:B------:R2:W-:Y:S02]  /*13010*/  UTMALDG.3D [UR16], [UR8], desc[UR10] ;  /* 0x00000a10080075b4 */ /* 0x0005e40008011000 */
[----:B--2---:R-:W-:Y:S05]  /*13020*/  @!P2 BRA `(.L_x_535) ;  /* 0x000000000004a947 */ /* 0x004fea0003800000 */
[----:B------:R-:W-:Y:S01]  /*13030*/  BPT.TRAP 0x1 ;  /* 0x000000040000795c */ /* 0x000fe20000300000 */
.L_x_535:
[----:B-1----:R-:W1:Y:S02]  /*13040*/  LDC R5, c[0x0][0x800] ;  /* 0x00020000ff057b82 */ /* 0x002e640000000800 */
[----:B-1----:R2:W-:Y:S02]  /*13050*/  SYNCS.ARRIVE.TRANS64.RED.A0TR RZ, [UR13+0x40], R5 ;  /* 0x00004005ffff79a7 */ /* 0x0025e4000830040d */
.L_x_534:
[----:B------:R-:W-:Y:S05]  /*13060*/  BSYNC B0 ;  /* 0x0000000000007941 */ /* 0x000fea0003800000 */
.L_x_533:
[----:B------:R-:W-:Y:S05]  /*13070*/  @!P2 BRA `(.L_x_536) ;  /* 0x000000000004a947 */ /* 0x000fea0003800000 */
[----:B------:R-:W-:Y:S01]  /*13080*/  BPT.TRAP 0x1 ;  /* 0x000000040000795c */ /* 0x000fe20000300000 */
.L_x_536:
[----:B------:R-:W-:-:S04]  /*13090*/  UIADD3 UR33, UR13, 0x40, URZ ;  /* 0x000000400d217890 */ /* 0x000fc8000fffe03f */
[----:B------:R-:W-:-:S09]  /*130a0*/  UPRMT UR16, UR37, 0x654, UR33 ;  /* 0x0000065425107896 */ /* 0x000fd20008000021 */
[----:B------:R-:W-:Y:S01]  /*130b0*/  SYNCS.ARRIVE.TRANS64.RED.A1T0 RZ, [UR16], RZ ;  /* 0x000000ffffff79a7 */ /* 0x000fe20008100410 */
[----:B------:R-:W-:Y:S05]  /*130c0*/  @!P2 BRA `(.L_x_537) ;  /* 0x000000000004a947 */ /* 0x000fea0003800000 */
[----:B------:R-:W-:Y:S01]  /*130d0*/  BPT.TRAP 0x1 ;  /* 0x000000040000795c */ /* 0x000fe20000300000 */
.L_x_537:
[----:B------:R-:W3:Y:S02]  /*130e0*/  SYNCS.PHASECHK.TRANS64.TRYWAIT P1, [UR13+0x68], R4 ;  /* 0x00006804ff0075a7 */ /* 0x000ee4000802014d */
[----:B---3--:R-:W-:Y:S05]  /*130f0*/  @!P1 BRA `(.L_x_538) ;  /* 0x0000002400809947 */ /* 0x008fea0003800000 */
.L_x_619:
[----:B------:R-:W-:Y:S04]  /*13100*/  BSSY B0, `(.L_x_539) ;  /* 0x0000010000007945 */ /* 0x000fe80003800000 */
[----:B------:R-:W-:Y:S05]  /*13110*/  @!P0 BRA `(.L_x_540) ;  /* 0x0000000000388947 */ /* 0x000fea0003800000 */
[----:B------:R-:W-:Y:S01]  /*13120*/  UIADD3 UR20, UP0, UR22, 0x3f0, URZ ;  /* 0x000003f016147890 */ /* 0x000fe2000ff1e03f */
[----:B------:R-:W-:Y:S01]  /*13130*/  R2UR UR12, R3 ;  /* 0x00000000030c72ca */ /* 0x000fe200000e0000 */
[----:B------:R-:W-:Y:S02]  /*13140*/  UIADD3 UR11, UR19, 0x80, URZ ;  /* 0x00000080130b7890 */ /* 0x000fe4000fffe03f */
[----:B------:R-:W-:Y:S02]  /*13150*/  UIADD3 UR8, UR13, 0x2200, URZ ;  /* 0x000022000d087890 */ /* 0x000fe4000fffe03f */
[----:B------:R-:W-:Y:S02]  /*13160*/  UIADD3 UR9, UR13, 0x48, URZ ;  /* 0x000000480d097890 */ /* 0x000fe4000fffe03f */
[----:B------:R-:W-:Y:S01]  /*13170*/  UIADD3.X UR21, URZ, UR23, URZ, UP0, !UPT ;  /* 0x000000173f157290 */ /* 0x000fe200087fe43f */
[----:B------:R-:W-:Y:S01]  /*13180*/  UMOV UR24, 0x0 ;  /* 0x0000000000187882 */ /* 0x000fe20000000000 */
[----:B------:R-:W-:Y:S01]  /*13190*/  UMOV UR25, 0x10000000 ;  /* 0x1000000000197882 */ /* 0x000fe20000000000 */
[----:B------:R-:W-:-:S06]  /*131a0*/  UMOV UR10, UR18 ;  /* 0x00000012000a7c82 */ /* 0x000fcc0008000000 */
[----:B------:R3:W-:Y:S02]  /*131b0*/  UTMALDG.3D [UR8], [UR20], desc[UR24] ;  /* 0x00001808140075b4 */ /* 0x0007e40008011000 */
[----:B---3--:R-:W-:Y:S05]  /*131c0*/  @!P2 BRA `(.L_x_541) ;  /* 0x000000000004a947 */ /* 0x008fea0003800000 */
[----:B------:R-:W-:Y:S01]  /*131d0*/  BPT.TRAP 0x1 ;  /* 0x000000040000795c */ /* 0x000fe20000300000 */
.L_x_541:
[----:B-12---:R-:W1:Y:S02]  /*131e0*/  LDC R5, c[0x0][0x800] ;  /* 0x00020000ff057b82 */ /* 0x006e640000000800 */
[----:B-1----:R3:W-:Y:S02]  /*131f0*/  SYNCS.ARRIVE.TRANS64.RED.A0TR RZ, [UR13+0x48], R5 ;  /* 0x00004805ffff79a7 */ /* 0x0027e4000830040d */
.L_x_540:
[----:B------:R-:W-:Y:S05]  /*13200*/  BSYNC B0 ;  /* 0x0000000000007941 */ /* 0x000fea0003800000 */
.L_x_539:
[----:B------:R-:W-:Y:S05]  /*13210*/  @!P2 BRA `(.L_x_542) ;  /* 0x000000000004a947 */ /* 0x000fea0003800000 */
[----:B------:R-:W-:Y:S01]  /*13220*/  BPT.TRAP 0x1 ;  /* 0x000000040000795c */ /* 0x000fe20000300000 */
.L_x_542:
[----:B------:R-:W-:Y:S02]  /*13230*/  UIADD3 UR25, UR13, 0x48, URZ ;  /* 0x000000480d197890 */ /* 0x000fe4000fffe03f */
[----:B------:R-:W-:Y:S02]  /*13240*/  UIADD3 UR10, UR18, 0x20, URZ ;  /* 0x00000020120a7890 */ /* 0x000fe4000fffe03f */
[----:B------:R-:W-:-:S09]  /*13250*/  UPRMT UR20, UR37, 0x654, UR25 ;  /* 0x0000065425147896 */ /* 0x000fd20008000019 */
[----:B------:R-:W-:Y:S01]  /*13260*/  SYNCS.ARRIVE.TRANS64.RED.A1T0 RZ, [UR20], RZ ;  /* 0x000000ffffff79a7 */ /* 0x000fe20008100414 */
[----:B------:R-:W-:Y:S05]  /*13270*/  @!P2 BRA `(.L_x_543) ;  /* 0x000000000004a947 */ /* 0x000fea0003800000 */
[----:B------:R-:W-:Y:S01]  /*13280*/  BPT.TRAP 0x1 ;  /* 0x000000040000795c */ /* 0x000fe20000300000 */
.L_x_543:
[----:B------:R-:W4:Y:S02]  /*13290*/  SYNCS.PHASECHK.TRANS64.TRYWAIT P1, [UR13+0x70], R4 ;  /* 0x00007004ff0075a7 */ /* 0x000f24000802014d */
[----:B----4-:R-:W-:Y:S05]  /*132a0*/  @!P1 BRA `(.L_x_544) ;  /* 0x00000024002c9947 */ /* 0x010fea0003800000 */
.L_x_620:
        /* <DEDUP_REMOVED lines=8> */
[----:B------:R-:W-:Y:S01]  /*13330*/  UMOV UR29, 0x10000000 ;  /* 0x10000000001d7882 */ /* 0x000fe20000000000 */
[----:B------:R-:W-:-:S06]  /*13340*/  UMOV UR11, UR19 ;  /* 0x00000013000b7c82 */ /* 0x000fcc0008000000 */
[----:B------:R4:W-:Y:S02]  /*13350*/  UTMALDG.3D [UR8], [UR26], desc[UR28] ;  /* 0x00001c081a0075b4 */ /* 0x0009e40008011000 */
[----:B----4-:R-:W-:Y:S05]  /*13360*/  @!P2 BRA `(.L_x_547) ;  /* 0x000000000004a947 */ /* 0x010fea0003800000 */
[----:B------:R-:W-:Y:S01]  /*13370*/  BPT.TRAP 0x1 ;  /* 0x000000040000795c */ /* 0x000fe20000300000 */
.L_x_547:
[----:B-123--:R-:W1:Y:S02]  /*13380*/  LDC R5, c[0x0][0x800] ;  /* 0x00020000ff057b82 */ /* 0x00ee640000000800 */
[----:B-1----:R4:W-:Y:S02]  /*13390*/  SYNCS.ARRIVE.TRANS64.RED.A0TR RZ, [UR13+0x50], R5 ;  /* 0x00005005ffff79a7 */ /* 0x0029e4000830040d */
.L_x_546:
[----:B------:R-:W-:Y:S05]  /*133a0*/  BSYNC B0 ;  /* 0x0000000000007941 */ /* 0x000fea0003800000 */
.L_x_545:
[----:B------:R-:W-:Y:S05]  /*133b0*/  @!P2 BRA `(.L_x_548) ;  /* 0x000000000004a947 */ /* 0x000fea0003800000 */
[----:B------:R-:W-:Y:S01]  /*133c0*/  BPT.TRAP 0x1 ;  /* 0x000000040000795c */ /* 0x000fe20000300000 */
.L_x_548:
[----:B------:R-:W-:-:S04]  /*133d0*/  UIADD3 UR17, UR13, 0x50, URZ ;  /* 0x000000500d117890 */ /* 0x000fc8000fffe03f */
[----:B------:R-:W-:-:S09]  /*133e0*/  UPRMT UR21, UR37, 0x654, UR17 ;  /* 0x0000065425157896 */ /* 0x000fd20008000011 */
[----:B------:R-:W-:Y:S01]  /*133f0*/  SYNCS.ARRIVE.TRANS64.RED.A1T0 RZ, [UR21], RZ ;  /* 0x000000ffffff79a7 */ /* 0x000fe20008100415 */
[----:B------:R-:W-:Y:S05]  /*13400*/  @!P2 BRA `(.L_x_549) ;  /* 0x000000000004a947 */ /* 0x000fea0003800000 */
[----:B------:R-:W-:Y:S01]  /*13410*/  BPT.TRAP 0x1 ;  /* 0x000000040000795c */ /* 0x000fe20000300000 */
.L_x_549:
[----:B------:R-:W5:Y:S02]  /*13420*/  SYNCS.PHASECHK.TRANS64.TRYWAIT P1, [UR13+0x78], R4 ;  /* 0x00007804ff0075a7 */ /* 0x000f64000802014d */
[----:B-----5:R-:W-:Y:S05]  /*13430*/  @!P1 BRA `(.L_x_550) ;  /* 0x0000002000e09947 */ /* 0x020fea0003800000 */
.L_x_621:
        /* <DEDUP_REMOVED lines=9> */
[----:B------:R-:W-:-:S07]  /*134d0*/  UMOV UR29, 0x10000000 ;  /* 0x10000000001d7882 */ /* 0x000fce0000000000 */
[----:B------:R1:W-:Y:S02]  /*134e0*/  UTMALDG.3D [UR8], [UR26], desc[UR28] ;  /* 0x00001c081a0075b4 */ /* 0x0003e40008011000 */
[----:B-1----:R-:W-:Y:S05]  /*134f0*/  @!P2 BRA `(.L_x_553) ;  /* 0x000000000004a947 */ /* 0x002fea0003800000 */
[----:B------:R-:W-:Y:S01]  /*13500*/  BPT.TRAP 0x1 ;  /* 0x000000040000795c */ /* 0x000fe20000300000 */
.L_x_553:
[----:B------:R-:W1:Y:S02]  /*13510*/  LDC R4, c[0x0][0x800] ;  /* 0x00020000ff047b82 */ /* 0x000e640000000800 */
[----:B-1----:R1:W-:Y:S02]  /*13520*/  SYNCS.ARRIVE.TRANS64.RED.A0TR RZ, [UR13+0x58], R4 ;  /* 0x00005804ffff79a7 */ /* 0x0023e4000830040d */
.L_x_552:
[----:B------:R-:W-:Y:S05]  /*13530*/  BSYNC B0 ;  /* 0x0000000000007941 */ /* 0x000fea0003800000 */
.L_x_551:
[----:B------:R-:W-:Y:S05]  /*13540*/  @!P2 BRA `(.L_x_554) ;  /* 0x000000000004a947 */ /* 0x000fea0003800000 */
[----:B------:R-:W-:Y:S01]  /*13550*/  BPT.TRAP 0x1 ;  /* 0x000000040000795c */ /* 0x000fe20000300000 */
.L_x_554:
[----:B------:R-:W-:Y:S02]  /*13560*/  UIADD3 UR9, UR13, 0x58, URZ ;  /* 0x000000580d097890 */ /* 0x000fe4000fffe03f */
[----:B------:R-:W-:Y:S02]  /*13570*/  UIADD3 UR34, UR18, 0x40, URZ ;  /* 0x0000004012227890 */ /* 0x000fe4000fffe03f */
[----:B------:R-:W-:-:S09]  /*13580*/  UPRMT UR29, UR37, 0x654, UR9 ;  /* 0x00000654251d7896 */ /* 0x000fd20008000009 */
[----:B------:R-:W-:Y:S01]  /*13590*/  SYNCS.ARRIVE.TRANS64.RED.A1T0 RZ, [UR29], RZ ;  /* 0x000000ffffff79a7 */ /* 0x000fe2000810041d */
[----:B------:R-:W-:Y:S05]  /*135a0*/  @!P2 BRA `(.L_x_555) ;  /* 0x000000000004a947 */ /* 0x000fea0003800000 */
[----:B------:R-:W-:Y:S01]  /*135b0*/  BPT.TRAP 0x1 ;  /* 0x000000040000795c */ /* 0x000fe20000300000 */
.L_x_555:
[----:B-1----:R-:W-:-:S04]  /*135c0*/  SHF.L.U32 R4, RZ, 0x1f, RZ ;  /* 0x0000001fff047819 */ /* 0x002fc800000006ff */
[----:B------:R-:W1:Y:S02]  /*135d0*/  SYNCS.PHASECHK.TRANS64.TRYWAIT P1, [UR13+0x60], R4 ;  /* 0x00006004ff0075a7 */ /* 0x000e64000802014d */
[----:B-1----:R-:W-:Y:S05]  /*135e0*/  @!P1 BRA `(.L_x_556) ;  /* 0x00000020008c9947 */ /* 0x002fea0003800000 */
.L_x_622:
[----:B------:R-:W-:Y:S04]  /*135f0*/  BSSY B0, `(.L_x_557) ;  /* 0x000000e000007945 */ /* 0x000fe80003800000 */
[----:B------:R-:W-:Y:S05]  /*13600*/  @!P0 BRA `(.L_x_558) ;  /* 0x0000000000308947 */ /* 0x000fea0003800000 */
[----:B------:R-:W-:Y:S01]  /*13610*/  R2UR UR36, R3 ;  /* 0x00000000032472ca */ /* 0x000fe200000e0000 */
[----:B------:R-:W-:Y:S02]  /*13620*/  UIADD3 UR10, UP0, UR22, 0x3f0, URZ ;  /* 0x000003f0160a7890 */ /* 0x000fe4000ff1e03f */
[----:B------:R-:W-:Y:S02]  /*13630*/  UIADD3 UR32, UR13, 0x200, URZ ;  /* 0x000002000d207890 */ /* 0x000fe4000fffe03f */
[----:B------:R-:W-:Y:S01]  /*13640*/  UIADD3.X UR11, URZ, UR23, URZ, UP0, !UPT ;  /* 0x000000173f0b7290 */ /* 0x000fe200087fe43f */
[----:B------:R-:W-:Y:S01]  /*13650*/  UMOV UR26, 0x0 ;  /* 0x00000000001a7882 */ /* 0x000fe20000000000 */
[----:B------:R-:W-:Y:S01]  /*13660*/  UMOV UR27, 0x10000000 ;  /* 0x10000000001b7882 */ /* 0x000fe20000000000 */
[----:B------:R-:W-:-:S06]  /*13670*/  UMOV UR35, UR19 ;  /* 0x0000001300237c82 */ /* 0x000fcc0008000000 */
[----:B------:R1:W-:Y:S02]  /*13680*/  UTMALDG.3D [UR32], [UR10], desc[UR26] ;  /* 0x00001a200a0075b4 */ /* 0x0003e40008011000 */
[----:B-1----:R-:W-:Y:S05]  /*13690*/  @!P2 BRA `(.L_x_559) ;  /* 0x000000000004a947 */ /* 0x002fea0003800000 */
[----:B------:R-:W-:Y:S01]  /*136a0*/  BPT.TRAP 0x1 ;  /* 0x000000040000795c */ /* 0x000fe20000300000 */
.L_x_559:
[----:B--234-:R-:W1:Y:S02]  /*136b0*/  LDC R5, c[0x0][0x800] ;  /* 0x00020000ff057b82 */ /* 0x01ce640000000800 */
[----:B-1----:R1:W-:Y:S02]  /*136c0*/  SYNCS.ARRIVE.TRANS64.RED.A0TR RZ, [UR13+0x40], R5 ;  /* 0x00004005ffff79a7 */ /* 0x0023e4000830040d */
.L_x_558:
[----:B------:R-:W-:Y:S05]  /*136d0*/  BSYNC B0 ;  /* 0x0000000000007941 */ /* 0x000fea0003800000 */
.L_x_557:
[----:B------:R-:W-:Y:S05]  /*136e0*/  @!P2 BRA `(.L_x_560) ;  /* 0x000000000004a947 */ /* 0x000fea0003800000 */
[----:B------:R-:W-:Y:S01]  /*136f0*/  BPT.TRAP 0x1 ;  /* 0x000000040000795c */ /* 0x000fe20000300000 */
.L_x_560:
[----:B------:R-:W-:Y:S01]  /*13700*/  SYNCS.ARRIVE.TRANS64.RED.A1T0 RZ, [UR16], RZ ;  /* 0x000000ffffff79a7 */ /* 0x000fe20008100410 */
[----:B------:R-:W-:Y:S05]  /*13710*/  @!P2 BRA `(.L_x_561) ;  /* 0x000000000004a947 */ /* 0x000fea0003800000 */
[----:B------:R-:W-:Y:S01]  /*13720*/  BPT.TRAP 0x1 ;  /* 0x000000040000795c */ /* 0x000fe20000300000 */
.L_x_561:
[----:B------:R-:W5:Y:S02]  /*13730*/  SYNCS.PHASECHK.TRANS64.TRYWAIT P1, [UR13+0x68], R4 ;  /* 0x00006804ff0075a7 */ /* 0x000f64000802014d */
[----:B-----5:R-:W-:Y:S05]  /*13740*/  @!P1 BRA `(.L_x_562) ;  /* 0x00000020004c9947 */ /* 0x020fea0003800000 */
.L_x_623:
        /* <DEDUP_REMOVED lines=13> */
.L_x_565:
[----:B--234-:R-:W1:Y:S02]  /*13820*/  LDC R5, c[0x0][0x800] ;  /* 0x00020000ff057b82 */ /* 0x01ce640000000800 */
[----:B-1----:R1:W-:Y:S02]  /*13830*/  SYNCS.ARRIVE.TRANS64.RED.A0TR RZ, [UR13+0x48], R5 ;  /* 0x00004805ffff79a7 */ /* 0x0023e4000830040d */
.L_x_564:
[----:B------:R-:W-:Y:S05]  /*13840*/  BSYNC B0 ;  /* 0x0000000000007941 */ /* 0x000fea0003800000 */
.L_x_563:
[----:B------:R-:W-:Y:S05]  /*13850*/  @!P2 BRA `(.L_x_566) ;  /* 0x000000000004a947 */ /* 0x000fea0003800000 */
[----:B------:R-:W-:Y:S01]  /*13860*/  BPT.TRAP 0x1 ;  /* 0x000000040000795c */ /* 0x000fe20000300000 */
.L_x_566:
[----:B------:R-:W-:Y:S01]  /*13870*/  SYNCS.ARRIVE.TRANS64.RED.A1T0 RZ, [UR20], RZ ;  /* 0x000000ffffff79a7 */ /* 0x000fe20008100414 */
[----:B------:R-:W-:Y:S01]  /*13880*/  UIADD3 UR18, UR18, 0x60, URZ ;  /* 0x0000006012127890 */ /* 0x000fe2000fffe03f */
[----:B------:R-:W-:Y:S11]  /*13890*/  @!P2 BRA `(.L_x_567) ;  /* 0x000000000004a947 */ /* 0x000ff60003800000 */
[----:B------:R-:W-:Y:S01]  /*138a0*/  BPT.TRAP 0x1 ;  /* 0x000000040000795c */ /* 0x000fe20000300000 */
.L_x_567:
[----:B------:R-:W5:Y:S02]  /*138b0*/  SYNCS.PHASECHK.TRANS64.TRYWAIT P1, [UR13+0x70], R4 ;  /* 0x00007004ff0075a7 */ /* 0x000f64000802014d */
[----:B-----5:R-:W-:Y:S05]  /*138c0*/  @!P1 BRA `(.L_x_568) ;  /* 0x0000002000049947 */ /* 0x020fea0003800000 */
.L_x_624:
[----:B------:R-:W-:Y:S04]  /*138d0*/  BSSY B0, `(.L_x_569) ;  /* 0x000000d000007945 */ /* 0x000fe80003800000 */
[----:B------:R-:W-:Y:S05]  /*138e0*/  @!P0 BRA `(.L_x_570) ;  /* 0x00000000002c8947 */ /* 0x000fea0003800000 */
[----:B------:R-:W-:Y:S01]  /*138f0*/  R2UR UR20, R3 ;  /* 0x00000000031472ca */ /* 0x000fe200000e0000 */
[----:B------:R-:W-:Y:S02]  /*13900*/  UIADD3 UR10, UP0, UR22, 0x3f0, URZ ;  /* 0x000003f0160a7890 */ /* 0x000fe4000ff1e03f */
[----:B------:R-:W-:Y:S02]  /*13910*/  UIADD3 UR16, UR13, 0x4200, URZ ;  /* 0x000042000d107890 */ /* 0x000fe4000fffe03f */
[----:B------:R-:W-:Y:S01]  /*13920*/  UIADD3.X UR11, URZ, UR23, URZ, UP0, !UPT ;  /* 0x000000173f0b7290 */ /* 0x000fe200087fe43f */
[----:B------:R-:W-:Y:S01]  /*13930*/  UMOV UR24, 0x0 ;  /* 0x0000000000187882 */ /* 0x000fe20000000000 */
[----:B------:R-:W-:-:S07]  /*13940*/  UMOV UR25, 0x10000000 ;  /* 0x1000000000197882 */ /* 0x000fce0000000000 */
[----:B------:R1:W-:Y:S02]  /*13950*/  UTMALDG.3D [UR16], [UR10], desc[UR24] ;  /* 0x000018100a0075b4 */ /* 0x0003e40008011000 */
[----:B-1----:R-:W-:Y:S05]  /*13960*/  @!P2 BRA `(.L_x_571) ;  /* 0x000000000004a947 */ /* 0x002fea0003800000 */
[----:B------:R-:W-:Y:S01]  /*13970*/  BPT.TRAP 0x1 ;  /* 0x000000040000795c */ /* 0x000fe20000300000 */
.L_x_571:
[----:B--234-:R-:W1:Y:S02]  /*13980*/  LDC R5, c[0x0][0x800] ;  /* 0x00020000ff057b82 */ /* 0x01ce640000000800 */
[----:B-1----:R1:W-:Y:S02]  /*13990*/  SYNCS.ARRIVE.TRANS64.RED.A0TR RZ, [UR13+0x50], R5 ;  /* 0x00005005ffff79a7 */ /* 0x0023e4000830040d */
.L_x_570:
[----:B------:R-:W-:Y:S05]  /*139a0*/  BSYNC B0 ;  /* 0x0000000000007941 */ /* 0x000fea0003800000 */
.L_x_569:
[----:B------:R-:W-:Y:S05]  /*139b0*/  @!P2 BRA `(.L_x_572) ;  /* 0x000000000004a947 */ /* 0x000fea0003800000 */
[----:B------:R-:W-:Y:S01]  /*139c0*/  BPT.TRAP 0x1 ;  /* 0x000000040000795c */ /* 0x000fe20000300000 */
.L_x_572:
[----:B------:R-:W-:Y:S01]  /*139d0*/  SYNCS.ARRIVE.TRANS64.RED.A1T0 RZ, [UR21], RZ ;  /* 0x000000ffffff79a7 */ /* 0x000fe20008100415 */
[----:B------:R-:W-:Y:S05]  /*139e0*/  @!P2 BRA `(.L_x_573) ;  /* 0x000000000004a947 */ /* 0x000fea0003800000 */
[----:B------:R-:W-:Y:S01]  /*139f0*/  BPT.TRAP 0x1 ;  /* 0x000000040000795c */ /* 0x000fe20000300000 */
.L_x_573:
[----:B------:R-:W5:Y:S02]  /*13a00*/  SYNCS.PHASECHK.TRANS64.TRYWAIT P1, [UR13+0x78], R4 ;  /* 0x00007804ff0075a7 */ /* 0x000f64000802014d */
[----:B-----5:R-:W-:Y:S05]  /*13a10*/  @!P1 BRA `(.L_x_574) ;  /* 0x0000001c00c89947 */ /* 0x020fea0003800000 */
.L_x_625:
        /* <DEDUP_REMOVED lines=13> */
.L_x_577:
[----:B------:R-:W1:Y:S02]  /*13af0*/  LDC R3, c[0x0][0x800] ;  /* 0x00020000ff037b82 */ /* 0x000e640000000800 */
[----:B-1----:R1:W-:Y:S02]  /*13b00*/  SYNCS.ARRIVE.TRANS64.RED.A0TR RZ, [UR13+0x58], R3 ;  /* 0x00005803ffff79a7 */ /* 0x0023e4000830040d */
.L_x_576:
[----:B------:R-:W-:Y:S05]  /*13b10*/  BSYNC B0 ;  /* 0x0000000000007941 */ /* 0x000fea0003800000 */
.L_x_575:
[----:B------:R-:W-:Y:S05]  /*13b20*/  @!P2 BRA `(.L_x_578) ;  /* 0x000000000004a947 */ /* 0x000fea0003800000 */
[----:B------:R-:W-:Y:S01]  /*13b30*/  BPT.TRAP 0x1 ;  /* 0x000000040000795c */ /* 0x000fe20000300000 */
.L_x_578:
[----:B------:R-:W-:Y:S01]  /*13b40*/  IADD3 R2, P0, R2, UR40, RZ ;  /* 0x0000002802027c10 */ /* 0x000fe2000ff1e0ff */
[----:B------:R-:W-:Y:S01]  /*13b50*/  SYNCS.ARRIVE.TRANS64.RED.A1T0 RZ, [UR29], RZ ;  /* 0x000000ffffff79a7 */ /* 0x000fe2000810041d */
[----:B-1----:R-:W-:Y:S02]  /*13b60*/  PRMT R4, RZ, 0x7610, R4 ;  /* 0x00007610ff047816 */ /* 0x002fe40000000004 */
[----:B------:R-:W-:Y:S02]  /*13b70*/  IADD3.X R16, R16, UR38, RZ, P0, !PT ;  /* 0x0000002610107c10 */ /* 0x000fe400087fe4ff */
[----:B------:R-:W-:Y:S02]  /*13b80*/  ISETP.GE.U32.AND P0, PT, R2, UR14, PT ;  /* 0x0000000e02007c0c */ /* 0x000fe4000bf06070 */
[----:B------:R-:W-:Y:S02]  /*13b90*/  MOV R7, 0xffffffff ;  /* 0xffffffff00077802 */ /* 0x000fe40000000f00 */
[----:B------:R-:W-:-:S02]  /*13ba0*/  ISETP.GE.U32.AND.EX P0, PT, R16, UR15, PT, P0 ;  /* 0x0000000f10007c0c */ /* 0x000fc4000bf06100 */
[----:B------:R-:W-:Y:S02]  /*13bb0*/  MOV R6, 0xffffffff ;  /* 0xffffffff00067802 */ /* 0x000fe40000000f00 */
[----:B------:R-:W-:-:S09]  /*13bc0*/  MOV R3, 0xffffffff ;  /* 0xffffffff00037802 */ /* 0x000fd20000000f00 */
[----:B------:R-:W-:Y:S05]  /*13bd0*/  @P0 BRA `(.L_x_579) ;  /* 0x00000004005c0947 */ /* 0x000fea0003800000 */
[----:B------:R-:W1:Y:S01]  /*13be0*/  S2R R17, SR_CTAID.X ;  /* 0x0000000000117919 */ /* 0x000e620000002500 */
[----:B------:R-:W5:Y:S01]  /*13bf0*/  LDC.64 R14, c[0x0][0x8d0] ;  /* 0x00023400ff0e7b82 */ /* 0x000f620000000a00 */
[----:B------:R-:W-:Y:S01]  /*13c00*/  ULDC UR8, c[0x0][0x150] ;  /* 0x0000540000087ab9 */ /* 0x000fe20000000800 */
[----:B------:R-:W-:Y:S01]  /*13c10*/  MOV R7, R2 ;  /* 0x0000000200077202 */ /* 0x000fe20000000f00 */
[----:B------:R-:W2:Y:S01]  /*13c20*/  S2R R3, SR_CTAID.Y ;  /* 0x0000000000037919 */ /* 0x000ea20000002600 */
[----:B------:R-:W-:-:S04]  /*13c30*/  IMAD.MOV.U32 R21, RZ, RZ, R16 ;  /* 0x000000ffff157224 */ /* 0x000fc800078e0010 */
[----:B------:R-:W2:Y:S08]  /*13c40*/  LDC R20, c[0x0][0x144] ;  /* 0x00005100ff147b82 */ /* 0x000eb00000000800 */
[----:B------:R-:W3:Y:S01]  /*13c50*/  LDC R18, c[0x0][0x8d8] ;  /* 0x00023600ff127b82 */ /* 0x000ee20000000800 */
[----:B-----5:R-:W-:-:S04]  /*13c60*/  ISETP.NE.U32.AND P0, PT, R14, RZ, PT ;  /* 0x000000ff0e00720c */ /* 0x020fc80003f05070 */
[----:B------:R-:W-:Y:S02]  /*13c70*/  ISETP.NE.AND.EX P0, PT, R15, RZ, PT, P0 ;  /* 0x000000ff0f00720c */ /* 0x000fe40003f05300 */
[----:B-1----:R-:W-:Y:S02]  /*13c80*/  I2FP.F32.U32 R4, R17 ;  /* 0x0000001100047245 */ /* 0x002fe40000201000 */
[----:B--2---:R-:W-:-:S03]  /*13c90*/  I2FP.F32.U32 R23, R3 ;  /* 0x0000000300177245 */ /* 0x004fc60000201000 */
[----:B------:R-:W-:-:S04]  /*13ca0*/  FMUL R4, R4, UR8 ;  /* 0x0000000804047c20 */ /* 0x000fc80008400000 */
[----:B------:R1:W2:Y:S02]  /*13cb0*/  F2I.U32.TRUNC.NTZ R13, R4 ;  /* 0x00000004000d7305 */ /* 0x0002a4000020f000 */
[----:B---3--:R-:W-:Y:S05]  /*13cc0*/  @!P0 BRA `(.L_x_580) ;  /* 0x0000000000308947 */ /* 0x008fea0003800000 */
[----:B----4-:R-:W3:Y:S02]  /*13cd0*/  LDC R5, c[0x0][0x8dc] ;  /* 0x00023700ff057b82 */ /* 0x010ee40000000800 */
[----:B---3--:R-:W-:-:S04]  /*13ce0*/  IADD3 R5, P0, R2, R5, RZ ;  /* 0x0000000502057210 */ /* 0x008fc80007f1e0ff */
[----:B------:R-:W-:-:S05]  /*13cf0*/  IADD3.X R21, RZ, R16, RZ, P0, !PT ;  /* 0x00000010ff157210 */ /* 0x000fca00007fe4ff */
[----:B------:R-:W-:-:S04]  /*13d00*/  IMAD.WIDE.U32 R6, R21, R14, RZ ;  /* 0x0000000e15067225 */ /* 0x000fc800078e00ff */
[----:B------:R-:W-:-:S04]  /*13d10*/  IMAD.WIDE.U32 R6, P0, R5, R15, R6 ;  /* 0x0000000f05067225 */ /* 0x000fc80007800006 */
[----:B-1----:R-:W-:Y:S01]  /*13d20*/  IMAD.WIDE.U32 R4, R5, R14, RZ ;  /* 0x0000000e05047225 */ /* 0x002fe200078e00ff */
[----:B------:R-:W-:-:S04]  /*13d30*/  MOV R4, R7 ;  /* 0x0000000700047202 */ /* 0x000fc80000000f00 */
[----:B------:R-:W-:Y:S02]  /*13d40*/  IADD3 RZ, P1, R5, R6, RZ ;  /* 0x0000000605ff7210 */ /* 0x000fe40007f3e0ff */
[----:B------:R-:W-:-:S03]  /*13d50*/  IADD3.X R5, RZ, RZ, RZ, P0, !PT ;  /* 0x000000ffff057210 */ /* 0x000fc600007fe4ff */
[----:B------:R-:W-:-:S04]  /*13d60*/  IMAD.WIDE.U32.X R4, R21, R15, R4, P1 ;  /* 0x0000000f15047225 */ /* 0x000fc800008e0404 */
[----:B------:R-:W-:Y:S01]  /*13d70*/  IMAD.MOV.U32 R21, RZ, RZ, R5 ;  /* 0x000000ffff157224 */ /* 0x000fe200078e0005 */
[----:B------:R-:W-:-:S07]  /*13d80*/  MOV R7, R4 ;  /* 0x0000000400077202 */ /* 0x000fce0000000f00 */
.L_x_580:
[----:B------:R-:W-:Y:S01]  /*13d90*/  ULDC UR8, c[0x0][0x154] ;  /* 0x0000550000087ab9 */ /* 0x000fe20000000800 */
[----:B------:R-:W3:Y:S01]  /*13da0*/  LDC R14, c[0x0][0x148] ;  /* 0x00005200ff0e7b82 */ /* 0x000ee20000000800 */
[----:B------:R-:W-:Y:S01]  /*13db0*/  FMUL R23, R23, UR8 ;  /* 0x0000000817177c20 */ /* 0x000fe20008400000 */
[----:B------:R-:W-:Y:S02]  /*13dc0*/  ISETP.NE.AND P2, PT, R22, 0x1, PT ;  /* 0x000000011600780c */ /* 0x000fe40003f45270 */
[----:B--2---:R-:W-:Y:S02]  /*13dd0*/  IADD3 R6, -R13, RZ, RZ ;  /* 0x000000ff0d067210 */ /* 0x004fe40007ffe1ff */
[----:B------:R-:W-:Y:S01]  /*13de0*/  SHF.R.U64 R13, R7, R18, R21 ;  /* 0x00000012070d7219 */ /* 0x000fe20000001215 */
[----:B------:R-:W2:Y:S01]  /*13df0*/  F2I.U32.TRUNC.NTZ R23, R23 ;  /* 0x0000001700177305 */ /* 0x000ea2000020f000 */
[----:B-1--4-:R-:W1:Y:S01]  /*13e00*/  LDC.64 R4, c[0x0][0x8c8] ;  /* 0x00023200ff047b82 */ /* 0x012e620000000a00 */
[----:B------:R-:W-:Y:S01]  /*13e10*/  IMAD R17, R20, R6, R17 ;  /* 0x0000000614117224 */ /* 0x000fe200078e0211 */
[----:B------:R-:W-:-:S02]  /*13e20*/  SHF.R.U32.HI R18, RZ, R18, R21 ;  /* 0x00000012ff127219 */ /* 0x000fc40000011615 */
[----:B------:R-:W-:-:S04]  /*13e30*/  IADD3 R21, P0, RZ, -R13, RZ ;  /* 0x8000000dff157210 */ /* 0x000fc80007f1e0ff */
[----:B------:R-:W4:Y:S01]  /*13e40*/  LDC R20, c[0x0][0x8c0] ;  /* 0x00023000ff147b82 */ /* 0x000f220000000800 */
[----:B------:R-:W-:Y:S02]  /*13e50*/  IADD3.X R7, RZ, ~R18, RZ, P0, !PT ;  /* 0x80000012ff077210 */ /* 0x000fe400007fe4ff */
[----:B--2---:R-:W-:-:S05]  /*13e60*/  IADD3 R15, -R23, RZ, RZ ;  /* 0x000000ff170f7210 */ /* 0x004fca0007ffe1ff */
[----:B------:R-:W2:Y:S01]  /*13e70*/  LDC R23, c[0x0][0x8b0] ;  /* 0x00022c00ff177b82 */ /* 0x000ea20000000800 */
[----:B---3--:R-:W-:Y:S01]  /*13e80*/  @P2 IMAD R17, R14, R15, R3 ;  /* 0x0000000f0e112224 */ /* 0x008fe200078e0203 */
[----:B------:R-:W-:-:S06]  /*13e90*/  MOV R3, R16 ;  /* 0x0000001000037202 */ /* 0x000fcc0000000f00 */
[----:B------:R-:W3:Y:S01]  /*13ea0*/  LDC.64 R14, c[0x0][0x8e8] ;  /* 0x00023a00ff0e7b82 */ /* 0x000ee20000000a00 */
[----:B-1----:R-:W-:-:S04]  /*13eb0*/  IMAD R6, R7, R4, RZ ;  /* 0x0000000407067224 */ /* 0x002fc800078e02ff */
[C---:B------:R-:W-:Y:S02]  /*13ec0*/  IMAD R7, R21.reuse, R5, R6 ;  /* 0x0000000515077224 */ /* 0x040fe400078e0206 */
[----:B------:R-:W-:Y:S01]  /*13ed0*/  IMAD.WIDE.U32 R4, R21, R4, R2 ;  /* 0x0000000415047225 */ /* 0x000fe200078e0002 */
[----:B------:R-:W1:Y:S03]  /*13ee0*/  LDC R6, c[0x0][0x900] ;  /* 0x00024000ff067b82 */ /* 0x000e660000000800 */
[----:B------:R-:W-:-:S05]  /*13ef0*/  IMAD.IADD R3, R5, 0x1, R7 ;  /* 0x0000000105037824 */ /* 0x000fca00078e0207 */
[-CC-:B----4-:R-:W-:Y:S01]  /*13f00*/  SHF.R.U64 R21, R4, R20.reuse, R3.reuse ;  /* 0x0000001404157219 */ /* 0x190fe20000001203 */
[----:B------:R-:W4:Y:S01]  /*13f10*/  LDC R25, c[0x0][0x8f0] ;  /* 0x00023c00ff197b82 */ /* 0x000f220000000800 */
[----:B------:R-:W-:-:S04]  /*13f20*/  SHF.R.U32.HI R4, RZ, R20, R3 ;  /* 0x00000014ff047219 */ /* 0x000fc80000011603 */
[-CC-:B--2---:R-:W-:Y:S02]  /*13f30*/  SHF.R.U64 R24, R21, R23.reuse, R4.reuse ;  /* 0x0000001715187219 */ /* 0x184fe40000001204 */
[----:B---3--:R-:W-:Y:S01]  /*13f40*/  ISETP.NE.U32.AND P0, PT, R14, RZ, PT ;  /* 0x000000ff0e00720c */ /* 0x008fe20003f05070 */
[----:B------:R-:W2:Y:S01]  /*13f50*/  LDC R20, c[0x0][0x8e0] ;  /* 0x00023800ff147b82 */ /* 0x000ea20000000800 */
[----:B------:R-:W-:Y:S02]  /*13f60*/  SHF.R.U32.HI R5, RZ, R23, R4 ;  /* 0x00000017ff057219 */ /* 0x000fe40000011604 */
[----:B------:R-:W-:Y:S02]  /*13f70*/  ISETP.NE.AND.EX P0, PT, R15, RZ, PT, P0 ;  /* 0x000000ff0f00720c */ /* 0x000fe40003f05300 */
[----:B-1----:R-:W-:-:S03]  /*13f80*/  SHF.R.U64 R23, R24, R6, R5 ;  /* 0x0000000618177219 */ /* 0x002fc60000001205 */
[----:B------:R-:W1:Y:S01]  /*13f90*/  LDC R18, c[0x0][0x8b8] ;  /* 0x00022e00ff127b82 */ /* 0x000e620000000800 */
[----:B------:R-:W-:Y:S02]  /*13fa0*/  SHF.R.U32.HI R27, RZ, R6, R5 ;  /* 0x00000006ff1b7219 */ /* 0x000fe40000011605 */
[----:B------:R-:W-:Y:S02]  /*13fb0*/  MOV R4, R23 ;  /* 0x0000001700047202 */ /* 0x000fe40000000f00 */
[----:B------:R-:W-:-:S03]  /*13fc0*/  MOV R5, R27 ;  /* 0x0000001b00057202 */ /* 0x000fc60000000f00 */
[----:B------:R-:W3:Y:S01]  /*13fd0*/  LDC R3, c[0x0][0x8a8] ;  /* 0x00022a00ff037b82 */ /* 0x000ee20000000800 */
[----:B----4-:R-:W-:Y:S05]  /*13fe0*/  @!P0 BRA `(.L_x_581) ;  /* 0x0000000000288947 */ /* 0x010fea0003800000 */
[----:B------:R-:W4:Y:S02]  /*13ff0*/  LDC R4, c[0x0][0x8f4] ;  /* 0x00023d00ff047b82 */ /* 0x000f240000000800 */
[----:B----4-:R-:W-:-:S04]  /*14000*/  IADD3 R5, P0, R23, R4, RZ ;  /* 0x0000000417057210 */ /* 0x010fc80007f1e0ff */
[----:B------:R-:W-:-:S05]  /*14010*/  IADD3.X R27, RZ, R27, RZ, P0, !PT ;  /* 0x0000001bff1b7210 */ /* 0x000fca00007fe4ff */
[----:B------:R-:W-:-:S04]  /*14020*/  IMAD.WIDE.U32 R6, R27, R14, RZ ;  /* 0x0000000e1b067225 */ /* 0x000fc800078e00ff */
[----:B------:R-:W-:-:S04]  /*14030*/  IMAD.WIDE.U32 R6, P0, R5, R15, R6 ;  /* 0x0000000f05067225 */ /* 0x000fc80007800006 */
[----:B------:R-:W-:-:S04]  /*14040*/  IMAD.WIDE.U32 R4, R5, R14, RZ ;  /* 0x0000000e05047225 */ /* 0x000fc800078e00ff */
[----:B------:R-:W-:Y:S01]  /*14050*/  IMAD.MOV.U32 R4, RZ, RZ, R7 ;  /* 0x000000ffff047224 */ /* 0x000fe200078e0007 */
[----:B------:R-:W-:Y:S02]  /*14060*/  IADD3 RZ, P1, R5, R6, RZ ;  /* 0x0000000605ff7210 */ /* 0x000fe40007f3e0ff */
[----:B------:R-:W-:-:S03]  /*14070*/  IADD3.X R5, RZ, RZ, RZ, P0, !PT ;  /* 0x000000ffff057210 */ /* 0x000fc600007fe4ff */
[----:B------:R-:W-:-:S08]  /*14080*/  IMAD.WIDE.U32.X R4, R27, R15, R4, P1 ;  /* 0x0000000f1b047225 */ /* 0x000fd000008e0404 */
.L_x_581:
[----:B------:R-:W-:Y:S02]  /*14090*/  SHF.R.U64 R25, R4, R25, R5 ;  /* 0x0000001904197219 */ /* 0x000fe40000001205 */
[----:B------:R-:W-:Y:S02]  /*140a0*/  LOP3.LUT R5, R24, R9, RZ, 0xc0, !PT ;  /* 0x0000000918057212 */ /* 0x000fe400078ec0ff */
[----:B------:R-:W-:Y:S02]  /*140b0*/  IADD3 R4, -R25, RZ, RZ ;  /* 0x000000ff19047210 */ /* 0x000fe40007ffe1ff */
[----:B------:R-:W-:Y:S01]  /*140c0*/  LOP3.LUT R21, R21, R8, RZ, 0xc0, !PT ;  /* 0x0000000815157212 */ /* 0x000fe200078ec0ff */
[----:B------:R-:W-:Y:S02]  /*140d0*/  IMAD R5, R0, R25, R5 ;  /* 0x0000001900057224 */ /* 0x000fe400078e0205 */
[----:B--2---:R-:W-:Y:S01]  /*140e0*/  IMAD R20, R4, R20, R23 ;  /* 0x0000001404147224 */ /* 0x004fe200078e0217 */
[----:B------:R-:W-:Y:S01]  /*140f0*/  MOV R4, 0x1 ;  /* 0x0000000100047802 */ /* 0x000fe20000000f00 */
[----:B-1----:R-:W-:-:S02]  /*14100*/  IMAD R17, R5, R18, R17 ;  /* 0x0000001205117224 */ /* 0x002fc400078e0211 */
[----:B---3--:R-:W-:Y:S01]  /*14110*/  IMAD R20, R20, R3, R21 ;  /* 0x0000000314147224 */ /* 0x008fe200078e0215 */
[----:B------:R-:W-:-:S04]  /*14120*/  MOV R3, R13 ;  /* 0x0000000d00037202 */ /* 0x000fc80000000f00 */
[----:B------:R-:W-:Y:S02]  /*14130*/  SEL R6, R20, R17, !P2 ;  /* 0x0000001114067207 */ /* 0x000fe40005000000 */
[----:B------:R-:W-:-:S07]  /*14140*/  SEL R7, R17, R20, !P2 ;  /* 0x0000001411077207 */ /* 0x000fce0005000000 */
.L_x_579:
[----:B------:R-:W-:-:S13]  /*14150*/  LOP3.LUT P0, RZ, R4, 0xff, RZ, 0xc0, !PT ;  /* 0x000000ff04ff7812 */ /* 0x000fda000780c0ff */
[----:B------:R-:W-:Y:S05]  /*14160*/  @P0 BRA `(.L_x_582) ;  /* 0xffffffe800e80947 */ /* 0x000fea000383ffff */
.L_x_526:
[----:B------:R-:W-:-:S13]  /*14170*/  ELECT P0, URZ, PT ;  /* 0x00000000003f782f */ /* 0x000fda0003800000 */
[----:B------:R-:W-:Y:S05]  /*14180*/  @!P0 BRA `(.L_x_10) ;  /* 0x0000001000548947 */ /* 0x000fea0003800000 */
[----:B------:R-:W-:-:S04]  /*14190*/  LOP3.LUT R19, R19, 0x2, RZ, 0xfc, !PT ;  /* 0x0000000213137812 */ /* 0x000fc800078efcff */
[----:B------:R-:W-:-:S13]  /*141a0*/  ISETP.NE.AND P1, PT, R19, 0x3, PT ;  /* 0x000000031300780c */ /* 0x000fda0003f25270 */
[----:B------:R-:W-:Y:S05]  /*141b0*/  @!P1 BRA `(.L_x_583) ;  /* 0x0000000000049947 */ /* 0x000fea0003800000 */
[----:B------:R-:W-:Y:S01]  /*141c0*/  BPT.TRAP 0x1 ;  /* 0x000000040000795c */ /* 0x000fe20000300000 */
.L_x_583:
[----:B-1----:R-:W-:Y:S01]  /*141d0*/  MOV R0, 0x400 ;  /* 0x0000040000007802 */ /* 0x002fe20000000f00 */
[----:B------:R-:W-:Y:S01]  /*141e0*/  IMAD.MOV.U32 R2, RZ, RZ, 0x1 ;  /* 0x00000001ff027424 */ /* 0x000fe200078e00ff */
[----:B------:R-:W-:-:S04]  /*141f0*/  MOV R3, UR37 ;  /* 0x0000002500037c02 */ /* 0x000fc80008000f00 */
[----:B------:R-:W-:Y:S02]  /*14200*/  LEA R0, R3, R0, 0x18 ;  /* 0x0000000003007211 */ /* 0x000fe400078ec0ff */
[----:B------:R-:W-:-:S04]  /*14210*/  SHF.L.U32 R3, R2, 0x1f, RZ ;  /* 0x0000001f02037819 */ /* 0x000fc800000006ff */
[----:B------:R-:W1:Y:S02]  /*14220*/  SYNCS.PHASECHK.TRANS64.TRYWAIT P0, [R0+URZ+0x60], R3 ;  /* 0x00006003000075a7 */ /* 0x000e64000800017f */
[----:B-1----:R-:W-:Y:S05]  /*14230*/  @!P0 BRA `(.L_x_584) ;  /* 0x0000001400d88947 */ /* 0x002fea0003800000 */
.L_x_626:
[----:B------:R-:W-:Y:S05]  /*14240*/  @!P1 BRA `(.L_x_585) ;  /* 0x0000000000049947 */ /* 0x000fea0003800000 */
[----:B------:R-:W-:Y:S01]  /*14250*/  BPT.TRAP 0x1 ;  /* 0x000000040000795c */ /* 0x000fe20000300000 */
.L_x_585:
[----:B------:R-:W1:Y:S02]  /*14260*/  SYNCS.PHASECHK.TRANS64.TRYWAIT P0, [R0+URZ+0x68], R3 ;  /* 0x00006803000075a7 */ /* 0x000e64000800017f */
[----:B-1----:R-:W-:Y:S05]  /*14270*/  @!P0 BRA `(.L_x_586) ;  /* 0x0000001400dc8947 */ /* 0x002fea0003800000 */
.L_x_627:
[----:B------:R-:W-:Y:S05]  /*14280*/  @!P1 BRA `(.L_x_587) ;  /* 0x0000000000049947 */ /* 0x000fea0003800000 */
[----:B------:R-:W-:Y:S01]  /*14290*/  BPT.TRAP 0x1 ;  /* 0x000000040000795c */ /* 0x000fe20000300000 */
.L_x_587:
[----:B------:R-:W1:Y:S02]  /*142a0*/  SYNCS.PHASECHK.TRANS64.TRYWAIT P0, [R0+URZ+0x70], R3 ;  /* 0x00007003000075a7 */ /* 0x000e64000800017f */
[----:B-1----:R-:W-:Y:S05]  /*142b0*/  @!P0 BRA `(.L_x_588) ;  /* 0x0000001400e08947 */ /* 0x002fea0003800000 */
.L_x_628:
[----:B------:R-:W-:Y:S05]  /*142c0*/  @!P1 BRA `(.L_x_589) ;  /* 0x0000000000049947 */ /* 0x000fea0003800000 */
[----:B------:R-:W-:Y:S01]  /*142d0*/  BPT.TRAP 0x1 ;  /* 0x000000040000795c */ /* 0x000fe20000300000 */
.L_x_589:
[----:B------:R-:W-:-:S04]  /*142e0*/  MOV R3, 0x1 ;  /* 0x0000000100037802 */ /* 0x000fc80000000f00 */
[----:B------:R-:W-:-:S07]  /*142f0*/  SHF.L.U32 R3, R3, 0x1f, RZ ;  /* 0x0000001f03037819 */ /* 0x000fce00000006ff */
.L_x_590:
[----:B------:R1:W1:Y:S02]  /*14300*/  SYNCS.PHASECHK.TRANS64.TRYWAIT P0, [R0+URZ+0x78], R3 ;  /* 0x00007803000075a7 */ /* 0x000264000800017f */
[----:B-1----:R-:W-:Y:S05]  /*14310*/  @!P0 NANOSLEEP.SYNCS 0x989680 ;  /* 0x009896800000895d */ /* 0x002fea0003900000 */
[----:B------:R-:W1:Y:S02]  /*14320*/  @!P0 SYNCS.PHASECHK.TRANS64 P0, [R0+URZ+0x78], R3 ;  /* 0x00007803000085a7 */ /* 0x000e64000800007f */
[----:B-1----:R-:W-:Y:S05]  /*14330*/  @P0 BRA `(.L_x_10) ;  /* 0x0000000c00e80947 */ /* 0x002fea0003800000 */
[----:B------:R-:W-:Y:S05]  /*14340*/  BRA `(.L_x_590) ;  /* 0xfffffffc00ec7947 */ /* 0x000fea000383ffff */
.L_x_521:
[----:B------:R-:W-:Y:S02]  /*14350*/  LOP3.LUT P0, RZ, R11, 0xff, RZ, 0xc0, !PT ;  /* 0x000000ff0bff7812 */ /* 0x000fe4000780c0ff */
[----:B------:R-:W-:Y:S02]  /*14360*/  MOV R10, 0x1 ;  /* 0x00000001000a7802 */ /* 0x000fe40000000f00 */
[----:B------:R-:W-:-:S09]  /*14370*/  MOV R0, RZ ;  /* 0x000000ff00007202 */ /* 0x000fd20000000f00 */
[----:B------:R-:W-:Y:S05]  /*14380*/  @!P0 BRA `(.L_x_591) ;  /* 0x0000000c00208947 */ /* 0x000fea0003800000 */
[----:B------:R-:W1:Y:S01]  /*14390*/  LDC R0, c[0x0][0x28c] ;  /* 0x0000a300ff007b82 */ /* 0x000e620000000800 */
[C---:B------:R-:W-:Y:S01]  /*143a0*/  LOP3.LUT P2, RZ, R18.reuse, 0x7f, RZ, 0xc0, !PT ;  /* 0x0000007f12ff7812 */ /* 0x040fe2000784c0ff */
[----:B------:R-:W-:Y:S01]  /*143b0*/  ULDC UR5, c[0x0][0x900] ;  /* 0x0002400000057ab9 */ /* 0x000fe20000000800 */
[----:B------:R-:W-:Y:S01]  /*143c0*/  LOP3.LUT P0, RZ, R18, 0x1f, RZ, 0xc0, !PT ;  /* 0x0000001f12ff7812 */ /* 0x000fe2000780c0ff */
[----:B------:R-:W-:Y:S01]  /*143d0*/  UMOV UR6, 0xffffffff ;  /* 0xffffffff00067882 */ /* 0x000fe20000000000 */
[----:B------:R-:W-:Y:S01]  /*143e0*/  BSSY B0, `(.L_x_591) ;  /* 0x00000c2000007945 */ /* 0x000fe20003800000 */
[----:B------:R-:W-:Y:S01]  /*143f0*/  USHF.L.U32 UR6, UR6, UR5, URZ ;  /* 0x0000000506067299 */ /* 0x000fe2000800063f */
[----:B------:R-:W-:Y:S01]  /*14400*/  IMAD.MOV.U32 R12, RZ, RZ, 0x1 ;  /* 0x00000001ff0c7424 */ /* 0x000fe200078e00ff */
[----:B------:R-:W-:Y:S01]  /*14410*/  LOP3.LUT R18, R17, 0x2, RZ, 0xfc, !PT ;  /* 0x0000000211127812 */ /* 0x000fe200078efcff */
[----:B------:R-:W-:Y:S01]  /*14420*/  ULDC UR4, c[0x0][0x8a8] ;  /* 0x00022a0000047ab9 */ /* 0x000fe20000000800 */
[----:B------:R-:W-:Y:S01]  /*14430*/  PLOP3.LUT P0, PT, P0, P2, PT, 0x8a, 0x0 ;  /* 0x000000000000781c */ /* 0x000fe20000705172 */
[----:B------:R-:W-:Y:S01]  /*14440*/  UMOV UR7, 0x1 ;  /* 0x0000000100077882 */ /* 0x000fe20000000000 */
[----:B------:R-:W-:Y:S01]  /*14450*/  MOV R10, 0x1 ;  /* 0x00000001000a7802 */ /* 0x000fe20000000f00 */
[----:B------:R-:W-:-:S02]  /*14460*/  UIADD3 UR15, UR4, -0x1, URZ ;  /* 0xffffffff040f7890 */ /* 0x000fc4000fffe03f */
[----:B------:R-:W-:Y:S02]  /*14470*/  USHF.L.U32 UR17, UR7, UR5, URZ ;  /* 0x0000000507117299 */ /* 0x000fe4000800063f */
[----:B------:R-:W-:Y:S01]  /*14480*/  ULOP3.LUT UR16, URZ, UR6, URZ, 0x33, !UPT ;  /* 0x000000063f107292 */ /* 0x000fe2000f8e333f */
[----:B------:R-:W-:Y:S01]  /*14490*/  ULDC.64 UR20, c[0x0][0x198] ;  /* 0x0000660000147ab9 */ /* 0x000fe20000000a00 */
[----:B-1----:R-:W-:-:S04]  /*144a0*/  IADD3 R0, R0, 0x3f, RZ ;  /* 0x0000003f00007810 */ /* 0x002fc80007ffe0ff */
[----:B------:R-:W-:-:S04]  /*144b0*/  SHF.R.S32.HI R5, RZ, 0x1f, R0 ;  /* 0x0000001fff057819 */ /* 0x000fc80000011400 */
[----:B------:R-:W-:Y:S02]  /*144c0*/  LEA.HI R5, R5, R0, RZ, 0x6 ;  /* 0x0000000005057211 */ /* 0x000fe400078f30ff */
[----:B------:R-:W-:Y:S02]  /*144d0*/  MOV R0, RZ ;  /* 0x000000ff00007202 */ /* 0x000fe40000000f00 */
[----:B------:R-:W-:-:S04]  /*144e0*/  SHF.R.S32.HI R11, RZ, 0x6, R5 ;  /* 0x00000006ff0b7819 */ /* 0x000fc80000011405 */
[----:B------:R-:W-:-:S07]  /*144f0*/  IADD3 R13, R11, 0x1, RZ ;  /* 0x000000010b0d7810 */ /* 0x000fce0007ffe0ff */
.L_x_603:
[----:B------:R-:W-:-:S03]  /*14500*/  UMOV UR4, 0xffffffff ;  /* 0xffffffff00047882 */ /* 0x000fc60000000000 */
[----:B------:R-:W-:Y:S05]  /*14510*/  BRA.DIV UR4, `(.L_x_592) ;  /* 0x00000016045c7947 */ /* 0x000fea000b800000 */
[----:B------:R-:W-:-:S13]  /*14520*/  ELECT P6, URZ, PT ;  /* 0x00000000003f782f */ /* 0x000fda00038c0000 */
.L_x_631:
[----:B------:R-:W1:Y:S01]  /*14530*/  LDC R4, c[0x0][0x28c] ;  /* 0x0000a300ff047b82 */ /* 0x000e620000000800 */
[----:B------:R-:W-:Y:S01]  /*14540*/  BSSY B1, `(.L_x_593) ;  /* 0x0000037000017945 */ /* 0x000fe20003800000 */
[----:B-1----:R-:W-:-:S13]  /*14550*/  ISETP.LT.OR P6, PT, R4, 0x1, !P6 ;  /* 0x000000010400780c */ /* 0x002fda00077c1670 */
[----:B------:R-:W-:Y:S05]  /*14560*/  @P6 BRA `(.L_x_594) ;  /* 0x0000000000d06947 */ /* 0x000fea0003800000 */
[----:B------:R-:W-:Y:S01]  /*14570*/  SHF.L.U32 R9, R6, 0x7, RZ ;  /* 0x0000000706097819 */ /* 0x000fe200000006ff */
[----:B------:R-:W-:Y:S01]  /*14580*/  IMAD.SHL.U32 R14, R7, 0x100, RZ ;  /* 0x00000100070e7824 */ /* 0x000fe200078e00ff */
[----:B------:R-:W-:Y:S02]  /*14590*/  MOV R19, RZ ;  /* 0x000000ff00137202 */ /* 0x000fe40000000f00 */
[----:B------:R-:W-:Y:S02]  /*145a0*/  MOV R4, R13 ;  /* 0x0000000d00047202 */ /* 0x000fe40000000f00 */
[----:B------:R-:W-:Y:S02]  /*145b0*/  MOV R5, R10 ;  /* 0x0000000a00057202 */ /* 0x000fe40000000f00 */
[----:B------:R-:W-:-:S07]  /*145c0*/  MOV R6, R0 ;  /* 0x0000000000067202 */ /* 0x000fce0000000f00 */
.L_x_598:
[----:B------:R-:W1:Y:S01]  /*145d0*/  S2R R8, SR_CgaCtaId ;  /* 0x0000000000087919 */ /* 0x000e620000008800 */
[----:B------:R-:W-:-:S04]  /*145e0*/  MOV R7, 0x400 ;  /* 0x0000040000077802 */ /* 0x000fc80000000f00 */
[----:B-1----:R-:W-:Y:S02]  /*145f0*/  LEA R15, R8, R7, 0x18 ;  /* 0x00000007080f7211 */ /* 0x002fe400078ec0ff */
[----:B------:R-:W-:Y:S01]  /*14600*/  SHF.L.U32 R7, R5, 0x1f, RZ ;  /* 0x0000001f05077819 */ /* 0x000fe200000006ff */
[----:B------:R-:W1:Y:S02]  /*14610*/  @!P2 LDC R8, c[0x0][0x500] ;  /* 0x00014000ff08ab82 */ /* 0x000e640000000800 */
[----:B------:R-:W-:-:S04]  /*14620*/  IMAD R20, R6, 0x8, R15 ;  /* 0x0000000806147824 */ /* 0x000fc800078e020f */
[----:B------:R-:W2:Y:S02]  /*14630*/  SYNCS.PHASECHK.TRANS64.TRYWAIT P1, [R20+URZ+0x20], R7 ;  /* 0x00002007140075a7 */ /* 0x000ea4000802017f */
[----:B--2---:R-:W-:Y:S05]  /*14640*/  @!P1 BRA `(.L_x_595) ;  /* 0x0000001400309947 */ /* 0x004fea0003800000 */
.L_x_632:
[----:B--2---:R-:W-:Y:S01]  /*14650*/  PRMT R7, R18, 0x9910, RZ ;  /* 0x0000991012077816 */ /* 0x004fe200000000ff */
[----:B-1----:R1:W-:Y:S03]  /*14660*/  @!P2 SYNCS.ARRIVE.TRANS64 RZ, [R20+URZ], R8 ;  /* 0x0000000814ffa9a7 */ /* 0x0023e6000800003f */
[----:B------:R-:W-:-:S13]  /*14670*/  ISETP.NE.AND P1, PT, R7, 0x2, PT ;  /* 0x000000020700780c */ /* 0x000fda0003f25270 */
[----:B-1----:R-:W-:Y:S05]  /*14680*/  @P1 BRA `(.L_x_596) ;  /* 0x0000000000041947 */ /* 0x002fea0003800000 */
[----:B------:R-:W-:Y:S01]  /*14690*/  BPT.TRAP 0x1 ;  /* 0x000000040000795c */ /* 0x000fe20000300000 */
.L_x_596:
[----:B------:R-:W-:Y:S05]  /*146a0*/  @P0 BRA `(.L_x_597) ;  /* 0x0000000000040947 */ /* 0x000fea0003800000 */
[----:B------:R-:W-:Y:S01]  /*146b0*/  BPT.TRAP 0x1 ;  /* 0x000000040000795c */ /* 0x000fe20000300000 */
.L_x_597:
[CC--:B------:R-:W-:Y:S01]  /*146c0*/  LEA R7, R6.reuse, R15.reuse, 0xf ;  /* 0x0000000f06077211 */ /* 0x0c0fe200078e78ff */
[----:B------:R-:W-:Y:S01]  /*146d0*/  UIADD3 UR4, UP0, UR20, 0xf0, URZ ;  /* 0x000000f014047890 */ /* 0x000fe2000ff1e03f */
[----:B------:R-:W-:Y:S01]  /*146e0*/  LEA R15, R6, R15, 0xe ;  /* 0x0000000f060f7211 */ /* 0x000fe200078e70ff */
[----:B------:R-:W-:Y:S01]  /*146f0*/  UIADD3 UR22, UP1, UR20, 0x1f0, URZ ;  /* 0x000001f014167890 */ /* 0x000fe2000ff3e03f */
[----:B------:R-:W-:Y:S01]  /*14700*/  R2UR UR5, R7 ;  /* 0x00000000070572ca */ /* 0x000fe200000e0000 */
[----:B------:R-:W-:Y:S01]  /*14710*/  UMOV UR6, 0x0 ;  /* 0x0000000000067882 */ /* 0x000fe20000000000 */
[----:B------:R-:W-:Y:S01]  /*14720*/  R2UR UR8, R15 ;  /* 0x000000000f0872ca */ /* 0x000fe200000e0000 */
[----:B------:R-:W-:Y:S01]  /*14730*/  UIADD3.X UR23, URZ, UR21, URZ, UP1, !UPT ;  /* 0x000000153f177290 */ /* 0x000fe20008ffe43f */
[----:B------:R-:W-:Y:S01]  /*14740*/  R2UR UR9, R20 ;  /* 0x00000000140972ca */ /* 0x000fe200000e0000 */
[----:B------:R-:W-:Y:S01]  /*14750*/  UMOV UR7, 0x10000000 ;  /* 0x1000000000077882 */ /* 0x000fe20000000000 */
[----:B------:R-:W-:-:S02]  /*14760*/  R2UR UR11, R14 ;  /* 0x000000000e0b72ca */ /* 0x000fc400000e0000 */
[C---:B------:R-:W-:Y:S01]  /*14770*/  R2UR UR10, R19.reuse ;  /* 0x00000000130a72ca */ /* 0x040fe200000e0000 */
[----:B------:R-:W-:Y:S01]  /*14780*/  VIADD R19, R19, 0x40 ;  /* 0x0000004013137836 */ /* 0x000fe20000000000 */
[----:B------:R-:W-:Y:S02]  /*14790*/  R2UR UR12, R3 ;  /* 0x00000000030c72ca */ /* 0x000fe400000e0000 */
[----:B------:R-:W-:Y:S01]  /*147a0*/  IADD3 R4, R4, -0x1, RZ ;  /* 0xffffffff04047810 */ /* 0x000fe20007ffe0ff */
[----:B------:R-:W-:Y:S01]  /*147b0*/  UIADD3 UR13, UR5, 0x8400, URZ ;  /* 0x00008400050d7890 */ /* 0x000fe2000fffe03f */
[----:B------:R-:W-:Y:S01]  /*147c0*/  R2UR UR18, R9 ;  /* 0x00000000091272ca */ /* 0x000fe200000e0000 */
[----:B------:R-:W-:Y:S01]  /*147d0*/  UIADD3.X UR5, URZ, UR21, URZ, UP0, !UPT ;  /* 0x000000153f057290 */ /* 0x000fe200087fe43f */
[----:B------:R-:W-:Y:S01]  /*147e0*/  ISETP.GT.AND P3, PT, R4, 0x1, PT ;  /* 0x000000010400780c */ /* 0x000fe20003f64270 */
[----:B------:R-:W-:Y:S01]  /*147f0*/  UIADD3 UR14, UR8, 0x28400, URZ ;  /* 0x00028400080e7890 */ /* 0x000fe2000fffe03f */
[----:B------:R-:W-:-:S02]  /*14800*/  IADD3 R6, R6, 0x1, RZ ;  /* 0x0000000106067810 */ /* 0x000fc40007ffe0ff */
[----:B------:R-:W-:Y:S02]  /*14810*/  UMOV UR8, UR13 ;  /* 0x0000000d00087c82 */ /* 0x000fe40008000000 */
[C---:B------:R-:W-:Y:S02]  /*14820*/  ISETP.NE.AND P1, PT, R6.reuse, 0x4, PT ;  /* 0x000000040600780c */ /* 0x040fe40003f25270 */
[----:B------:R1:W-:Y:S02]  /*14830*/  UTMALDG.3D [UR8], [UR4], desc[UR6] ;  /* 0x00000608040075b4 */ /* 0x0003e40008011000 */
[----:B------:R-:W-:Y:S02]  /*14840*/  SEL R8, RZ, 0x1, P1 ;  /* 0x00000001ff087807 */ /* 0x000fe40000800000 */
[----:B------:R-:W-:Y:S02]  /*14850*/  SEL R6, R6, RZ, P1 ;  /* 0x000000ff06067207 */ /* 0x000fe40000800000 */
[----:B------:R-:W-:Y:S01]  /*14860*/  LOP3.LUT R5, R5, R8, RZ, 0x3c, !PT ;  /* 0x0000000805057212 */ /* 0x000fe200078e3cff */
[----:B-1----:R-:W-:Y:S01]  /*14870*/  UMOV UR8, UR14 ;  /* 0x0000000e00087c82 */ /* 0x002fe20008000000 */
[----:B------:R-:W-:-:S02]  /*14880*/  UMOV UR11, UR18 ;  /* 0x00000012000b7c82 */ /* 0x000fc40008000000 */
[----:B------:R1:W-:Y:S02]  /*14890*/  UTMALDG.3D [UR8], [UR22], desc[UR6] ;  /* 0x00000608160075b4 */ /* 0x0003e40008011000 */
[----:B-1----:R-:W-:Y:S05]  /*148a0*/  @P3 BRA `(.L_x_598) ;  /* 0xfffffffc00483947 */ /* 0x002fea000383ffff */
.L_x_594:
[----:B------:R-:W-:Y:S05]  /*148b0*/  BSYNC B1 ;  /* 0x0000000000017941 */ /* 0x000fea0003800000 */
.L_x_593:
[----:B------:R-:W-:Y:S01]  /*148c0*/  LOP3.LUT P3, RZ, R12, 0xff, RZ, 0xc0, !PT ;  /* 0x000000ff0cff7812 */ /* 0x000fe2000786c0ff */
[----:B------:R-:W-:Y:S01]  /*148d0*/  ULDC.64 UR4, c[0x0][0x8f8] ;  /* 0x00023e0000047ab9 */ /* 0x000fe20000000a00 */
[----:B------:R-:W-:Y:S01]  /*148e0*/  IADD3 R0, R11, R0, RZ ;  /* 0x000000000b007210 */ /* 0x000fe20007ffe0ff */
[----:B------:R-:W-:Y:S01]  /*148f0*/  BSSY B1, `(.L_x_599) ;  /* 0x000006e000017945 */ /* 0x000fe20003800000 */
[----:B------:R-:W-:Y:S02]  /*14900*/  IADD3 R2, P4, R2, UR40, RZ ;  /* 0x0000002802027c10 */ /* 0x000fe4000ff9e0ff */
[----:B------:R-:W-:Y:S02]  /*14910*/  SHF.R.U32.HI R3, RZ, 0x2, R0 ;  /* 0x00000002ff037819 */ /* 0x000fe40000011600 */
[----:B------:R-:W-:Y:S02]  /*14920*/  ISETP.GT.U32.AND P1, PT, R0, 0x3, PT ;  /* 0x000000030000780c */ /* 0x000fe40003f24070 */
[----:B------:R-:W-:-:S02]  /*14930*/  LOP3.LUT R3, R3, 0x1, RZ, 0xc0, !PT ;  /* 0x0000000103037812 */ /* 0x000fc400078ec0ff */
[----:B------:R-:W-:Y:S01]  /*14940*/  ISETP.LT.U32.AND P1, PT, R11, 0x4, P1 ;  /* 0x000000040b00780c */ /* 0x000fe20000f21070 */
[----:B------:R-:W1:Y:S01]  /*14950*/  @P3 S2R R5, SR_CgaCtaId ;  /* 0x0000000000053919 */ /* 0x000e620000008800 */
[----:B------:R-:W-:Y:S02]  /*14960*/  @P3 MOV R4, 0x400 ;  /* 0x0000040000043802 */ /* 0x000fe40000000f00 */
[----:B------:R-:W-:Y:S02]  /*14970*/  IADD3.X R16, R16, UR38, RZ, P4, !PT ;  /* 0x0000002610107c10 */ /* 0x000fe4000a7fe4ff */
[----:B------:R-:W-:Y:S02]  /*14980*/  ISETP.GE.U32.AND P4, PT, R2, UR4, PT ;  /* 0x0000000402007c0c */ /* 0x000fe4000bf86070 */
[----:B------:R-:W-:Y:S02]  /*14990*/  MOV R7, 0xffffffff ;  /* 0xffffffff00077802 */ /* 0x000fe40000000f00 */
[----:B------:R-:W-:-:S02]  /*149a0*/  MOV R6, 0xffffffff ;  /* 0xffffffff00067802 */ /* 0x000fc40000000f00 */
[----:B------:R-:W-:Y:S02]  /*149b0*/  LOP3.LUT R0, R0, 0x3, RZ, 0xc0, !PT ;  /* 0x0000000300007812 */ /* 0x000fe400078ec0ff */
[----:B------:R-:W-:Y:S02]  /*149c0*/  PRMT R12, RZ, 0x7610, R12 ;  /* 0x00007610ff0c7816 */ /* 0x000fe4000000000c */
[----:B-1----:R-:W-:-:S04]  /*149d0*/  @P3 LEA R4, R5, R4, 0x18 ;  /* 0x0000000405043211 */ /* 0x002fc800078ec0ff */
[----:B------:R1:W-:Y:S01]  /*149e0*/  @P3 SYNCS.ARRIVE.TRANS64.A1T0 RZ, [R4+URZ+0x88], RZ ;  /* 0x000088ff04ff39a7 */ /* 0x0003e2000810003f */
[----:B------:R-:W-:Y:S02]  /*149f0*/  ISETP.NE.U32.AND P3, PT, R3, 0x1, PT ;  /* 0x000000010300780c */ /* 0x000fe40003f65070 */
[----:B------:R-:W-:Y:S02]  /*14a00*/  SEL R3, RZ, 0x1, !P1 ;  /* 0x00000001ff037807 */ /* 0x000fe40004800000 */
[----:B------:R-:W-:Y:S02]  /*14a10*/  ISETP.GE.U32.AND.EX P1, PT, R16, UR5, PT, P4 ;  /* 0x0000000510007c0c */ /* 0x000fe4000bf26140 */
[----:B------:R-:W-:-:S04]  /*14a20*/  ISETP.GT.U32.AND P3, PT, R11, 0x3, !P3 ;  /* 0x000000030b00780c */ /* 0x000fc80005f64070 */
[----:B-1----:R-:W-:-:S04]  /*14a30*/  SEL R4, RZ, 0x1, !P3 ;  /* 0x00000001ff047807 */ /* 0x002fc80005800000 */
[----:B------:R-:W-:Y:S02]  /*14a40*/  LOP3.LUT R10, R4, R10, R3, 0x96, !PT ;  /* 0x0000000a040a7212 */ /* 0x000fe400078e9603 */
[----:B------:R-:W-:Y:S02]  /*14a50*/  MOV R3, 0xffffffff ;  /* 0xffffffff00037802 */ /* 0x000fe40000000f00 */
[----:B------:R-:W-:Y:S01]  /*14a60*/  PRMT R4, RZ, 0x7610, R4 ;  /* 0x00007610ff047816 */ /* 0x000fe20000000004 */
[----:B------:R-:W-:Y:S06]  /*14a70*/  @P1 BRA `(.L_x_600) ;  /* 0x0000000400541947 */ /* 0x000fec0003800000 */
[----:B------:R-:W-:Y:S01]  /*14a80*/  ULDC.64 UR4, c[0x0][0x8d0] ;  /* 0x0002340000047ab9 */ /* 0x000fe20000000a00 */
[----:B------:R-:W1:Y:S01]  /*14a90*/  S2R R15, SR_CTAID.X ;  /* 0x00000000000f7919 */ /* 0x000e620000002500 */
[----:B------:R-:W-:Y:S01]  /*14aa0*/  ISETP.NE.U32.AND P1, PT, RZ, UR4, PT ;  /* 0x00000004ff007c0c */ /* 0x000fe2000bf25070 */
[----:B------:R-:W-:Y:S01]  /*14ab0*/  ULDC UR7, c[0x0][0x8d8] ;  /* 0x0002360000077ab9 */ /* 0x000fe20000000800 */
[----:B------:R-:W-:Y:S01]  /*14ac0*/  IMAD.MOV.U32 R4, RZ, RZ, R2 ;  /* 0x000000ffff047224 */ /* 0x000fe200078e0002 */
[----:B------:R-:W2:Y:S01]  /*14ad0*/  S2R R14, SR_CTAID.Y ;  /* 0x00000000000e7919 */ /* 0x000ea20000002600 */
[----:B------:R-:W-:Y:S02]  /*14ae0*/  ISETP.NE.AND.EX P1, PT, RZ, UR5, PT, P1 ;  /* 0x00000005ff007c0c */ /* 0x000fe4000bf25310 */
[----:B------:R-:W-:-:S11]  /*14af0*/  MOV R5, R16 ;  /* 0x0000001000057202 */ /* 0x000fd60000000f00 */
[----:B------:R-:W-:Y:S05]  /*14b00*/  @!P1 BRA `(.L_x_601) ;  /* 0x0000000000289947 */ /* 0x000fea0003800000 */
[----:B------:R-:W-:Y:S02]  /*14b10*/  ULDC UR6, c[0x0][0x8dc] ;  /* 0x0002370000067ab9 */ /* 0x000fe40000000800 */
[----:B------:R-:W-:-:S04]  /*14b20*/  IADD3 R9, P1, R2, UR6, RZ ;  /* 0x0000000602097c10 */ /* 0x000fc8000ff3e0ff */
[----:B------:R-:W-:-:S05]  /*14b30*/  IADD3.X R3, RZ, R16, RZ, P1, !PT ;  /* 0x00000010ff037210 */ /* 0x000fca0000ffe4ff */
[----:B------:R-:W-:-:S04]  /*14b40*/  IMAD.WIDE.U32 R6, R3, UR4, RZ ;  /* 0x0000000403067c25 */ /* 0x000fc8000f8e00ff */
[----:B------:R-:W-:-:S04]  /*14b50*/  IMAD.WIDE.U32 R6, P1, R9, UR5, R6 ;  /* 0x0000000509067c25 */ /* 0x000fc8000f820006 */
[----:B------:R-:W-:Y:S01]  /*14b60*/  IMAD.WIDE.U32 R8, R9, UR4, RZ ;  /* 0x0000000409087c25 */ /* 0x000fe2000f8e00ff */
[----:B------:R-:W-:Y:S02]  /*14b70*/  IADD3.X R5, RZ, RZ, RZ, P1, !PT ;  /* 0x000000ffff057210 */ /* 0x000fe40000ffe4ff */
[----:B------:R-:W-:Y:S02]  /*14b80*/  MOV R4, R7 ;  /* 0x0000000700047202 */ /* 0x000fe40000000f00 */
[----:B------:R-:W-:-:S05]  /*14b90*/  IADD3 RZ, P1, R9, R6, RZ ;  /* 0x0000000609ff7210 */ /* 0x000fca0007f3e0ff */
[----:B------:R-:W-:-:S08]  /*14ba0*/  IMAD.WIDE.U32.X R4, R3, UR5, R4, P1 ;  /* 0x0000000503047c25 */ /* 0x000fd000088e0404 */
.L_x_601:
[--C-:B------:R-:W-:Y:S01]  /*14bb0*/  SHF.R.U64 R8, R4, UR7, R5.reuse ;  /* 0x0000000704087c19 */ /* 0x100fe20008001205 */
[----:B------:R-:W-:Y:S01]  /*14bc0*/  ULDC.64 UR4, c[0x0][0x8c8] ;  /* 0x0002320000047ab9 */ /* 0x000fe20000000a00 */
[----:B------:R-:W-:Y:S01]  /*14bd0*/  SHF.R.U32.HI R3, RZ, UR7, R5 ;  /* 0x00000007ff037c19 */ /* 0x000fe20008011605 */
[----:B------:R-:W-:Y:S01]  /*14be0*/  ULDC.64 UR8, c[0x0][0x8e8] ;  /* 0x00023a0000087ab9 */ /* 0x000fe20000000a00 */
[----:B------:R-:W-:Y:S01]  /*14bf0*/  IADD3 R7, P1, RZ, -R8, RZ ;  /* 0x80000008ff077210 */ /* 0x000fe20007f3e0ff */
[----:B------:R-:W3:Y:S01]  /*14c00*/  LDC R19, c[0x0][0x148] ;  /* 0x00005200ff137b82 */ /* 0x000ee20000000800 */
[----:B-1----:R-:W-:Y:S01]  /*14c10*/  I2FP.F32.U32 R9, R15 ;  /* 0x0000000f00097245 */ /* 0x002fe20000201000 */
[----:B------:R-:W-:Y:S02]  /*14c20*/  ULDC UR6, c[0x0][0x8b0] ;  /* 0x00022c0000067ab9 */ /* 0x000fe40000000800 */
[----:B------:R-:W-:Y:S01]  /*14c30*/  IMAD.X R3, RZ, RZ, ~R3, P1 ;  /* 0x000000ffff037224 */ /* 0x000fe200008e0e03 */
[----:B------:R-:W-:-:S03]  /*14c40*/  ISETP.NE.U32.AND P1, PT, RZ, UR8, PT ;  /* 0x00000008ff007c0c */ /* 0x000fc6000bf25070 */
[----:B------:R-:W-:Y:S01]  /*14c50*/  IMAD R6, R3, UR4, RZ ;  /* 0x0000000403067c24 */ /* 0x000fe2000f8e02ff */
[----:B------:R-:W-:Y:S02]  /*14c60*/  MOV R3, R16 ;  /* 0x0000001000037202 */ /* 0x000fe40000000f00 */
[----:B------:R-:W-:Y:S01]  /*14c70*/  ISETP.NE.AND.EX P1, PT, RZ, UR9, PT, P1 ;  /* 0x00000009ff007c0c */ /* 0x000fe2000bf25310 */
[----:B------:R-:W-:Y:S01]  /*14c80*/  IMAD.WIDE.U32 R4, R7, UR4, R2 ;  /* 0x0000000407047c25 */ /* 0x000fe2000f8e0002 */
[----:B------:R-:W-:-:S03]  /*14c90*/  ULDC UR4, c[0x0][0x150] ;  /* 0x0000540000047ab9 */ /* 0x000fc60000000800 */
[----:B------:R-:W-:Y:S01]  /*14ca0*/  FMUL R9, R9, UR4 ;  /* 0x0000000409097c20 */ /* 0x000fe20008400000 */
[----:B------:R-:W-:Y:S01]  /*14cb0*/  IMAD R3, R7, UR5, R6 ;  /* 0x0000000507037c24 */ /* 0x000fe2000f8e0206 */
[----:B------:R-:W-:Y:S01]  /*14cc0*/  ULDC UR4, c[0x0][0x8c0] ;  /* 0x0002300000047ab9 */ /* 0x000fe20000000800 */
[----:B------:R-:W1:Y:S01]  /*14cd0*/  LDC R6, c[0x0][0x144] ;  /* 0x00005100ff067b82 */ /* 0x000e620000000800 */
[----:B------:R-:W-:Y:S02]  /*14ce0*/  ULDC UR5, c[0x0][0x154] ;  /* 0x0000550000057ab9 */ /* 0x000fe40000000800 */
[----:B------:R-:W-:Y:S01]  /*14cf0*/  IADD3 R5, R5, R3, RZ ;  /* 0x0000000305057210 */ /* 0x000fe20007ffe0ff */
[----:B------:R-:W4:Y:S03]  /*14d00*/  F2I.U32.TRUNC.NTZ R9, R9 ;  /* 0x0000000900097305 */ /* 0x000f26000020f000 */
[----:B------:R-:W-:-:S02]  /*14d10*/  SHF.R.U64 R3, R4, UR4, R5 ;  /* 0x0000000404037c19 */ /* 0x000fc40008001205 */
[----:B--2---:R-:W-:-:S05]  /*14d20*/  I2FP.F32.U32 R4, R14 ;  /* 0x0000000e00047245 */ /* 0x004fca0000201000 */
[----:B------:R-:W-:Y:S01]  /*14d30*/  FMUL R21, R4, UR5 ;  /* 0x0000000504157c20 */ /* 0x000fe20008400000 */
[----:B------:R-:W-:Y:S01]  /*14d40*/  SHF.R.U32.HI R4, RZ, UR4, R5 ;  /* 0x00000004ff047c19 */ /* 0x000fe20008011605 */
[----:B------:R-:W-:-:S03]  /*14d50*/  ULDC UR4, c[0x0][0x900] ;  /* 0x0002400000047ab9 */ /* 0x000fc60000000800 */
[--C-:B------:R-:W-:Y:S01]  /*14d60*/  SHF.R.U32.HI R5, RZ, UR6, R4.reuse ;  /* 0x00000006ff057c19 */ /* 0x100fe20008011604 */
[----:B------:R-:W2:Y:S01]  /*14d70*/  F2I.U32.TRUNC.NTZ R21, R21 ;  /* 0x0000001500157305 */ /* 0x000ea2000020f000 */
[----:B------:R-:W-:Y:S02]  /*14d80*/  SHF.R.U64 R20, R3, UR6, R4 ;  /* 0x0000000603147c19 */ /* 0x000fe40008001204 */
[----:B----4-:R-:W-:Y:S02]  /*14d90*/  IADD3 R4, -R9, RZ, RZ ;  /* 0x000000ff09047210 */ /* 0x010fe40007ffe1ff */
[--C-:B------:R-:W-:Y:S02]  /*14da0*/  SHF.R.U32.HI R23, RZ, UR4, R5.reuse ;  /* 0x00000004ff177c19 */ /* 0x100fe40008011605 */
[----:B------:R-:W-:Y:S01]  /*14db0*/  SHF.R.U64 R9, R20, UR4, R5 ;  /* 0x0000000414097c19 */ /* 0x000fe20008001205 */
[----:B-1----:R-:W-:Y:S02]  /*14dc0*/  IMAD R15, R6, R4, R15 ;  /* 0x00000004060f7224 */ /* 0x002fe400078e020f */
[----:B------:R-:W-:Y:S01]  /*14dd0*/  IMAD.MOV.U32 R5, RZ, RZ, R23 ;  /* 0x000000ffff057224 */ /* 0x000fe200078e0017 */
[----:B------:R-:W-:Y:S01]  /*14de0*/  MOV R4, R9 ;  /* 0x0000000900047202 */ /* 0x000fe20000000f00 */
[----:B--23--:R-:W-:Y:S06]  /*14df0*/  @!P1 BRA `(.L_x_602) ;  /* 0x0000000000289947 */ /* 0x00cfec0003800000 */
[----:B------:R-:W-:Y:S02]  /*14e00*/  ULDC UR4, c[0x0][0x8f4] ;  /* 0x00023d0000047ab9 */ /* 0x000fe40000000800 */
[----:B------:R-:W-:-:S04]  /*14e10*/  IADD3 R5, P1, R9, UR4, RZ ;  /* 0x0000000409057c10 */ /* 0x000fc8000ff3e0ff */
[----:B------:R-:W-:-:S05]  /*14e20*/  IADD3.X R23, RZ, R23, RZ, P1, !PT ;  /* 0x00000017ff177210 */ /* 0x000fca0000ffe4ff */
[----:B------:R-:W-:-:S04]  /*14e30*/  IMAD.WIDE.U32 R6, R23, UR8, RZ ;  /* 0x0000000817067c25 */ /* 0x000fc8000f8e00ff */
[----:B------:R-:W-:-:S04]  /*14e40*/  IMAD.WIDE.U32 R6, P1, R5, UR9, R6 ;  /* 0x0000000905067c25 */ /* 0x000fc8000f820006 */
[----:B------:R-:W-:Y:S01]  /*14e50*/  IMAD.WIDE.U32 R4, R5, UR8, RZ ;  /* 0x0000000805047c25 */ /* 0x000fe2000f8e00ff */
[----:B------:R-:W-:-:S04]  /*14e60*/  MOV R4, R7 ;  /* 0x0000000700047202 */ /* 0x000fc80000000f00 */
[----:B------:R-:W-:Y:S02]  /*14e70*/  IADD3 RZ, P3, R5, R6, RZ ;  /* 0x0000000605ff7210 */ /* 0x000fe40007f7e0ff */
[----:B------:R-:W-:-:S03]  /*14e80*/  IADD3.X R5, RZ, RZ, RZ, P1, !PT ;  /* 0x000000ffff057210 */ /* 0x000fc60000ffe4ff */
[----:B------:R-:W-:-:S08]  /*14e90*/  IMAD.WIDE.U32.X R4, R23, UR9, R4, P3 ;  /* 0x0000000917047c25 */ /* 0x000fd000098e0404 */
.L_x_602:
[----:B------:R-:W-:Y:S01]  /*14ea0*/  ISETP.NE.AND P1, PT, R22, 0x1, PT ;  /* 0x000000011600780c */ /* 0x000fe20003f25270 */
[----:B------:R-:W-:Y:S01]  /*14eb0*/  ULDC UR4, c[0x0][0x8f0] ;  /* 0x00023c0000047ab9 */ /* 0x000fe20000000800 */
[----:B------:R-:W-:Y:S01]  /*14ec0*/  IADD3 R21, -R21, RZ, RZ ;  /* 0x000000ff15157210 */ /* 0x000fe20007ffe1ff */
[----:B------:R-:W-:Y:S01]  /*14ed0*/  ULDC UR5, c[0x0][0x8b8] ;  /* 0x00022e0000057ab9 */ /* 0x000fe20000000800 */
[----:B------:R-:W-:Y:S01]  /*14ee0*/  SHF.R.U64 R5, R4, UR4, R5 ;  /* 0x0000000404057c19 */ /* 0x000fe20008001205 */
[----:B------:R-:W-:Y:S01]  /*14ef0*/  ULDC UR4, c[0x0][0x8e0] ;  /* 0x0002380000047ab9 */ /* 0x000fe20000000800 */
[----:B------:R-:W-:-:S03]  /*14f00*/  LOP3.LUT R20, R20, UR16, RZ, 0xc0, !PT ;  /* 0x0000001014147c12 */ /* 0x000fc6000f8ec0ff */
[----:B------:R-:W-:Y:S02]  /*14f10*/  IMAD.MOV R4, RZ, RZ, -R5 ;  /* 0x000000ffff047224 */ /* 0x000fe400078e0a05 */
[----:B------:R-:W-:Y:S02]  /*14f20*/  IMAD R20, R5, UR17, R20 ;  /* 0x0000001105147c24 */ /* 0x000fe4000f8e0214 */
[----:B------:R-:W-:Y:S01]  /*14f30*/  @P1 IMAD R15, R19, R21, R14 ;  /* 0x00000015130f1224 */ /* 0x000fe200078e020e */
[----:B------:R-:W-:Y:S01]  /*14f40*/  LOP3.LUT R14, R3, UR15, RZ, 0xc0, !PT ;  /* 0x0000000f030e7c12 */ /* 0x000fe2000f8ec0ff */
[----:B------:R-:W-:Y:S01]  /*14f50*/  IMAD R9, R4, UR4, R9 ;  /* 0x0000000404097c24 */ /* 0x000fe2000f8e0209 */
[----:B------:R-:W-:Y:S01]  /*14f60*/  ULDC UR4, c[0x0][0x8a8] ;  /* 0x00022a0000047ab9 */ /* 0x000fe20000000800 */
[----:B------:R-:W-:Y:S01]  /*14f70*/  IMAD R15, R20, UR5, R15 ;  /* 0x00000005140f7c24 */ /* 0x000fe2000f8e020f */
[----:B------:R-:W-:Y:S01]  /*14f80*/  MOV R4, 0x1 ;  /* 0x0000000100047802 */ /* 0x000fe20000000f00 */
[----:B------:R-:W-:Y:S01]  /*14f90*/  IMAD R14, R9, UR4, R14 ;  /* 0x00000004090e7c24 */ /* 0x000fe2000f8e020e */
[----:B------:R-:W-:-:S04]  /*14fa0*/  MOV R3, R8 ;  /* 0x0000000800037202 */ /* 0x000fc80000000f00 */
[----:B------:R-:W-:Y:S02]  /*14fb0*/  SEL R6, R14, R15, !P1 ;  /* 0x0000000f0e067207 */ /* 0x000fe40004800000 */
[----:B------:R-:W-:-:S07]  /*14fc0*/  SEL R7, R15, R14, !P1 ;  /* 0x0000000e0f077207 */ /* 0x000fce0004800000 */
.L_x_600:
[----:B------:R-:W-:Y:S05]  /*14fd0*/  BSYNC B1 ;  /* 0x0000000000017941 */ /* 0x000fea0003800000 */
.L_x_599:
[----:B------:R-:W-:-:S13]  /*14fe0*/  LOP3.LUT P1, RZ, R4, 0xff, RZ, 0xc0, !PT ;  /* 0x000000ff04ff7812 */ /* 0x000fda000782c0ff */
[----:B------:R-:W-:Y:S05]  /*14ff0*/  @P1 BRA `(.L_x_603) ;  /* 0xfffffff400401947 */ /* 0x000fea000383ffff */
[----:B------:R-:W-:Y:S05]  /*15000*/  BSYNC B0 ;  /* 0x0000000000007941 */ /* 0x000fea0003800000 */
.L_x_591:
[----:B------:R-:W-:-:S03]  /*15010*/  UMOV UR4, 0xffffffff ;  /* 0xffffffff00047882 */ /* 0x000fc60000000000 */
[----:B------:R-:W-:Y:S05]  /*15020*/  BRA.DIV UR4, `(.L_x_604) ;  /* 0x0000000a04cc7947 */ /* 0x000fea000b800000 */
[----:B------:R-:W-:-:S13]  /*15030*/  ELECT P6, URZ, PT ;  /* 0x00000000003f782f */ /* 0x000fda00038c0000 */
.L_x_635:
[----:B------:R-:W-:Y:S05]  /*15040*/  @!P6 BRA `(.L_x_10) ;  /* 0x0000000000a4e947 */ /* 0x000fea0003800000 */
[----:B------:R-:W-:-:S04]  /*15050*/  LOP3.LUT R17, R17, 0x2, RZ, 0xfc, !PT ;  /* 0x0000000211117812 */ /* 0x000fc800078efcff */
[----:B------:R-:W-:-:S13]  /*15060*/  ISETP.NE.AND P0, PT, R17, 0x3, PT ;  /* 0x000000031100780c */ /* 0x000fda0003f05270 */
[----:B------:R-:W-:Y:S05]  /*15070*/  @!P0 BRA `(.L_x_605) ;  /* 0x0000000000048947 */ /* 0x000fea0003800000 */
[----:B------:R-:W-:Y:S01]  /*15080*/  BPT.TRAP 0x1 ;  /* 0x000000040000795c */ /* 0x000fe20000300000 */
.L_x_605:
[----:B------:R-:W1:Y:S01]  /*15090*/  S2R R3, SR_CgaCtaId ;  /* 0x0000000000037919 */ /* 0x000e620000008800 */
[----:B------:R-:W-:-:S04]  /*150a0*/  MOV R2, 0x400 ;  /* 0x0000040000027802 */ /* 0x000fc80000000f00 */
[----:B-1----:R-:W-:Y:S02]  /*150b0*/  LEA R3, R3, R2, 0x18 ;  /* 0x0000000203037211 */ /* 0x002fe400078ec0ff */
[----:B------:R-:W-:Y:S02]  /*150c0*/  SHF.L.U32 R2, R10, 0x1f, RZ ;  /* 0x0000001f0a027819 */ /* 0x000fe400000006ff */
[----:B------:R-:W-:-:S04]  /*150d0*/  IADD3 R3, R3, 0x20, RZ ;  /* 0x0000002003037810 */ /* 0x000fc80007ffe0ff */
[C---:B------:R-:W-:Y:S01]  /*150e0*/  LEA R7, R0.reuse, R3, 0x3 ;  /* 0x0000000300077211 */ /* 0x040fe200078e18ff */
[----:B------:R-:W-:-:S03]  /*150f0*/  VIADD R0, R0, 0x1 ;  /* 0x0000000100007836 */ /* 0x000fc60000000000 */
[----:B------:R-:W1:Y:S02]  /*15100*/  SYNCS.PHASECHK.TRANS64.TRYWAIT P0, [R7+URZ], R2 ;  /* 0x00000002070075a7 */ /* 0x000e64000800017f */
[----:B------:R-:W-:-:S04]  /*15110*/  ISETP.NE.AND P1, PT, R0, 0x4, PT ;  /* 0x000000040000780c */ /* 0x000fc80003f25270 */
[----:B------:R-:W-:Y:S02]  /*15120*/  SEL R5, RZ, 0x1, P1 ;  /* 0x00000001ff057807 */ /* 0x000fe40000800000 */
[----:B------:R-:W-:Y:S02]  /*15130*/  SEL R0, R0, RZ, P1 ;  /* 0x000000ff00007207 */ /* 0x000fe40000800000 */
[----:B------:R-:W-:Y:S02]  /*15140*/  LOP3.LUT R5, R10, R5, RZ, 0x3c, !PT ;  /* 0x000000050a057212 */ /* 0x000fe400078e3cff */
[----:B------:R-:W-:Y:S02]  /*15150*/  LEA R9, R0, R3, 0x3 ;  /* 0x0000000300097211 */ /* 0x000fe400078e18ff */
[----:B------:R-:W-:Y:S01]  /*15160*/  SHF.L.U32 R4, R5, 0x1f, RZ ;  /* 0x0000001f05047819 */ /* 0x000fe200000006ff */
[----:B-1----:R-:W-:Y:S06]  /*15170*/  @!P0 BRA `(.L_x_606) ;  /* 0x0000000800988947 */ /* 0x002fec0003800000 */
.L_x_636:
[----:B------:R-:W2:Y:S01]  /*15180*/  SYNCS.PHASECHK.TRANS64.TRYWAIT P0, [R9+URZ], R4 ;  /* 0x00000004090075a7 */ /* 0x000ea2000800017f */
[----:B------:R-:W-:-:S04]  /*15190*/  IADD3 R0, R0, 0x1, RZ ;  /* 0x0000000100007810 */ /* 0x000fc80007ffe0ff */
[----:B------:R-:W-:-:S04]  /*151a0*/  ISETP.NE.AND P1, PT, R0, 0x4, PT ;  /* 0x000000040000780c */ /* 0x000fc80003f25270 */
[----:B-1----:R-:W-:Y:S02]  /*151b0*/  SEL R2, RZ, 0x1, P1 ;  /* 0x00000001ff027807 */ /* 0x002fe40000800000 */
[----:B------:R-:W-:Y:S02]  /*151c0*/  SEL R0, R0, RZ, P1 ;  /* 0x000000ff00007207 */ /* 0x000fe40000800000 */
[----:B------:R-:W-:Y:S02]  /*151d0*/  LOP3.LUT R7, R5, R2, RZ, 0x3c, !PT ;  /* 0x0000000205077212 */ /* 0x000fe400078e3cff */
[----:B------:R-:W-:Y:S02]  /*151e0*/  LEA R6, R0, R3, 0x3 ;  /* 0x0000000300067211 */ /* 0x000fe400078e18ff */
[----:B------:R-:W-:Y:S01]  /*151f0*/  SHF.L.U32 R5, R7, 0x1f, RZ ;  /* 0x0000001f07057819 */ /* 0x000fe200000006ff */
[----:B--2---:R-:W-:Y:S06]  /*15200*/  @!P0 BRA `(.L_x_607) ;  /* 0x0000000800888947 */ /* 0x004fec0003800000 */
.L_x_637:
[----:B------:R-:W2:Y:S01]  /*15210*/  SYNCS.PHASECHK.TRANS64.TRYWAIT P0, [R6+URZ], R5 ;  /* 0x00000005060075a7 */ /* 0x000ea2000800017f */
[----:B------:R-:W-:-:S04]  /*15220*/  IADD3 R0, R0, 0x1, RZ ;  /* 0x0000000100007810 */ /* 0x000fc80007ffe0ff */
[----:B------:R-:W-:-:S04]  /*15230*/  ISETP.NE.AND P1, PT, R0, 0x4, PT ;  /* 0x000000040000780c */ /* 0x000fc80003f25270 */
[----:B------:R-:W-:Y:S02]  /*15240*/  SEL R2, RZ, 0x1, P1 ;  /* 0x00000001ff027807 */ /* 0x000fe40000800000 */
[----:B------:R-:W-:Y:S02]  /*15250*/  SEL R0, R0, RZ, P1 ;  /* 0x000000ff00007207 */ /* 0x000fe40000800000 */
[----:B------:R-:W-:Y:S01]  /*15260*/  LOP3.LUT R2, R7, R2, RZ, 0x3c, !PT ;  /* 0x0000000207027212 */ /* 0x000fe200078e3cff */
[----:B--2---:R-:W-:Y:S06]  /*15270*/  @!P0 BRA `(.L_x_608) ;  /* 0x0000000800808947 */ /* 0x004fec0003800000 */
.L_x_638:
[----:B------:R-:W-:Y:S01]  /*15280*/  IMAD R3, R0, 0x8, R3 ;  /* 0x0000000800037824 */ /* 0x000fe200078e0203 */
[----:B------:R-:W-:-:S07]  /*15290*/  SHF.L.U32 R0, R2, 0x1f, RZ ;  /* 0x0000001f02007819 */ /* 0x000fce00000006ff */
.L_x_609:
[----:B---3--:R3:W4:Y:S02]  /*152a0*/  SYNCS.PHASECHK.TRANS64.TRYWAIT P0, [R3+URZ], R0 ;  /* 0x00000000030075a7 */ /* 0x008724000800017f */
[----:B----4-:R-:W-:Y:S05]  /*152b0*/  @!P0 NANOSLEEP.SYNCS 0x989680 ;  /* 0x009896800000895d */ /* 0x010fea0003900000 */
[----:B------:R-:W4:Y:S02]  /*152c0*/  @!P0 SYNCS.PHASECHK.TRANS64 P0, [R3+URZ], R0 ;  /* 0x00000000030085a7 */ /* 0x000f24000800007f */
[----:B----4-:R-:W-:Y:S05]  /*152d0*/  @!P0 BRA `(.L_x_609) ;  /* 0xfffffffc00f08947 */ /* 0x010fea000383ffff */
.L_x_10:
[----:B------:R-:W-:Y:S05]  /*152e0*/  BSYNC B6 ;  /* 0x0000000000067941 */ /* 0x000fea0003800000 */
.L_x_8:
[----:B------:R-:W-:Y:S05]  /*152f0*/  EXIT ;  /* 0x000000000000794d */ /* 0x000fea0003800000 */
.L_x_23:
[----:B---3--:R3:W4:Y:S02]  /*15300*/  SYNCS.PHASECHK.TRANS64.TRYWAIT P1, [R3+URZ], R0 ;  /* 0x00000000030075a7 */ /* 0x008724000802017f */
[----:B----4-:R-:W-:Y:S05]  /*15310*/  @!P1 NANOSLEEP.SYNCS 0x989680 ;  /* 0x009896800000995d */ /* 0x010fea0003900000 */
[----:B------:R-:W4:Y:S02]  /*15320*/  @!P1 SYNCS.PHASECHK.TRANS64 P1, [R3+URZ], R0 ;  /* 0x00000000030095a7 */ /* 0x000f24000802007f */
[----:B----4-:R-:W-:Y:S05]  /*15330*/  @!P1 BRA `(.L_x_23) ;  /* 0xfffffffc00f09947 */ /* 0x010fea000383ffff */
[----:B------:R-:W-:Y:S05]  /*15340*/  BRA `(.L_x_22) ;  /* 0xfffffec000fc7947 */ /* 0x000fea000383ffff */
.L_x_28:
[----:B--2---:R-:W-:-:S04]  /*15350*/  MOV R4, UR8 ;  /* 0x0000000800047c02 */ /* 0x004fc80008000f00 */
[----:B------:R2:W3:Y:S03]  /*15360*/  SYNCS.PHASECHK.TRANS64.TRYWAIT P1, [R4+URZ], R3 ;  /* 0x00000003040075a7 */ /* 0x0004e6000802017f */
[----:B---3--:R-:W-:Y:S05]  /*15370*/  @!P1 NANOSLEEP.SYNCS 0x989680 ;  /* 0x009896800000995d */ /* 0x008fea0003900000 */
[----:B------:R-:W3:Y:S02]  /*15380*/  @!P1 SYNCS.PHASECHK.TRANS64 P1, [R4+URZ], R3 ;  /* 0x00000003040095a7 */ /* 0x000ee4000802007f */
[----:B---3--:R-:W-:Y:S05]  /*15390*/  @!P1 BRA `(.L_x_28) ;  /* 0xfffffffc00ec9947 */ /* 0x008fea000383ffff */
[----:B------:R-:W-:Y:S05]  /*153a0*/  BRA `(.L_x_27) ;  /* 0xfffffec800207947 */ /* 0x000fea000383ffff */
.L_x_49:
[----:B-1----:R-:W-:-:S04]  /*153b0*/  MOV R3, UR52 ;  /* 0x0000003400037c02 */ /* 0x002fc80008000f00 */
[----:B------:R1:W2:Y:S03]  /*153c0*/  SYNCS.PHASECHK.TRANS64.TRYWAIT P2, [R3+URZ+0x40], R0 ;  /* 0x00004000030075a7 */ /* 0x0002a6000804017f */
[----:B--2---:R-:W-:Y:S05]  /*153d0*/  @!P2 NANOSLEEP.SYNCS 0x989680 ;  /* 0x009896800000a95d */ /* 0x004fea0003900000 */
[----:B------:R-:W2:Y:S02]  /*153e0*/  @!P2 SYNCS.PHASECHK.TRANS64 P2, [R3+URZ+0x40], R0 ;  /* 0x000040000300a5a7 */ /* 0x000ea4000804007f */
[----:B--2---:R-:W-:Y:S05]  /*153f0*/  @!P2 BRA `(.L_x_49) ;  /* 0xfffffffc00eca947 */ /* 0x004fea000383ffff */
[----:B------:R-:W-:Y:S05]  /*15400*/  BRA `(.L_x_610) ;  /* 0xfffffed400287947 */ /* 0x000fea000383ffff */
.L_x_108:
[----:B-1----:R1:W2:Y:S02]  /*15410*/  SYNCS.PHASECHK.TRANS64.TRYWAIT P2, [R0+URZ+0x40], R3 ;  /* 0x00004003000075a7 */ /* 0x0022a4000804017f */
[----:B--2---:R-:W-:Y:S05]  /*15420*/  @!P2 NANOSLEEP.SYNCS 0x989680 ;  /* 0x009896800000a95d */ /* 0x004fea0003900000 */
[----:B------:R-:W2:Y:S02]  /*15430*/  @!P2 SYNCS.PHASECHK.TRANS64 P2, [R0+URZ+0x40], R3 ;  /* 0x000040030000a5a7 */ /* 0x000ea4000804007f */
[----:B--2---:R-:W-:Y:S05]  /*15440*/  @!P2 BRA `(.L_x_108) ;  /* 0xfffffffc00f0a947 */ /* 0x004fea000383ffff */
[----:B------:R-:W-:Y:S05]  /*15450*/  BRA `(.L_x_611) ;  /* 0xfffffef4000c7947 */ /* 0x000fea000383ffff */
.L_x_166:
[----:B-1----:R1:W2:Y:S02]  /*15460*/  SYNCS.PHASECHK.TRANS64.TRYWAIT P2, [R0+URZ+0x40], R3 ;  /* 0x00004003000075a7 */ /* 0x0022a4000804017f */
[----:B--2---:R-:W-:Y:S05]  /*15470*/  @!P2 NANOSLEEP.SYNCS 0x989680 ;  /* 0x009896800000a95d */ /* 0x004fea0003900000 */
[----:B------:R-:W2:Y:S02]  /*15480*/  @!P2 SYNCS.PHASECHK.TRANS64 P2, [R0+URZ+0x40], R3 ;  /* 0x000040030000a5a7 */ /* 0x000ea4000804007f */
[----:B--2---:R-:W-:Y:S05]  /*15490*/  @!P2 BRA `(.L_x_166) ;  /* 0xfffffffc00f0a947 */ /* 0x004fea000383ffff */
[----:B------:R-:W-:Y:S05]  /*154a0*/  BRA `(.L_x_612) ;  /* 0xffffff1000887947 */ /* 0x000fea000383ffff */
.L_x_224:
[----:B-1----:R1:W2:Y:S02]  /*154b0*/  SYNCS.PHASECHK.TRANS64.TRYWAIT P2, [R3+URZ+0x40], R0 ;  /* 0x00004000030075a7 */ /* 0x0022a4000804017f */
[----:B--2---:R-:W-:Y:S05]  /*154c0*/  @!P2 NANOSLEEP.SYNCS 0x989680 ;  /* 0x009896800000a95d */ /* 0x004fea0003900000 */
[----:B------:R-:W2:Y:S02]  /*154d0*/  @!P2 SYNCS.PHASECHK.TRANS64 P2, [R3+URZ+0x40], R0 ;  /* 0x000040000300a5a7 */ /* 0x000ea4000804007f */
[----:B--2---:R-:W-:Y:S05]  /*154e0*/  @!P2 BRA `(.L_x_224) ;  /* 0xfffffffc00f0a947 */ /* 0x004fea000383ffff */
[----:B------:R-:W-:Y:S05]  /*154f0*/  BRA `(.L_x_613) ;  /* 0xffffff3000087947 */ /* 0x000fea000383ffff */
.L_x_282:
[----:B-1----:R1:W2:Y:S02]  /*15500*/  SYNCS.PHASECHK.TRANS64.TRYWAIT P2, [R0+URZ+0x40], R3 ;  /* 0x00004003000075a7 */ /* 0x0022a4000804017f */
[----:B--2---:R-:W-:Y:S05]  /*15510*/  @!P2 NANOSLEEP.SYNCS 0x989680 ;  /* 0x009896800000a95d */ /* 0x004fea0003900000 */
[----:B------:R-:W2:Y:S02]  /*15520*/  @!P2 SYNCS.PHASECHK.TRANS64 P2, [R0+URZ+0x40], R3 ;  /* 0x000040030000a5a7 */ /* 0x000ea4000804007f */
[----:B--2---:R-:W-:Y:S05]  /*15530*/  @!P2 BRA `(.L_x_282) ;  /* 0xfffffffc00f0a947 */ /* 0x004fea000383ffff */
[----:B------:R-:W-:Y:S05]  /*15540*/  BRA `(.L_x_614) ;  /* 0xffffff4c00887947 */ /* 0x000fea000383ffff */
.L_x_340:
[----:B--2---:R2:W3:Y:S02]  /*15550*/  SYNCS.PHASECHK.TRANS64.TRYWAIT P2, [R0+URZ+0x40], R3 ;  /* 0x00004003000075a7 */ /* 0x0044e4000804017f */
[----:B---3--:R-:W-:Y:S05]  /*15560*/  @!P2 NANOSLEEP.SYNCS 0x989680 ;  /* 0x009896800000a95d */ /* 0x008fea0003900000 */
[----:B------:R-:W3:Y:S02]  /*15570*/  @!P2 SYNCS.PHASECHK.TRANS64 P2, [R0+URZ+0x40], R3 ;  /* 0x000040030000a5a7 */ /* 0x000ee4000804007f */
[----:B---3--:R-:W-:Y:S05]  /*15580*/  @!P2 BRA `(.L_x_340) ;  /* 0xfffffffc00f0a947 */ /* 0x008fea000383ffff */
[----:B------:R-:W-:Y:S05]  /*15590*/  BRA `(.L_x_615) ;  /* 0xffffff6800fc7947 */ /* 0x000fea000383ffff */
.L_x_398:
[----:B-1----:R1:W2:Y:S02]  /*155a0*/  SYNCS.PHASECHK.TRANS64.TRYWAIT P2, [R0+URZ+0x40], R3 ;  /* 0x00004003000075a7 */ /* 0x0022a4000804017f */
[----:B--2---:R-:W-:Y:S05]  /*155b0*/  @!P2 NANOSLEEP.SYNCS 0x989680 ;  /* 0x009896800000a95d */ /* 0x004fea0003900000 */
[----:B------:R-:W2:Y:S02]  /*155c0*/  @!P2 SYNCS.PHASECHK.TRANS64 P2, [R0+URZ+0x40], R3 ;  /* 0x000040030000a5a7 */ /* 0x000ea4000804007f */
[----:B--2---:R-:W-:Y:S05]  /*155d0*/  @!P2 BRA `(.L_x_398) ;  /* 0xfffffffc00f0a947 */ /* 0x004fea000383ffff */
[----:B------:R-:W-:Y:S05]  /*155e0*/  BRA `(.L_x_616) ;  /* 0xffffff8800707947 */ /* 0x000fea000383ffff */
.L_x_456:
[----:B--2---:R2:W3:Y:S02]  /*155f0*/  SYNCS.PHASECHK.TRANS64.TRYWAIT P2, [R3+URZ+0x40], R10 ;  /* 0x0000400a030075a7 */ /* 0x0044e4000804017f */
[----:B---3--:R-:W-:Y:S05]  /*15600*/  @!P2 NANOSLEEP.SYNCS 0x989680 ;  /* 0x009896800000a95d */ /* 0x008fea0003900000 */
[----:B------:R-:W3:Y:S02]  /*15610*/  @!P2 SYNCS.PHASECHK.TRANS64 P2, [R3+URZ+0x40], R10 ;  /* 0x0000400a0300a5a7 */ /* 0x000ee4000804007f */
[----:B---3--:R-:W-:Y:S05]  /*15620*/  @!P2 BRA `(.L_x_456) ;  /* 0xfffffffc00f0a947 */ /* 0x008fea000383ffff */
[----:B------:R-:W-:Y:S05]  /*15630*/  BRA `(.L_x_617) ;  /* 0xffffffa400d87947 */ /* 0x000fea000383ffff */
.L_x_523:
[----:B-1----:R-:W-:-:S04]  /*15640*/  MOV R9, UR4 ;  /* 0x0000000400097c02 */ /* 0x002fc80008000f00 */
[----:B------:R1:W2:Y:S03]  /*15650*/  SYNCS.PHASECHK.TRANS64.TRYWAIT P0, [R9+URZ+0x88], R0 ;  /* 0x00008800090075a7 */ /* 0x0002a6000800017f */
[----:B--2---:R-:W-:Y:S05]  /*15660*/  @!P0 NANOSLEEP.SYNCS 0x989680 ;  /* 0x009896800000895d */ /* 0x004fea0003900000 */
[----:B------:R-:W2:Y:S02]  /*15670*/  @!P0 SYNCS.PHASECHK.TRANS64 P0, [R9+URZ+0x88], R0 ;  /* 0x00008800090085a7 */ /* 0x000ea4000800007f */
[----:B--2---:R-:W-:Y:S05]  /*15680*/  @!P0 BRA `(.L_x_523) ;  /* 0xfffffffc00ec8947 */ /* 0x004fea000383ffff */
[----:B------:R-:W-:Y:S05]  /*15690*/  BRA `(.L_x_522) ;  /* 0xffffffd400387947 */ /* 0x000fea000383ffff */
.L_x_532:
[----:B-1----:R-:W-:-:S04]  /*156a0*/  MOV R5, UR13 ;  /* 0x0000000d00057c02 */ /* 0x002fc80008000f00 */
[----:B------:R1:W2:Y:S03]  /*156b0*/  SYNCS.PHASECHK.TRANS64.TRYWAIT P1, [R5+URZ+0x60], R4 ;  /* 0x00006004050075a7 */ /* 0x0002a6000802017f */
[----:B--2---:R-:W-:Y:S05]  /*156c0*/  @!P1 NANOSLEEP.SYNCS 0x989680 ;  /* 0x009896800000995d */ /* 0x004fea0003900000 */
[----:B------:R-:W2:Y:S02]  /*156d0*/  @!P1 SYNCS.PHASECHK.TRANS64 P1, [R5+URZ+0x60], R4 ;  /* 0x00006004050095a7 */ /* 0x000ea4000802007f */
[----:B--2---:R-:W-:Y:S05]  /*156e0*/  @!P1 BRA `(.L_x_532) ;  /* 0xfffffffc00ec9947 */ /* 0x004fea000383ffff */
[----:B------:R-:W-:Y:S05]  /*156f0*/  BRA `(.L_x_618) ;  /* 0xffffffd800207947 */ /* 0x000fea000383ffff */
.L_x_538:
[----:B-12---:R-:W-:-:S04]  /*15700*/  IMAD.U32 R5, RZ, RZ, UR13 ;  /* 0x0000000dff057e24 */ /* 0x006fc8000f8e00ff */
[----:B------:R1:W2:Y:S03]  /*15710*/  SYNCS.PHASECHK.TRANS64.TRYWAIT P1, [R5+URZ+0x68], R4 ;  /* 0x00006804050075a7 */ /* 0x0002a6000802017f */
[----:B--2---:R-:W-:Y:S05]  /*15720*/  @!P1 NANOSLEEP.SYNCS 0x989680 ;  /* 0x009896800000995d */ /* 0x004fea0003900000 */
[----:B------:R-:W2:Y:S02]  /*15730*/  @!P1 SYNCS.PHASECHK.TRANS64 P1, [R5+URZ+0x68], R4 ;  /* 0x00006804050095a7 */ /* 0x000ea4000802007f */
[----:B--2---:R-:W-:Y:S05]  /*15740*/  @!P1 BRA `(.L_x_538) ;  /* 0xfffffffc00ec9947 */ /* 0x004fea000383ffff */
[----:B------:R-:W-:Y:S05]  /*15750*/  BRA `(.L_x_619) ;  /* 0xffffffd800687947 */ /* 0x000fea000383ffff */
.L_x_544:
[----:B-123--:R-:W-:-:S04]  /*15760*/  MOV R5, UR13 ;  /* 0x0000000d00057c02 */ /* 0x00efc80008000f00 */
[----:B------:R1:W2:Y:S03]  /*15770*/  SYNCS.PHASECHK.TRANS64.TRYWAIT P1, [R5+URZ+0x70], R4 ;  /* 0x00007004050075a7 */ /* 0x0002a6000802017f */
[----:B--2---:R-:W-:Y:S05]  /*15780*/  @!P1 NANOSLEEP.SYNCS 0x989680 ;  /* 0x009896800000995d */ /* 0x004fea0003900000 */
[----:B------:R-:W2:Y:S02]  /*15790*/  @!P1 SYNCS.PHASECHK.TRANS64 P1, [R5+URZ+0x70], R4 ;  /* 0x00007004050095a7 */ /* 0x000ea4000802007f */
[----:B--2---:R-:W-:Y:S05]  /*157a0*/  @!P1 BRA `(.L_x_544) ;  /* 0xfffffffc00ec9947 */ /* 0x004fea000383ffff */
[----:B------:R-:W-:Y:S05]  /*157b0*/  BRA `(.L_x_620) ;  /* 0xffffffd800bc7947 */ /* 0x000fea000383ffff */
.L_x_550:
[----:B-1234-:R-:W-:-:S04]  /*157c0*/  MOV R5, UR13 ;  /* 0x0000000d00057c02 */ /* 0x01efc80008000f00 */
[----:B------:R1:W2:Y:S03]  /*157d0*/  SYNCS.PHASECHK.TRANS64.TRYWAIT P1, [R5+URZ+0x78], R4 ;  /* 0x00007804050075a7 */ /* 0x0002a6000802017f */
[----:B--2---:R-:W-:Y:S05]  /*157e0*/  @!P1 NANOSLEEP.SYNCS 0x989680 ;  /* 0x009896800000995d */ /* 0x004fea0003900000 */
[----:B------:R-:W2:Y:S02]  /*157f0*/  @!P1 SYNCS.PHASECHK.TRANS64 P1, [R5+URZ+0x78], R4 ;  /* 0x00007804050095a7 */ /* 0x000ea4000802007f */
[----:B--2---:R-:W-:Y:S05]  /*15800*/  @!P1 BRA `(.L_x_550) ;  /* 0xfffffffc00ec9947 */ /* 0x004fea000383ffff */
[----:B------:R-:W-:Y:S05]  /*15810*/  BRA `(.L_x_621) ;  /* 0xffffffdc00087947 */ /* 0x000fea000383ffff */
.L_x_556:
[----:B-1234-:R-:W-:-:S04]  /*15820*/  MOV R5, UR13 ;  /* 0x0000000d00057c02 */ /* 0x01efc80008000f00 */
[----:B------:R1:W2:Y:S03]  /*15830*/  SYNCS.PHASECHK.TRANS64.TRYWAIT P1, [R5+URZ+0x60], R4 ;  /* 0x00006004050075a7 */ /* 0x0002a6000802017f */
[----:B--2---:R-:W-:Y:S05]  /*15840*/  @!P1 NANOSLEEP.SYNCS 0x989680 ;  /* 0x009896800000995d */ /* 0x004fea0003900000 */
[----:B------:R-:W2:Y:S02]  /*15850*/  @!P1 SYNCS.PHASECHK.TRANS64 P1, [R5+URZ+0x60], R4 ;  /* 0x00006004050095a7 */ /* 0x000ea4000802007f */
[----:B--2---:R-:W-:Y:S05]  /*15860*/  @!P1 BRA `(.L_x_556) ;  /* 0xfffffffc00ec9947 */ /* 0x004fea000383ffff */
[----:B------:R-:W-:Y:S05]  /*15870*/  BRA `(.L_x_622) ;  /* 0xffffffdc005c7947 */ /* 0x000fea000383ffff */
.L_x_562:
[----:B-1234-:R-:W-:-:S04]  /*15880*/  MOV R5, UR13 ;  /* 0x0000000d00057c02 */ /* 0x01efc80008000f00 */
[----:B------:R1:W2:Y:S03]  /*15890*/  SYNCS.PHASECHK.TRANS64.TRYWAIT P1, [R5+URZ+0x68], R4 ;  /* 0x00006804050075a7 */ /* 0x0002a6000802017f */
[----:B--2---:R-:W-:Y:S05]  /*158a0*/  @!P1 NANOSLEEP.SYNCS 0x989680 ;  /* 0x009896800000995d */ /* 0x004fea0003900000 */
[----:B------:R-:W2:Y:S02]  /*158b0*/  @!P1 SYNCS.PHASECHK.TRANS64 P1, [R5+URZ+0x68], R4 ;  /* 0x00006804050095a7 */ /* 0x000ea4000802007f */
[----:B--2---:R-:W-:Y:S05]  /*158c0*/  @!P1 BRA `(.L_x_562) ;  /* 0xfffffffc00ec9947 */ /* 0x004fea000383ffff */
[----:B------:R-:W-:Y:S05]  /*158d0*/  BRA `(.L_x_623) ;  /* 0xffffffdc009c7947 */ /* 0x000fea000383ffff */
.L_x_568:
[----:B-1234-:R-:W-:-:S04]  /*158e0*/  IMAD.U32 R5, RZ, RZ, UR13 ;  /* 0x0000000dff057e24 */ /* 0x01efc8000f8e00ff */
[----:B------:R1:W2:Y:S03]  /*158f0*/  SYNCS.PHASECHK.TRANS64.TRYWAIT P1, [R5+URZ+0x70], R4 ;  /* 0x00007004050075a7 */ /* 0x0002a6000802017f */
[----:B--2---:R-:W-:Y:S05]  /*15900*/  @!P1 NANOSLEEP.SYNCS 0x989680 ;  /* 0x009896800000995d */ /* 0x004fea0003900000 */
[----:B------:R-:W2:Y:S02]  /*15910*/  @!P1 SYNCS.PHASECHK.TRANS64 P1, [R5+URZ+0x70], R4 ;  /* 0x00007004050095a7 */ /* 0x000ea4000802007f */
[----:B--2---:R-:W-:Y:S05]  /*15920*/  @!P1 BRA `(.L_x_568) ;  /* 0xfffffffc00ec9947 */ /* 0x004fea000383ffff */
[----:B------:R-:W-:Y:S05]  /*15930*/  BRA `(.L_x_624) ;  /* 0xffffffdc00e47947 */ /* 0x000fea000383ffff */
.L_x_574:
[----:B-1234-:R-:W-:-:S04]  /*15940*/  MOV R5, UR13 ;  /* 0x0000000d00057c02 */ /* 0x01efc80008000f00 */
[----:B------:R1:W2:Y:S03]  /*15950*/  SYNCS.PHASECHK.TRANS64.TRYWAIT P1, [R5+URZ+0x78], R4 ;  /* 0x00007804050075a7 */ /* 0x0002a6000802017f */
[----:B--2---:R-:W-:Y:S05]  /*15960*/  @!P1 NANOSLEEP.SYNCS 0x989680 ;  /* 0x009896800000995d */ /* 0x004fea0003900000 */
[----:B------:R-:W2:Y:S02]  /*15970*/  @!P1 SYNCS.PHASECHK.TRANS64 P1, [R5+URZ+0x78], R4 ;  /* 0x00007804050095a7 */ /* 0x000ea4000802007f */
[----:B--2---:R-:W-:Y:S05]  /*15980*/  @!P1 BRA `(.L_x_574) ;  /* 0xfffffffc00ec9947 */ /* 0x004fea000383ffff */
[----:B------:R-:W-:Y:S05]  /*15990*/  BRA `(.L_x_625) ;  /* 0xffffffe000207947 */ /* 0x000fea000383ffff */
.L_x_584:
[----:B------:R1:W1:Y:S02]  /*159a0*/  SYNCS.PHASECHK.TRANS64.TRYWAIT P0, [R0+URZ+0x60], R3 ;  /* 0x00006003000075a7 */ /* 0x000264000800017f */
[----:B-1----:R-:W-:Y:S05]  /*159b0*/  @!P0 NANOSLEEP.SYNCS 0x989680 ;  /* 0x009896800000895d */ /* 0x002fea0003900000 */
[----:B------:R-:W1:Y:S02]  /*159c0*/  @!P0 SYNCS.PHASECHK.TRANS64 P0, [R0+URZ+0x60], R3 ;  /* 0x00006003000085a7 */ /* 0x000e64000800007f */
[----:B-1----:R-:W-:Y:S05]  /*159d0*/  @!P0 BRA `(.L_x_584) ;  /* 0xfffffffc00f08947 */ /* 0x002fea000383ffff */
[----:B------:R-:W-:Y:S05]  /*159e0*/  BRA `(.L_x_626) ;  /* 0xffffffe800147947 */ /* 0x000fea000383ffff */
.L_x_586:
[----:B------:R1:W1:Y:S02]  /*159f0*/  SYNCS.PHASECHK.TRANS64.TRYWAIT P0, [R0+URZ+0x68], R3 ;  /* 0x00006803000075a7 */ /* 0x000264000800017f */
[----:B-1----:R-:W-:Y:S05]  /*15a00*/  @!P0 NANOSLEEP.SYNCS 0x989680 ;  /* 0x009896800000895d */ /* 0x002fea0003900000 */
[----:B------:R-:W1:Y:S02]  /*15a10*/  @!P0 SYNCS.PHASECHK.TRANS64 P0, [R0+URZ+0x68], R3 ;  /* 0x00006803000085a7 */ /* 0x000e64000800007f */
[----:B-1----:R-:W-:Y:S05]  /*15a20*/  @!P0 BRA `(.L_x_586) ;  /* 0xfffffffc00f08947 */ /* 0x002fea000383ffff */
[----:B------:R-:W-:Y:S05]  /*15a30*/  BRA `(.L_x_627) ;  /* 0xffffffe800107947 */ /* 0x000fea000383ffff */
.L_x_588:
[----:B------:R1:W1:Y:S02]  /*15a40*/  SYNCS.PHASECHK.TRANS64.TRYWAIT P0, [R0+URZ+0x70], R3 ;  /* 0x00007003000075a7 */ /* 0x000264000800017f */
[----:B-1----:R-:W-:Y:S05]  /*15a50*/  @!P0 NANOSLEEP.SYNCS 0x989680 ;  /* 0x009896800000895d */ /* 0x002fea0003900000 */
[----:B------:R-:W1:Y:S02]  /*15a60*/  @!P0 SYNCS.PHASECHK.TRANS64 P0, [R0+URZ+0x70], R3 ;  /* 0x00007003000085a7 */ /* 0x000e64000800007f */
[----:B-1----:R-:W-:Y:S05]  /*15a70*/  @!P0 BRA `(.L_x_588) ;  /* 0xfffffffc00f08947 */ /* 0x002fea000383ffff */
[----:B------:R-:W-:Y:S05]  /*15a80*/  BRA `(.L_x_628) ;  /* 0xffffffe8000c7947 */ /* 0x000fea000383ffff */
.L_x_592:
[----:B------:R-:W-:Y:S01]  /*15a90*/  BSSY B1, `(.L_x_629) ;  /* 0x0000006000017945 */ /* 0x000fe20003800000 */
[----:B------:R-:W-:-:S07]  /*15aa0*/  MOV R15, 0xffffffff ;  /* 0xffffffff000f7802 */ /* 0x000fce0000000f00 */
[----:B------:R-:W-:Y:S05]  /*15ab0*/  WARPSYNC.COLLECTIVE R15, `(.L_x_630) ;  /* 0x000000000f0c7348 */ /* 0x000fea0003c00000 */
[----:B------:R-:W-:Y:S02]  /*15ac0*/  ELECT P6, UR62, PT ;  /* 0x00000000003e782f */ /* 0x000fe400038c0000 */
[----:B------:R-:W-:Y:S01]  /*15ad0*/  MOV R14, UR62 ;  /* 0x0000003e000e7c02 */ /* 0x000fe20008000f00 */
[----:B------:R-:W-:Y:S10]  /*15ae0*/  ENDCOLLECTIVE ;  /* 0x000000000000791b */ /* 0x000ff40003800000 */
.L_x_630:
[----:B------:R-:W-:Y:S05]  /*15af0*/  BSYNC B1 ;  /* 0x0000000000017941 */ /* 0x000fea0003800000 */
.L_x_629:
[----:B------:R-:W-:Y:S05]  /*15b00*/  BRA `(.L_x_631) ;  /* 0xffffffe800887947 */ /* 0x000fea000383ffff */
.L_x_595:
[----:B--2---:R2:W3:Y:S02]  /*15b10*/  SYNCS.PHASECHK.TRANS64.TRYWAIT P1, [R20+URZ+0x20], R7 ;  /* 0x00002007140075a7 */ /* 0x0044e4000802017f */
[----:B---3--:R-:W-:Y:S05]  /*15b20*/  @!P1 NANOSLEEP.SYNCS 0x989680 ;  /* 0x009896800000995d */ /* 0x008fea0003900000 */
[----:B------:R-:W3:Y:S02]  /*15b30*/  @!P1 SYNCS.PHASECHK.TRANS64 P1, [R20+URZ+0x20], R7 ;  /* 0x00002007140095a7 */ /* 0x000ee4000802007f */
[----:B---3--:R-:W-:Y:S05]  /*15b40*/  @!P1 BRA `(.L_x_595) ;  /* 0xfffffffc00f09947 */ /* 0x008fea000383ffff */
[----:B------:R-:W-:Y:S05]  /*15b50*/  BRA `(.L_x_632) ;  /* 0xffffffe800bc7947 */ /* 0x000fea000383ffff */
.L_x_604:
[----:B------:R-:W-:Y:S01]  /*15b60*/  BSSY B0, `(.L_x_633) ;  /* 0x0000006000007945 */ /* 0x000fe20003800000 */
[----:B------:R-:W-:-:S07]  /*15b70*/  MOV R15, 0xffffffff ;  /* 0xffffffff000f7802 */ /* 0x000fce0000000f00 */
[----:B------:R-:W-:Y:S05]  /*15b80*/  WARPSYNC.COLLECTIVE R15, `(.L_x_634) ;  /* 0x000000000f0c7348 */ /* 0x000fea0003c00000 */
[----:B------:R-:W-:Y:S02]  /*15b90*/  ELECT P6, UR62, PT ;  /* 0x00000000003e782f */ /* 0x000fe400038c0000 */
[----:B------:R-:W-:Y:S01]  /*15ba0*/  MOV R14, UR62 ;  /* 0x0000003e000e7c02 */ /* 0x000fe20008000f00 */
[----:B------:R-:W-:Y:S10]  /*15bb0*/  ENDCOLLECTIVE ;  /* 0x000000000000791b */ /* 0x000ff40003800000 */
.L_x_634:
[----:B------:R-:W-:Y:S05]  /*15bc0*/  BSYNC B0 ;  /* 0x0000000000007941 */ /* 0x000fea0003800000 */
.L_x_633:
[----:B------:R-:W-:Y:S05]  /*15bd0*/  BRA `(.L_x_635) ;  /* 0xfffffff400187947 */ /* 0x000fea000383ffff */
.L_x_606:
[----:B-1----:R1:W2:Y:S02]  /*15be0*/  SYNCS.PHASECHK.TRANS64.TRYWAIT P0, [R7+URZ], R2 ;  /* 0x00000002070075a7 */ /* 0x0022a4000800017f */
[----:B--2---:R-:W-:Y:S05]  /*15bf0*/  @!P0 NANOSLEEP.SYNCS 0x989680 ;  /* 0x009896800000895d */ /* 0x004fea0003900000 */
[----:B------:R-:W2:Y:S02]  /*15c00*/  @!P0 SYNCS.PHASECHK.TRANS64 P0, [R7+URZ], R2 ;  /* 0x00000002070085a7 */ /* 0x000ea4000800007f */
[----:B--2---:R-:W-:Y:S05]  /*15c10*/  @!P0 BRA `(.L_x_606) ;  /* 0xfffffffc00f08947 */ /* 0x004fea000383ffff */
[----:B------:R-:W-:Y:S05]  /*15c20*/  BRA `(.L_x_636) ;  /* 0xfffffff400547947 */ /* 0x000fea000383ffff */
.L_x_607:
[----:B-1----:R1:W2:Y:S02]  /*15c30*/  SYNCS.PHASECHK.TRANS64.TRYWAIT P0, [R9+URZ], R4 ;  /* 0x00000004090075a7 */ /* 0x0022a4000800017f */
[----:B--2---:R-:W-:Y:S05]  /*15c40*/  @!P0 NANOSLEEP.SYNCS 0x989680 ;  /* 0x009896800000895d */ /* 0x004fea0003900000 */
[----:B------:R-:W2:Y:S02]  /*15c50*/  @!P0 SYNCS.PHASECHK.TRANS64 P0, [R9+URZ], R4 ;  /* 0x00000004090085a7 */ /* 0x000ea4000800007f */
[----:B--2---:R-:W-:Y:S05]  /*15c60*/  @!P0 BRA `(.L_x_607) ;  /* 0xfffffffc00f08947 */ /* 0x004fea000383ffff */
[----:B------:R-:W-:Y:S05]  /*15c70*/  BRA `(.L_x_637) ;  /* 0xfffffff400647947 */ /* 0x000fea000383ffff */
.L_x_608:
[----:B--2---:R2:W3:Y:S02]  /*15c80*/  SYNCS.PHASECHK.TRANS64.TRYWAIT P0, [R6+URZ], R5 ;  /* 0x00000005060075a7 */ /* 0x0044e4000800017f */
[----:B---3--:R-:W-:Y:S05]  /*15c90*/  @!P0 NANOSLEEP.SYNCS 0x989680 ;  /* 0x009896800000895d */ /* 0x008fea0003900000 */
[----:B------:R-:W3:Y:S02]  /*15ca0*/  @!P0 SYNCS.PHASECHK.TRANS64 P0, [R6+URZ], R5 ;  /* 0x00000005060085a7 */ /* 0x000ee4000800007f */
[----:B---3--:R-:W-:Y:S05]  /*15cb0*/  @!P0 BRA `(.L_x_608) ;  /* 0xfffffffc00f08947 */ /* 0x008fea000383ffff */
[----:B------:R-:W-:Y:S05]  /*15cc0*/  BRA `(.L_x_638) ;  /* 0xfffffff4006c7947 */ /* 0x000fea000383ffff */
        .weak           $__internal_0_$__cuda_sm20_rcp_rn_f32_slowpath
        .type           $__internal_0_$__cuda_sm20_rcp_rn_f32_slowpath,@function
        .size           $__internal_0_$__cuda_sm20_rcp_rn_f32_slowpath,(.L_x_644 - $__internal_0_$__cuda_sm20_rcp_rn_f32_slowpath)
$__internal_0_$__cuda_sm20_rcp_rn_f32_slowpath:
[----:B------:R-:W-:Y:S01]  /*15cd0*/  SHF.L.U32 R3, R0, 0x1, RZ ;  /* 0x0000000100037819 */ /* 0x000fe200000006ff */
[----:B------:R-:W-:Y:S03]  /*15ce0*/  BSSY B0, `(.L_x_639) ;  /* 0x0000030000007945 */ /* 0x000fe60003800000 */
[----:B------:R-:W-:-:S04]  /*15cf0*/  SHF.R.U32.HI R3, RZ, 0x18, R3 ;  /* 0x00000018ff037819 */ /* 0x000fc80000011603 */
[----:B------:R-:W-:-:S13]  /*15d00*/  ISETP.NE.U32.AND P2, PT, R3, RZ, PT ;  /* 0x000000ff0300720c */ /* 0x000fda0003f45070 */
[----:B------:R-:W-:Y:S05]  /*15d10*/  @P2 BRA `(.L_x_640) ;  /* 0x0000000000282947 */ /* 0x000fea0003800000 */
[----:B------:R-:W-:-:S05]  /*15d20*/  IMAD.SHL.U32 R3, R0, 0x2, RZ ;  /* 0x0000000200037824 */ /* 0x000fca00078e00ff */
[----:B------:R-:W-:-:S13]  /*15d30*/  ISETP.NE.AND P2, PT, R3, RZ, PT ;  /* 0x000000ff0300720c */ /* 0x000fda0003f45270 */
[----:B------:R-:W-:Y:S01]  /*15d40*/  @P2 FFMA R6, R0, 1.84467440737095516160e+19, RZ ;  /* 0x5f80000000062823 */ /* 0x000fe200000000ff */
[----:B------:R-:W-:Y:S08]  /*15d50*/  @!P2 MUFU.RCP R5, R0 ;  /* 0x000000000005a308 */ /* 0x000ff00000001000 */
[----:B------:R-:W1:Y:S02]  /*15d60*/  @P2 MUFU.RCP R3, R6 ;  /* 0x0000000600032308 */ /* 0x000e640000001000 */
[----:B-1----:R-:W-:-:S04]  /*15d70*/  @P2 FFMA R7, R6, R3, -1 ;  /* 0xbf80000006072423 */ /* 0x002fc80000000003 */
[----:B------:R-:W-:-:S04]  /*15d80*/  @P2 FADD.FTZ R8, -R7, -RZ ;  /* 0x800000ff07082221 */ /* 0x000fc80000010100 */
[----:B------:R-:W-:-:S04]  /*15d90*/  @P2 FFMA R3, R3, R8, R3 ;  /* 0x0000000803032223 */ /* 0x000fc80000000003 */
[----:B------:R-:W-:Y:S01]  /*15da0*/  @P2 FFMA R5, R3, 1.84467440737095516160e+19, RZ ;  /* 0x5f80000003052823 */ /* 0x000fe200000000ff */
[----:B------:R-:W-:Y:S06]  /*15db0*/  BRA `(.L_x_641) ;  /* 0x0000000000887947 */ /* 0x000fec0003800000 */
.L_x_640:
[----:B------:R-:W-:-:S04]  /*15dc0*/  IADD3 R5, R3, -0xfd, RZ ;  /* 0xffffff0303057810 */ /* 0x000fc80007ffe0ff */
[----:B------:R-:W-:-:S13]  /*15dd0*/  ISETP.GT.U32.AND P2, PT, R5, 0x1, PT ;  /* 0x000000010500780c */ /* 0x000fda0003f44070 */
[----:B------:R-:W-:Y:S05]  /*15de0*/  @P2 BRA `(.L_x_642) ;  /* 0x0000000000782947 */ /* 0x000fea0003800000 */
[----:B------:R-:W-:Y:S01]  /*15df0*/  LOP3.LUT R168, R0, 0x7fffff, RZ, 0xc0, !PT ;  /* 0x007fffff00a87812 */ /* 0x000fe200078ec0ff */
[----:B------:R-:W-:Y:S01]  /*15e00*/  VIADD R3, R3, 0xffffff04 ;  /* 0xffffff0403037836 */ /* 0x000fe20000000000 */
[----:B------:R-:W-:Y:S02]  /*15e10*/  MOV R8, 0x3 ;  /* 0x0000000300087802 */ /* 0x000fe40000000f00 */
[----:B------:R-:W-:-:S04]  /*15e20*/  LOP3.LUT R168, R168, 0x3f800000, RZ, 0xfc, !PT ;  /* 0x3f800000a8a87812 */ /* 0x000fc800078efcff */
[----:B------:R-:W1:Y:S02]  /*15e30*/  MUFU.RCP R7, R168 ;  /* 0x000000a800077308 */ /* 0x000e640000001000 */
[----:B-1----:R-:W-:-:S04]  /*15e40*/  FFMA R162, R168, R7, -1 ;  /* 0xbf800000a8a27423 */ /* 0x002fc80000000007 */
[----:B------:R-:W-:-:S04]  /*15e50*/  FADD.FTZ R162, -R162, -RZ ;  /* 0x800000ffa2a27221 */ /* 0x000fc80000010100 */
[CCC-:B------:R-:W-:Y:S01]  /*15e60*/  FFMA.RM R6, R7.reuse, R162.reuse, R7.reuse ;  /* 0x000000a207067223 */ /* 0x1c0fe20000004007 */
[----:B------:R-:W-:Y:S01]  /*15e70*/  FFMA.RP R163, R7, R162, R7 ;  /* 0x000000a207a37223 */ /* 0x000fe20000008007 */
[----:B------:R-:W-:-:S03]  /*15e80*/  SHF.L.U32 R7, R8, R5, RZ ;  /* 0x0000000508077219 */ /* 0x000fc600000006ff */
[C---:B------:R-:W-:Y:S02]  /*15e90*/  LOP3.LUT R162, R6.reuse, 0x7fffff, RZ, 0xc0, !PT ;  /* 0x007fffff06a27812 */ /* 0x040fe400078ec0ff */
[----:B------:R-:W-:Y:S02]  /*15ea0*/  FSETP.NEU.FTZ.AND P2, PT, R6, R163, PT ;  /* 0x000000a30600720b */ /* 0x000fe40003f5d000 */
[----:B------:R-:W-:Y:S02]  /*15eb0*/  LOP3.LUT R6, R162, 0x800000, RZ, 0xfc, !PT ;  /* 0x00800000a2067812 */ /* 0x000fe400078efcff */
[----:B------:R-:W-:Y:S02]  /*15ec0*/  SEL R8, RZ, 0xffffffff, !P2 ;  /* 0xffffffffff087807 */ /* 0x000fe40005000000 */
[----:B------:R-:W-:Y:S02]  /*15ed0*/  LOP3.LUT R162, R7, R6, RZ, 0xc0, !PT ;  /* 0x0000000607a27212 */ /* 0x000fe400078ec0ff */
[----:B------:R-:W-:-:S02]  /*15ee0*/  IADD3 R8, -R8, RZ, RZ ;  /* 0x000000ff08087210 */ /* 0x000fc40007ffe1ff */
[-C--:B------:R-:W-:Y:S02]  /*15ef0*/  SHF.R.U32.HI R162, RZ, R5.reuse, R162 ;  /* 0x00000005ffa27219 */ /* 0x080fe400000116a2 */
[--C-:B------:R-:W-:Y:S02]  /*15f00*/  LOP3.LUT P3, RZ, R8, R5, R6.reuse, 0xf8, !PT ;  /* 0x0000000508ff7212 */ /* 0x100fe4000786f806 */
[C---:B------:R-:W-:Y:S02]  /*15f10*/  LOP3.LUT P2, RZ, R162.reuse, 0x1, RZ, 0xc0, !PT ;  /* 0x00000001a2ff7812 */ /* 0x040fe4000784c0ff */
[----:B------:R-:W-:Y:S02]  /*15f20*/  LOP3.LUT P4, RZ, R162, 0x2, RZ, 0xc0, !PT ;  /* 0x00000002a2ff7812 */ /* 0x000fe4000788c0ff */
[----:B------:R-:W-:Y:S02]  /*15f30*/  SHF.R.U32.HI R3, RZ, R3, R6 ;  /* 0x00000003ff037219 */ /* 0x000fe40000011606 */
[----:B------:R-:W-:-:S02]  /*15f40*/  PLOP3.LUT P2, PT, P2, P3, P4, 0xe0, 0x0 ;  /* 0x000000000000781c */ /* 0x000fc40001747c40 */
[----:B------:R-:W-:Y:S02]  /*15f50*/  LOP3.LUT P3, RZ, R0, 0x7fffff, RZ, 0xc0, !PT ;  /* 0x007fffff00ff7812 */ /* 0x000fe4000786c0ff */
[----:B------:R-:W-:-:S04]  /*15f60*/  SEL R5, RZ, 0x1, !P2 ;  /* 0x00000001ff057807 */ /* 0x000fc80005000000 */
[----:B------:R-:W-:-:S04]  /*15f70*/  IADD3 R5, -R5, RZ, RZ ;  /* 0x000000ff05057210 */ /* 0x000fc80007ffe1ff */
[----:B------:R-:W-:-:S13]  /*15f80*/  ISETP.GE.AND P2, PT, R5, RZ, PT ;  /* 0x000000ff0500720c */ /* 0x000fda0003f46270 */
[----:B------:R-:W-:-:S04]  /*15f90*/  @!P2 IADD3 R3, R3, 0x1, RZ ;  /* 0x000000010303a810 */ /* 0x000fc80007ffe0ff */
[----:B------:R-:W-:-:S04]  /*15fa0*/  @!P3 SHF.L.U32 R3, R3, 0x1, RZ ;  /* 0x000000010303b819 */ /* 0x000fc800000006ff */
[----:B------:R-:W-:Y:S01]  /*15fb0*/  LOP3.LUT R5, R3, 0x80000000, R0, 0xf8, !PT ;  /* 0x8000000003057812 */ /* 0x000fe200078ef800 */
[----:B------:R-:W-:Y:S06]  /*15fc0*/  BRA `(.L_x_641) ;  /* 0x0000000000047947 */ /* 0x000fec0003800000 */
.L_x_642:
[----:B------:R1:W2:Y:S02]  /*15fd0*/  MUFU.RCP R5, R0 ;  /* 0x0000000000057308 */ /* 0x0002a40000001000 */
.L_x_641:
[----:B------:R-:W-:Y:S05]  /*15fe0*/  BSYNC B0 ;  /* 0x0000000000007941 */ /* 0x000fea0003800000 */
.L_x_639:
[----:B-12---:R-:W-:Y:S02]  /*15ff0*/  MOV R0, R5 ;  /* 0x0000000500007202 */ /* 0x006fe40000000f00 */
[----:B------:R-:W-:-:S04]  /*16000*/  MOV R5, 0x0 ;  /* 0x0000000000057802 */ /* 0x000fc80000000f00 */
[----:B------:R-:W-:Y:S05]  /*16010*/  RET.REL.NODEC R4 `(_ZN7cutlass13device_kernelINS_4gemm6kernel13GemmUniversalIN4cute5tupleIJiiiiEEENS1_10collective13CollectiveMmaINS1_34MainloopSm90TmaGmmaWarpSpecializedILi4ENS5_IJNS4_1CILi1EEESB_SB_EEENS1_35KernelTmaWarpSpecializedCooperativeEEENS5_IJNSA_ILi256EEENSA_ILi128EEENSA_ILi64EEEEEENS_10bfloat16_tENS5_IJlSB_lEEESJ_SK_NS4_8TiledMMAINS4_8MMA_AtomIJNS4_4SM904GMMA28MMA_64x128x16_F32BF16BF16_SSILNSO_5MajorE0ELSQ_0ELNSO_7ScaleInE1ELSR_1EEEEEENS4_6LayoutINS5_IJNSA_ILi2EEESB_SB_EEENS5_IJSB_NSA_ILi0EEESX_EEEEENS5_IJNS4_10UnderscoreES10_S10_EEEEENS4_13SM90_TMA_LOADENS4_14ComposedLayoutINS4_7SwizzleILi3ELi4ELi3EEENS4_18smem_ptr_flag_bitsILi16EEENSU_INS5_IJNSA_ILi8EEESH_EEENS5_IJSH_SB_EEEEEEEvNS4_8identityES13_S1D_vS1E_EENS_8epilogue10collective18CollectiveEpilogueINS1G_22Sm90TmaWarpSpecializedILi4ELi2ELi16ELb1ELb0EEEJSI_NS5_IJSG_NSA_ILi32EEEEEESJ_SK_SJ_SK_NS1G_6fusion15FusionCallbacksIS1K_NS1N_13LinCombEltActINS1G_6thread7SigmoidESJ_fSJ_fLNS_15FloatRoundStyleE2EEESI_S1M_JEEES13_NS14_INS15_ILi2ELi4ELi3EEES18_NSU_INS5_IJS19_S1L_EEENS5_IJS1L_SB_EEEEEEENS4_17SM75_U32x4_LDSM_NENS4_14SM90_TMA_STOREES1Z_NS4_17SM90_U32x4_STSM_NENS4_9Copy_AtomIJS22_NS_6half_tEEEEvEEEvvEEEEvNT_6ParamsE) ;  /* 0xfffffe9c04f87950 */ /* 0x000fea0003c3ffff */
.L_x_643:
[----:B------:R-:W-:-:S00]  /*16020*/  BRA `(.L_x_643) ;  /* 0xfffffffc00fc7947 */ /* 0x000fc0000383ffff */
[----:B------:R-:W-:-:S00]  /*16030*/  NOP ;  /* 0x0000000000007918 */ /* 0x000fc00000000000 */
        /* <DEDUP_REMOVED lines=12> */
.L_x_644:


//--------------------- .nv.global.init           --------------------------
	.section	.nv.global.init,"aw",@progbits
.nv.global.init:
	.type		$str$22,@object
	.size		$str$22,($str$26 - $str$22)
$str$22:
        /*0000*/ 	.byte	0x6b, 0x5f, 0x74, 0x69, 0x6c, 0x65, 0x5f, 0x63, 0x6f, 0x75, 0x6e, 0x74, 0x20, 0x3e, 0x3d, 0x20
        /*0010*/ 	.byte	0x31, 0x00
	.type		$str$26,@object
	.size		$str$26,($str$27 - $str$26)
$str$26:
        /*0012*/ 	.byte	0x28, 0x61, 0x64, 0x64, 0x72, 0x65, 0x73, 0x73, 0x20, 0x26, 0x20, 0x6d, 0x61, 0x73, 0x6b, 0x29
        /*0022*/ 	.byte	0x20, 0x3d, 0x3d, 0x20, 0x30, 0x00
	.type		$str$27,@object
	.size		$str$27,($str$23 - $str$27)
$str$27:
        /*0028*/ 	.byte	0x2f, 0x74, 0x6d, 0x70, 0x2f, 0x63, 0x75, 0x74, 0x6c, 0x61, 0x73, 0x73, 0x5f, 0x73, 0x77, 0x65
        /*0038*/ 	.byte	0x65, 0x70, 0x5f, 0x73, 0x72, 0x63, 0x2f, 0x69, 0x6e, 0x63, 0x6c, 0x75, 0x64, 0x65, 0x2f, 0x63
        /*0048*/ 	.byte	0x75, 0x74, 0x65, 0x2f, 0x70, 0x6f, 0x69, 0x6e, 0x74, 0x65, 0x72, 0x5f, 0x66, 0x6c, 0x61, 0x67
        /*0058*/ 	.byte	0x67, 0x65, 0x64, 0x2e, 0x68, 0x70, 0x70, 0x00
	.type		$str$23,@object
	.size		$str$23,(__unnamed_2 - $str$23)
$str$23:
        /*0060*/ 	.byte	0x2f, 0x74, 0x6d, 0x70, 0x2f, 0x63, 0x75, 0x74, 0x6c, 0x61, 0x73, 0x73, 0x5f, 0x73, 0x77, 0x65
        /*0070*/ 	.byte	0x65, 0x70, 0x5f, 0x73, 0x72, 0x63, 0x2f, 0x69, 0x6e, 0x63, 0x6c, 0x75, 0x64, 0x65, 0x2f, 0x63
        /*0080*/ 	.byte	0x75, 0x74, 0x6c, 0x61, 0x73, 0x73, 0x2f, 0x67, 0x65, 0x6d, 0x6d, 0x2f, 0x63, 0x6f, 0x6c, 0x6c
        /*0090*/ 	.byte	0x65, 0x63, 0x74, 0x69, 0x76, 0x65, 0x2f, 0x73, 0x6d, 0x39, 0x30, 0x5f, 0x6d, 0x6d, 0x61, 0x5f
        /*00a0*/ 	.byte	0x74, 0x6d, 0x61, 0x5f, 0x67, 0x6d, 0x6d, 0x61, 0x5f, 0x73, 0x73, 0x5f, 0x77, 0x61, 0x72, 0x70
        /*00b0*/ 	.byte	0x73, 0x70, 0x65, 0x63, 0x69, 0x61, 0x6c, 0x69, 0x7a, 0x65, 0x64, 0x2e, 0x68, 0x70, 0x70, 0x00
	.type		__unnamed_2,@object
	.size		__unnamed_2,(__unnamed_1 - __unnamed_2)
__unnamed_2:
        /*00c0*/ 	.byte	0x61, 0x75, 0x74, 0x6f, 0x20, 0x63, 0x75, 0x74, 0x65, 0x3a, 0x3a, 0x61, 0x73, 0x5f, 0x70, 0x6f
        /* <DEDUP_REMOVED lines=27> */
        /*0280*/ 	.byte	0x3c, 0x34, 0x30, 0x39, 0x36, 0x3e, 0x3e, 0x3e, 0x3e, 0x3e, 0x5d, 0x00
	.type		__unnamed_1,@object
	.size		__unnamed_1,(.L_0 - __unnamed_1)
__unnamed_1:
        /* <DEDUP_REMOVED lines=181> */
        /*0ddc*/ 	.byte	0x6e, 0x74, 0x69, 0x74, 0x79, 0x5d, 0x00
.L_0:


//--------------------- .nv.shared._ZN7cutlass13device_kernelINS_4gemm6kernel13GemmUniversalIN4cute5tupleIJiiiiEEENS1_10collective13CollectiveMmaINS1_34MainloopSm90TmaGmmaWarpSpecializedILi4ENS5_IJNS4_1CILi1EEESB_SB_EEENS1_35KernelTmaWarpSpecializedCooperativeEEENS5_IJNSA_ILi256EEENSA_ILi128EEENSA_ILi64EEEEEENS_10bfloat16_tENS5_IJlSB_lEEESJ_SK_NS4_8TiledMMAINS4_8MMA_AtomIJNS4_4SM904GMMA28MMA_64x128x16_F32BF16BF16_SSILNSO_5MajorE0ELSQ_0ELNSO_7ScaleInE1ELSR_1EEEEEENS4_6LayoutINS5_IJNSA_ILi2EEESB_SB_EEENS5_IJSB_NSA_ILi0EEESX_EEEEENS5_IJNS4_10UnderscoreES10_S10_EEEEENS4_13SM90_TMA_LOADENS4_14ComposedLayoutINS4_7SwizzleILi3ELi4ELi3EEENS4_18smem_ptr_flag_bitsILi16EEENSU_INS5_IJNSA_ILi8EEESH_EEENS5_IJSH_SB_EEEEEEEvNS4_8identityES13_S1D_vS1E_EENS_8epilogue10collective18CollectiveEpilogueINS1G_22Sm90TmaWarpSpecializedILi4ELi2ELi16ELb1ELb0EEEJSI_NS5_IJSG_NSA_ILi32EEEEEESJ_SK_SJ_SK_NS1G_6fusion15FusionCallbacksIS1K_NS1N_13LinCombEltActINS1G_6thread7SigmoidESJ_fSJ_fLNS_15FloatRoundStyleE2EEESI_S1M_JEEES13_NS14_INS15_ILi2ELi4ELi3EEES18_NSU_INS5_IJS19_S1L_EEENS5_IJS1L_SB_EEEEEEENS4_17SM75_U32x4_LDSM_NENS4_14SM90_TMA_STOREES1Z_NS4_17SM90_U32x4_STSM_NENS4_9Copy_AtomIJS22_NS_6half_tEEEEvEEEvvEEEEvNT_6ParamsE --------------------------
	.section	.nv.shared._ZN7cutlass13device_kernelINS_4gemm6kernel13GemmUniversalIN4cute5tupleIJiiiiEEENS1_10collective13CollectiveMmaINS1_34MainloopSm90TmaGmmaWarpSpecializedILi4ENS5_IJNS4_1CILi1EEESB_SB_EEENS1_35KernelTmaWarpSpecializedCooperativeEEENS5_IJNSA_ILi256EEENSA_ILi128EEENSA_ILi64EEEEEENS_10bfloat16_tENS5_IJlSB_lEEESJ_SK_NS4_8TiledMMAINS4_8MMA_AtomIJNS4_4SM904GMMA28MMA_64x128x16_F32BF16BF16_SSILNSO_5MajorE0ELSQ_0ELNSO_7ScaleInE1ELSR_1EEEEEENS4_6LayoutINS5_IJNSA_ILi2EEESB_SB_EEENS5_IJSB_NSA_ILi0EEESX_EEEEENS5_IJNS4_10UnderscoreES10_S10_EEEEENS4_13SM90_TMA_LOADENS4_14ComposedLayoutINS4_7SwizzleILi3ELi4ELi3EEENS4_18smem_ptr_flag_bitsILi16EEENSU_INS5_IJNSA_ILi8EEESH_EEENS5_IJSH_SB_EEEEEEEvNS4_8identityES13_S1D_vS1E_EENS_8epilogue10collective18CollectiveEpilogueINS1G_22Sm90TmaWarpSpecializedILi4ELi2ELi16ELb1ELb0EEEJSI_NS5_IJSG_NSA_ILi32EEEEEESJ_SK_SJ_SK_NS1G_6fusion15FusionCallbacksIS1K_NS1N_13LinCombEltActINS1G_6thread7SigmoidESJ_fSJ_fLNS_15FloatRoundStyleE2EEESI_S1M_JEEES13_NS14_INS15_ILi2ELi4ELi3EEES18_NSU_INS5_IJS19_S1L_EEENS5_IJS1L_SB_EEEEEEENS4_17SM75_U32x4_LDSM_NENS4_14SM90_TMA_STOREES1Z_NS4_17SM90_U32x4_STSM_NENS4_9Copy_AtomIJS22_NS_6half_tEEEEvEEEvvEEEEvNT_6ParamsE,"aw",@nobits
	.sectionflags	@""
	.align	16
	.zero		1024


//--------------------- .nv.shared.reserved.0     --------------------------
	.section	.nv.shared.reserved.0,"aw",@nobits
	.weak		__nv_reservedSMEM_offset_0_alias
	.size		__nv_reservedSMEM_offset_0_alias, 0, 0
	.other		__nv_reservedSMEM_offset_0_alias,@"STO_CUDA_RESERVED_SHARED STV_DEFAULT"
__nv_reservedSMEM_offset_0_alias:
	.zero		0


//--------------------- .nv.global                --------------------------
	.section	.nv.global,"aw",@nobits
.nv.global:
	.type		_ZN39_INTERNAL_0c17ad2d_4_k_cu_11bd5419_33514cute1_E,@object
	.size		_ZN39_INTERNAL_0c17ad2d_4_k_cu_11bd5419_33514cute1_E,(_ZN39_INTERNAL_0c17ad2d_4_k_cu_11bd5419_33514cuda3std3__45__cpo6cbeginE - _ZN39_INTERNAL_0c17ad2d_4_k_cu_11bd5419_33514cute1_E)
_ZN39_INTERNAL_0c17ad2d_4_k_cu_11bd5419_33514cute1_E:
	.zero		1
	.type		_ZN39_INTERNAL_0c17ad2d_4_k_cu_11bd5419_33514cuda3std3__45__cpo6cbeginE,@object
	.size		_ZN39_INTERNAL_0c17ad2d_4_k_cu_11bd5419_33514cuda3std3__45__cpo6cbeginE,(_ZN39_INTERNAL_0c17ad2d_4_k_cu_11bd5419_33514cuda3std3__48in_placeE - _ZN39_INTERNAL_0c17ad2d_4_k_cu_11bd5419_33514cuda3std3__45__cpo6cbeginE)
_ZN39_INTERNAL_0c17ad2d_4_k_cu_11bd5419_33514cuda3std3__45__cpo6cbeginE:
	.zero		1
	.type		_ZN39_INTERNAL_0c17ad2d_4_k_cu_11bd5419_33514cuda3std3__48in_placeE,@object
	.size		_ZN39_INTERNAL_0c17ad2d_4_k_cu_11bd5419_33514cuda3std3__48in_placeE,(_ZN39_INTERNAL_0c17ad2d_4_k_cu_11bd5419_33514cuda3std6ranges3__45__cpo9iter_moveE - _ZN39_INTERNAL_0c17ad2d_4_k_cu_11bd5419_33514cuda3std3__48in_placeE)
_ZN39_INTERNAL_0c17ad2d_4_k_cu_11bd5419_33514cuda3std3__48in_placeE:
	.zero		1
	.type		_ZN39_INTERNAL_0c17ad2d_4_k_cu_11bd5419_33514cuda3std6ranges3__45__cpo9iter_moveE,@object
	.size		_ZN39_INTERNAL_0c17ad2d_4_k_cu_11bd5419_33514cuda3std6ranges3__45__cpo9iter_moveE,(_ZN39_INTERNAL_0c17ad2d_4_k_cu_11bd5419_33514cuda3std3__45__cpo5beginE - _ZN39_INTERNAL_0c17ad2d_4_k_cu_11bd5419_33514cuda3std6ranges3__45__cpo9iter_moveE)
_ZN39_INTERNAL_0c17ad2d_4_k_cu_11bd5419_33514cuda3std6ranges3__45__cpo9iter_moveE:
	.zero		1
	.type		_ZN39_INTERNAL_0c17ad2d_4_k_cu_11bd5419_33514cuda3std3__45__cpo5beginE,@object
	.size		_ZN39_INTERNAL_0c17ad2d_4_k_cu_11bd5419_33514cuda3std3__45__cpo5beginE,(_ZN39_INTERNAL_0c17ad2d_4_k_cu_11bd5419_33514cuda3std3__441_GLOBAL__N__0c17ad2d_4_k_cu_11bd5419_33516ignoreE - _ZN39_INTERNAL_0c17ad2d_4_k_cu_11bd5419_33514cuda3std3__45__cpo5beginE)
_ZN39_INTERNAL_0c17ad2d_4_k_cu_11bd5419_33514cuda3std3__45__cpo5beginE:
	.zero		1
	.type		_ZN39_INTERNAL_0c17ad2d_4_k_cu_11bd5419_33514cuda3std3__441_GLOBAL__N__0c17ad2d_4_k_cu_11bd5419_33516ignoreE,@object
	.size		_ZN39_INTERNAL_0c17ad2d_4_k_cu_11bd5419_33514cuda3std3__441_GLOBAL__N__0c17ad2d_4_k_cu_11bd5419_33516ignoreE,(_ZN39_INTERNAL_0c17ad2d_4_k_cu_11bd5419_33514cute7productE - _ZN39_INTERNAL_0c17ad2d_4_k_cu_11bd5419_33514cuda3std3__441_GLOBAL__N__0c17ad2d_4_k_cu_11bd5419_33516ignoreE)
_ZN39_INTERNAL_0c17ad2d_4_k_cu_11bd5419_33514cuda3std3__441_GLOBAL__N__0c17ad2d_4_k_cu_11bd5419_33516ignoreE:
	.zero		1
	.type		_ZN39_INTERNAL_0c17ad2d_4_k_cu_11bd5419_33514cute7productE,@object
	.size		_ZN39_INTERNAL_0c17ad2d_4_k_cu_11bd5419_33514cute7productE,(_ZN39_INTERNAL_0c17ad2d_4_k_cu_11bd5419_33514cuda3std3__45__cpo3endE - _ZN39_INTERNAL_0c17ad2d_4_k_cu_11bd5419_33514cute7productE)
_ZN39_INTERNAL_0c17ad2d_4_k_cu_11bd5419_33514cute7productE:
	.zero		1
	.type		_ZN39_INTERNAL_0c17ad2d_4_k_cu_11bd5419_33514cuda3std3__45__cpo3endE,@object
	.size		_ZN39_INTERNAL_0c17ad2d_4_k_cu_11bd5419_33514cuda3std3__45__cpo3endE,(_ZN39_INTERNAL_0c17ad2d_4_k_cu_11bd5419_33514cuda3std3__419piecewise_constructE - _ZN39_INTERNAL_0c17ad2d_4_k_cu_11bd5419_33514cuda3std3__45__cpo3endE)
_ZN39_INTERNAL_0c17ad2d_4_k_cu_11bd5419_33514cuda3std3__45__cpo3endE:
	.zero		1
	.type		_ZN39_INTERNAL_0c17ad2d_4_k_cu_11bd5419_33514cuda3std3__419piecewise_constructE,@object
	.size		_ZN39_INTERNAL_0c17ad2d_4_k_cu_11bd5419_33514cuda3std3__419piecewise_constructE,(_ZN39_INTERNAL_0c17ad2d_4_k_cu_11bd5419_33514cuda3std3__45__cpo4cendE - _ZN39_INTERNAL_0c17ad2d_4_k_cu_11bd5419_33514cuda3std3__419piecewise_constructE)
_ZN39_INTERNAL_0c17ad2d_4_k_cu_11bd5419_33514cuda3std3__419piecewise_constructE:
	.zero		1
	.type		_ZN39_INTERNAL_0c17ad2d_4_k_cu_11bd5419_33514cuda3std3__45__cpo4cendE,@object
	.size		_ZN39_INTERNAL_0c17ad2d_4_k_cu_11bd5419_33514cuda3std3__45__cpo4cendE,(_ZN39_INTERNAL_0c17ad2d_4_k_cu_11bd5419_33514cuda3std6ranges3__45__cpo4swapE - _ZN39_INTERNAL_0c17ad2d_4_k_cu_11bd5419_33514cuda3std3__45__cpo4cendE)
_ZN39_INTERNAL_0c17ad2d_4_k_cu_11bd5419_33514cuda3std3__45__cpo4cendE:
	.zero		1
	.type		_ZN39_INTERNAL_0c17ad2d_4_k_cu_11bd5419_33514cuda3std6ranges3__45__cpo4swapE,@object
	.size		_ZN39_INTERNAL_0c17ad2d_4_k_cu_11bd5419_33514cuda3std6ranges3__45__cpo4swapE,(.L_9 - _ZN39_INTERNAL_0c17ad2d_4_k_cu_11bd5419_33514cuda3std6ranges3__45__cpo4swapE)
_ZN39_INTERNAL_0c17ad2d_4_k_cu_11bd5419_33514cuda3std6ranges3__45__cpo4swapE:
	.zero		1
.L_9:


//--------------------- .nv.constant0._ZN7cutlass13device_kernelINS_4gemm6kernel13GemmUniversalIN4cute5tupleIJiiiiEEENS1_10collective13CollectiveMmaINS1_34MainloopSm90TmaGmmaWarpSpecializedILi4ENS5_IJNS4_1CILi1EEESB_SB_EEENS1_35KernelTmaWarpSpecializedCooperativeEEENS5_IJNSA_ILi256EEENSA_ILi128EEENSA_ILi64EEEEEENS_10bfloat16_tENS5_IJlSB_lEEESJ_SK_NS4_8TiledMMAINS4_8MMA_AtomIJNS4_4SM904GMMA28MMA_64x128x16_F32BF16BF16_SSILNSO_5MajorE0ELSQ_0ELNSO_7ScaleInE1ELSR_1EEEEEENS4_6LayoutINS5_IJNSA_ILi2EEESB_SB_EEENS5_IJSB_NSA_ILi0EEESX_EEEEENS5_IJNS4_10UnderscoreES10_S10_EEEEENS4_13SM90_TMA_LOADENS4_14ComposedLayoutINS4_7SwizzleILi3ELi4ELi3EEENS4_18smem_ptr_flag_bitsILi16EEENSU_INS5_IJNSA_ILi8EEESH_EEENS5_IJSH_SB_EEEEEEEvNS4_8identityES13_S1D_vS1E_EENS_8epilogue10collective18CollectiveEpilogueINS1G_22Sm90TmaWarpSpecializedILi4ELi2ELi16ELb1ELb0EEEJSI_NS5_IJSG_NSA_ILi32EEEEEESJ_SK_SJ_SK_NS1G_6fusion15FusionCallbacksIS1K_NS1N_13LinCombEltActINS1G_6thread7SigmoidESJ_fSJ_fLNS_15FloatRoundStyleE2EEESI_S1M_JEEES13_NS14_INS15_ILi2ELi4ELi3EEES18_NSU_INS5_IJS19_S1L_EEENS5_IJS1L_SB_EEEEEEENS4_17SM75_U32x4_LDSM_NENS4_14SM90_TMA_STOREES1Z_NS4_17SM90_U32x4_STSM_NENS4_9Copy_AtomIJS22_NS_6half_tEEEEvEEEvvEEEEvNT_6ParamsE --------------------------
	.section	.nv.constant0._ZN7cutlass13device_kernelINS_4gemm6kernel13GemmUniversalIN4cute5tupleIJiiiiEEENS1_10collective13CollectiveMmaINS1_34MainloopSm90TmaGmmaWarpSpecializedILi4ENS5_IJNS4_1CILi1EEESB_SB_EEENS1_35KernelTmaWarpSpecializedCooperativeEEENS5_IJNSA_ILi256EEENSA_ILi128EEENSA_ILi64EEEEEENS_10bfloat16_tENS5_IJlSB_lEEESJ_SK_NS4_8TiledMMAINS4_8MMA_AtomIJNS4_4SM904GMMA28MMA_64x128x16_F32BF16BF16_SSILNSO_5MajorE0ELSQ_0ELNSO_7ScaleInE1ELSR_1EEEEEENS4_6LayoutINS5_IJNSA_ILi2EEESB_SB_EEENS5_IJSB_NSA_ILi0EEESX_EEEEENS5_IJNS4_10UnderscoreES10_S10_EEEEENS4_13SM90_TMA_LOADENS4_14ComposedLayoutINS4_7SwizzleILi3ELi4ELi3EEENS4_18smem_ptr_flag_bitsILi16EEENSU_INS5_IJNSA_ILi8EEESH_EEENS5_IJSH_SB_EEEEEEEvNS4_8identityES13_S1D_vS1E_EENS_8epilogue10collective18CollectiveEpilogueINS1G_22Sm90TmaWarpSpecializedILi4ELi2ELi16ELb1ELb0EEEJSI_NS5_IJSG_NSA_ILi32EEEEEESJ_SK_SJ_SK_NS1G_6fusion15FusionCallbacksIS1K_NS1N_13LinCombEltActINS1G_6thread7SigmoidESJ_fSJ_fLNS_15FloatRoundStyleE2EEESI_S1M_JEEES13_NS14_INS15_ILi2ELi4ELi3EEES18_NSU_INS5_IJS19_S1L_EEENS5_IJS1L_SB_EEEEEEENS4_17SM75_U32x4_LDSM_NENS4_14SM90_TMA_STOREES1Z_NS4_17SM90_U32x4_STSM_NENS4_9Copy_AtomIJS22_NS_6half_tEEEEvEEEvvEEEEvNT_6ParamsE,"a",@progbits
	.sectionflags	@""
	.align	4
.nv.constant0._ZN7cutlass13device_kernelINS_4gemm6kernel13GemmUniversalIN4cute5tupleIJiiiiEEENS1_10collective13CollectiveMmaINS1_34MainloopSm90TmaGmmaWarpSpecializedILi4ENS5_IJNS4_1CILi1EEESB_SB_EEENS1_35KernelTmaWarpSpecializedCooperativeEEENS5_IJNSA_ILi256EEENSA_ILi128EEENSA_ILi64EEEEEENS_10bfloat16_tENS5_IJlSB_lEEESJ_SK_NS4_8TiledMMAINS4_8MMA_AtomIJNS4_4SM904GMMA28MMA_64x128x16_F32BF16BF16_SSILNSO_5MajorE0ELSQ_0ELNSO_7ScaleInE1ELSR_1EEEEEENS4_6LayoutINS5_IJNSA_ILi2EEESB_SB_EEENS5_IJSB_NSA_ILi0EEESX_EEEEENS5_IJNS4_10UnderscoreES10_S10_EEEEENS4_13SM90_TMA_LOADENS4_14ComposedLayoutINS4_7SwizzleILi3ELi4ELi3EEENS4_18smem_ptr_flag_bitsILi16EEENSU_INS5_IJNSA_ILi8EEESH_EEENS5_IJSH_SB_EEEEEEEvNS4_8identityES13_S1D_vS1E_EENS_8epilogue10collective18CollectiveEpilogueINS1G_22Sm90TmaWarpSpecializedILi4ELi2ELi16ELb1ELb0EEEJSI_NS5_IJSG_NSA_ILi32EEEEEESJ_SK_SJ_SK_NS1G_6fusion15FusionCallbacksIS1K_NS1N_13LinCombEltActINS1G_6thread7SigmoidESJ_fSJ_fLNS_15FloatRoundStyleE2EEESI_S1M_JEEES13_NS14_INS15_ILi2ELi4ELi3EEES18_NSU_INS5_IJS19_S1L_EEENS5_IJS1L_SB_EEEEEEENS4_17SM75_U32x4_LDSM_NENS4_14SM90_TMA_STOREES1Z_NS4_17SM90_U32x4_STSM_NENS4_9Copy_AtomIJS22_NS_6half_tEEEEvEEEvvEEEEvNT_6ParamsE:
	.zero		2432


//--------------------- SYMBOLS --------------------------

	.type		.nv.reservedSmem.offset0,@object
	.size		.nv.reservedSmem.offset0,0x4
	.type		__assertfail,@function
